	.target	sm_90a

	.elftype	@"ET_EXEC"


//--------------------- .note.nv.tkinfo           --------------------------
	.section	.note.nv.tkinfo,"",@"SHT_NOTE"
	.sectionflags	@"SHF_NOTE_NV_TKINFO"
	.tkinfo
        /*0018*/ 	.word	0x00000002
        /*0030*/ 	.string	""
        /*0030*/ 	.string	"ptxas"
        /*0030*/ 	.string	"Cuda compilation tools, release 13.0, V13.0.88"
        /*0030*/ 	.string	"Build cuda_13.0.r13.0/compiler.36424714_0"
        /*0030*/ 	.string	"-v  -suppress-debug-info  -lineinfo  -arch sm_90a "



//--------------------- .note.nv.cuinfo           --------------------------
	.section	.note.nv.cuinfo,"",@"SHT_NOTE"
	.sectionflags	@"SHF_NOTE_NV_CUINFO"
        /*0018*/ 	.short	0x0002
        /*001a*/ 	.short	0x005a
        /*001c*/ 	.short	0x0082
	.zero		2


//--------------------- .nv.info                  --------------------------
	.section	.nv.info,"",@"SHT_CUDA_INFO"
	.align	4


	//----- nvinfo : EIATTR_REGCOUNT
	.align		4
        /*0000*/ 	.byte	0x04, 0x2f
        /*0002*/ 	.short	(.L_1 - .L_0)
	.align		4
.L_0:
        /*0004*/ 	.word	index@(matmul_kernel)
        /*0008*/ 	.word	0x00000020


	//----- nvinfo : EIATTR_FRAME_SIZE
	.align		4
.L_1:
        /*000c*/ 	.byte	0x04, 0x11
        /*000e*/ 	.short	(.L_3 - .L_2)
	.align		4
.L_2:
        /*0010*/ 	.word	index@(matmul_kernel)
        /*0014*/ 	.word	0x00003478


	//----- nvinfo : EIATTR_MIN_STACK_SIZE
	.align		4
.L_3:
        /*0018*/ 	.byte	0x04, 0x12
        /*001a*/ 	.short	(.L_5 - .L_4)
	.align		4
.L_4:
        /*001c*/ 	.word	index@(matmul_kernel)
        /*0020*/ 	.word	0x00003478
.L_5:


//--------------------- .nv.compat                --------------------------
	.section	.nv.compat,"",@"SHT_CUDA_COMPAT_INFO"
	.align	4
        /*0000*/ 	.byte	0x02, 0x09, 0x01, 0x00, 0x02, 0x02, 0x02, 0x00, 0x02, 0x05, 0x05, 0x00, 0x03, 0x07, 0x01, 0x01
        /*0010*/ 	.byte	0x02, 0x03, 0x00, 0x00, 0x02, 0x06, 0x01, 0x00, 0x04, 0x0b, 0x08, 0x00, 0x00, 0x00, 0x00, 0x00
        /*0020*/ 	.byte	0x00, 0x00, 0x00, 0x00


//--------------------- .nv.info.matmul_kernel    --------------------------
	.section	.nv.info.matmul_kernel,"",@"SHT_CUDA_INFO"
	.sectionflags	@""
	.align	4


	//----- nvinfo : EIATTR_CUDA_API_VERSION
	.align		4
        /*0000*/ 	.byte	0x04, 0x37
        /*0002*/ 	.short	(.L_7 - .L_6)
.L_6:
        /*0004*/ 	.word	0x00000082


	//----- nvinfo : EIATTR_KPARAM_INFO
	.align		4
.L_7:
        /*0008*/ 	.byte	0x04, 0x17
        /*000a*/ 	.short	(.L_9 - .L_8)
.L_8:
        /*000c*/ 	.word	0x00000000
        /*0010*/ 	.short	0x000d
        /*0012*/ 	.short	0x0048
        /*0014*/ 	.byte	0x00, 0xf4, 0x21, 0x00


	//----- nvinfo : EIATTR_KPARAM_INFO
	.align		4
.L_9:
        /*0018*/ 	.byte	0x04, 0x17
        /*001a*/ 	.short	(.L_11 - .L_10)
.L_10:
        /*001c*/ 	.word	0x00000000
        /*0020*/ 	.short	0x000c
        /*0022*/ 	.short	0x0040
        /*0024*/ 	.byte	0x00, 0xf4, 0x21, 0x00


	//----- nvinfo : EIATTR_KPARAM_INFO
	.align		4
.L_11:
        /*0028*/ 	.byte	0x04, 0x17
        /*002a*/ 	.short	(.L_13 - .L_12)
.L_12:
        /*002c*/ 	.word	0x00000000
        /*0030*/ 	.short	0x000b
        /*0032*/ 	.short	0x0038
        /*0034*/ 	.byte	0x00, 0xf0, 0x11, 0x00


	//----- nvinfo : EIATTR_KPARAM_INFO
	.align		4
.L_13:
        /*0038*/ 	.byte	0x04, 0x17
        /*003a*/ 	.short	(.L_15 - .L_14)
.L_14:
        /*003c*/ 	.word	0x00000000
        /*0040*/ 	.short	0x000a
        /*0042*/ 	.short	0x0034
        /*0044*/ 	.byte	0x00, 0xf0, 0x11, 0x00


	//----- nvinfo : EIATTR_KPARAM_INFO
	.align		4
.L_15:
        /*0048*/ 	.byte	0x04, 0x17
        /*004a*/ 	.short	(.L_17 - .L_16)
.L_16:
        /*004c*/ 	.word	0x00000000
        /*0050*/ 	.short	0x0009
        /*0052*/ 	.short	0x0030
        /*0054*/ 	.byte	0x00, 0xf0, 0x11, 0x00


	//----- nvinfo : EIATTR_KPARAM_INFO
	.align		4
.L_17:
        /*0058*/ 	.byte	0x04, 0x17
        /*005a*/ 	.short	(.L_19 - .L_18)
.L_18:
        /*005c*/ 	.word	0x00000000
        /*0060*/ 	.short	0x0008
        /*0062*/ 	.short	0x002c
        /*0064*/ 	.byte	0x00, 0xf0, 0x11, 0x00


	//----- nvinfo : EIATTR_KPARAM_INFO
	.align		4
.L_19:
        /*0068*/ 	.byte	0x04, 0x17
        /*006a*/ 	.short	(.L_21 - .L_20)
.L_20:
        /*006c*/ 	.word	0x00000000
        /*0070*/ 	.short	0x0007
        /*0072*/ 	.short	0x0028
        /*0074*/ 	.byte	0x00, 0xf0, 0x11, 0x00


	//----- nvinfo : EIATTR_KPARAM_INFO
	.align		4
.L_21:
        /*0078*/ 	.byte	0x04, 0x17
        /*007a*/ 	.short	(.L_23 - .L_22)
.L_22:
        /*007c*/ 	.word	0x00000000
        /*0080*/ 	.short	0x0006
        /*0082*/ 	.short	0x0024
        /*0084*/ 	.byte	0x00, 0xf0, 0x11, 0x00


	//----- nvinfo : EIATTR_KPARAM_INFO
	.align		4
.L_23:
        /*0088*/ 	.byte	0x04, 0x17
        /*008a*/ 	.short	(.L_25 - .L_24)
.L_24:
        /*008c*/ 	.word	0x00000000
        /*0090*/ 	.short	0x0005
        /*0092*/ 	.short	0x0020
        /*0094*/ 	.byte	0x00, 0xf0, 0x11, 0x00


	//----- nvinfo : EIATTR_KPARAM_INFO
	.align		4
.L_25:
        /*0098*/ 	.byte	0x04, 0x17
        /*009a*/ 	.short	(.L_27 - .L_26)
.L_26:
        /*009c*/ 	.word	0x00000000
        /*00a0*/ 	.short	0x0004
        /*00a2*/ 	.short	0x001c
        /*00a4*/ 	.byte	0x00, 0xf0, 0x11, 0x00


	//----- nvinfo : EIATTR_KPARAM_INFO
	.align		4
.L_27:
        /*00a8*/ 	.byte	0x04, 0x17
        /*00aa*/ 	.short	(.L_29 - .L_28)
.L_28:
        /*00ac*/ 	.word	0x00000000
        /*00b0*/ 	.short	0x0003
        /*00b2*/ 	.short	0x0018
        /*00b4*/ 	.byte	0x00, 0xf0, 0x11, 0x00


	//----- nvinfo : EIATTR_KPARAM_INFO
	.align		4
.L_29:
        /*00b8*/ 	.byte	0x04, 0x17
        /*00ba*/ 	.short	(.L_31 - .L_30)
.L_30:
        /*00bc*/ 	.word	0x00000000
        /*00c0*/ 	.short	0x0002
        /*00c2*/ 	.short	0x0010
        /*00c4*/ 	.byte	0x00, 0xf4, 0x21, 0x00


	//----- nvinfo : EIATTR_KPARAM_INFO
	.align		4
.L_31:
        /*00c8*/ 	.byte	0x04, 0x17
        /*00ca*/ 	.short	(.L_33 - .L_32)
.L_32:
        /*00cc*/ 	.word	0x00000000
        /*00d0*/ 	.short	0x0001
        /*00d2*/ 	.short	0x0008
        /*00d4*/ 	.byte	0x00, 0xf4, 0x21, 0x00


	//----- nvinfo : EIATTR_KPARAM_INFO
	.align		4
.L_33:
        /*00d8*/ 	.byte	0x04, 0x17
        /*00da*/ 	.short	(.L_35 - .L_34)
.L_34:
        /*00dc*/ 	.word	0x00000000
        /*00e0*/ 	.short	0x0000
        /*00e2*/ 	.short	0x0000
        /*00e4*/ 	.byte	0x00, 0xf4, 0x21, 0x00


	//----- nvinfo : EIATTR_SPARSE_MMA_MASK
	.align		4
.L_35:
        /*00e8*/ 	.byte	0x03, 0x50
        /*00ea*/ 	.short	0x0000


	//----- nvinfo : EIATTR_MAXREG_COUNT
	.align		4
        /*00ec*/ 	.byte	0x03, 0x1b
        /*00ee*/ 	.short	0x00ff


	//----- nvinfo : EIATTR_NUM_BARRIERS
	.align		4
        /*00f0*/ 	.byte	0x02, 0x4c
        /*00f2*/ 	.byte	0x01
	.zero		1


	//----- nvinfo : EIATTR_ANNOTATIONS
	.align		4
        /*00f4*/ 	.byte	0x04, 0x55
        /*00f6*/ 	.short	(.L_37 - .L_36)


	//   ....[0]....
.L_36:
        /*00f8*/ 	.word	0x00000001
        /*00fc*/ 	.byte	0x50, 0x00, 0x00, 0x00, 0x01, 0x00, 0x00, 0x00, 0x60, 0x00, 0x00, 0x00, 0x01, 0x00, 0x00, 0x00
        /* <DEDUP_REMOVED lines=2833> */
        /*b21c*/ 	.byte	0x10, 0xac, 0x03, 0x00


	//----- nvinfo : EIATTR_MERCURY_ISA_VERSION
	.align		4
.L_37:
        /*b220*/ 	.byte	0x03, 0x5f
        /*b222*/ 	.short	0x0101


	//----- nvinfo : EIATTR_EXIT_INSTR_OFFSETS
	.align		4
        /*b224*/ 	.byte	0x04, 0x1c
        /*b226*/ 	.short	(.L_39 - .L_38)


	//   ....[0]....
.L_38:
        /*b228*/ 	.word	0x00072db0


	//   ....[1]....
        /*b22c*/ 	.word	0x00072dd0


	//----- nvinfo : EIATTR_REQNTID
	.align		4
.L_39:
        /*b230*/ 	.byte	0x04, 0x10
        /*b232*/ 	.short	(.L_41 - .L_40)
.L_40:
        /*b234*/ 	.word	0x00000080
        /*b238*/ 	.word	0x00000001
        /*b23c*/ 	.word	0x00000001


	//----- nvinfo : EIATTR_CBANK_PARAM_SIZE
	.align		4
.L_41:
        /*b240*/ 	.byte	0x03, 0x19
        /*b242*/ 	.short	0x0050


	//----- nvinfo : EIATTR_PARAM_CBANK
	.align		4
        /*b244*/ 	.byte	0x04, 0x0a
        /*b246*/ 	.short	(.L_43 - .L_42)
	.align		4
.L_42:
        /*b248*/ 	.word	index@(.nv.constant0.matmul_kernel)
        /*b24c*/ 	.short	0x0210
        /*b24e*/ 	.short	0x0050


	//----- nvinfo : EIATTR_SW_WAR
	.align		4
.L_43:
        /*b250*/ 	.byte	0x04, 0x36
        /*b252*/ 	.short	(.L_45 - .L_44)
.L_44:
        /*b254*/ 	.word	0x00000008
.L_45:


//--------------------- .nv.callgraph             --------------------------
	.section	.nv.callgraph,"",@"SHT_CUDA_CALLGRAPH"
	.align	4
	.sectionentsize	8
	.align		4
        /*0000*/ 	.word	0x00000000
	.align		4
        /*0004*/ 	.word	0xffffffff
	.align		4
        /*0008*/ 	.word	0x00000000
	.align		4
        /*000c*/ 	.word	0xfffffffe
	.align		4
        /*0010*/ 	.word	0x00000000
	.align		4
        /*0014*/ 	.word	0xfffffffd
	.align		4
        /*0018*/ 	.word	0x00000000
	.align		4
        /*001c*/ 	.word	0xfffffffc


//--------------------- .text.matmul_kernel       --------------------------
	.section	.text.matmul_kernel,"ax",@progbits
	.align	128
        .global         matmul_kernel
        .type           matmul_kernel,@function
        .size           matmul_kernel,(.L_x_3 - matmul_kernel)
        .other          matmul_kernel,@"STO_CUDA_ENTRY STV_DEFAULT"
matmul_kernel:
.text.matmul_kernel:
[----:B------:R-:W0:Y:S08]  /*0000*/  LDC R1, c[0x0][0x28] ;  /* 0x00000a00ff017b82 */ /* 0x000e300000000800 */
[----:B------:R-:W1:Y:S01]  /*0010*/  LDC.64 R2, c[0x0][0x228] ;  /* 0x00008a00ff027b82 */ /* 0x000e620000000a00 */
[----:B------:R-:W2:Y:S01]  /*0020*/  S2R R14, SR_TID.X ;  /* 0x00000000000e7919 */ /* 0x000ea20000002100 */
[----:B0-----:R-:W-:Y:S01]  /*0030*/  VIADD R1, R1, 0xffffcb88 ;  /* 0xffffcb8801017836 */ /* 0x001fe20000000000 */
[----:B------:R-:W-:-:S04]  /*0040*/  ULDC.64 UR8, c[0x0][0x208] ;  /* 0x0000820000087ab9 */ /* 0x000fc80000000a00 */
[----:B------:R0:W-:Y:S04]  /*0050*/  STL [R1+0x2f0], RZ ;  /* 0x0002f0ff01007387 */ /* 0x0001e80000100800 */
[----:B------:R0:W-:Y:S04]  /*0060*/  STL [R1+0x2f4], RZ ;  /* 0x0002f4ff01007387 */ /* 0x0001e80000100800 */
[----:B------:R0:W-:Y:S04]  /*0070*/  STL [R1+0x2f8], RZ ;  /* 0x0002f8ff01007387 */ /* 0x0001e80000100800 */
[----:B------:R0:W-:Y:S01]  /*0080*/  STL [R1+0x2fc], RZ ;  /* 0x0002fcff01007387 */ /* 0x0001e20000100800 */
[----:B-1----:R-:W-:-:S05]  /*0090*/  VIADD R0, R3, 0x1ff ;  /* 0x000001ff03007836 */ /* 0x002fca0000000000 */
[----:B------:R-:W-:-:S04]  /*00a0*/  SHF.R.S32.HI R5, RZ, 0x1f, R0 ;  /* 0x0000001fff057819 */ /* 0x000fc80000011400 */
[----:B------:R-:W-:-:S04]  /*00b0*/  LEA.HI R5, R5, R0, RZ, 0x9 ;  /* 0x0000000005057211 */ /* 0x000fc800078f48ff */
[----:B------:R-:W-:Y:S02]  /*00c0*/  SHF.R.S32.HI R0, RZ, 0x9, R5 ;  /* 0x00000009ff007819 */ /* 0x000fe40000011405 */
[----:B------:R-:W1:Y:S03]  /*00d0*/  S2R R5, SR_CTAID.X ;  /* 0x0000000000057919 */ /* 0x000e660000002500 */
[----:B------:R-:W-:-:S05]  /*00e0*/  IMAD.SHL.U32 R0, R0, 0x8, RZ ;  /* 0x0000000800007824 */ /* 0x000fca00078e00ff */
[-C--:B------:R-:W-:Y:S02]  /*00f0*/  IABS R9, R0.reuse ;  /* 0x0000000000097213 */ /* 0x080fe40000000000 */
[----:B------:R-:W-:Y:S02]  /*0100*/  IABS R12, R0 ;  /* 0x00000000000c7213 */ /* 0x000fe40000000000 */
[----:B------:R-:W3:Y:S08]  /*0110*/  I2F.RP R4, R9 ;  /* 0x0000000900047306 */ /* 0x000ef00000209400 */
[----:B---3--:R-:W3:Y:S01]  /*0120*/  MUFU.RCP R4, R4 ;  /* 0x0000000400047308 */ /* 0x008ee20000001000 */
[----:B-1----:R-:W-:Y:S01]  /*0130*/  IABS R10, R5 ;  /* 0x00000005000a7213 */ /* 0x002fe20000000000 */
[----:B---3--:R-:W-:-:S02]  /*0140*/  VIADD R6, R4, 0xffffffe ;  /* 0x0ffffffe04067836 */ /* 0x008fc40000000000 */
[----:B------:R-:W-:-:S04]  /*0150*/  IMAD.MOV R4, RZ, RZ, -R12 ;  /* 0x000000ffff047224 */ /* 0x000fc800078e0a0c */
[----:B------:R1:W3:Y:S02]  /*0160*/  F2I.FTZ.U32.TRUNC.NTZ R7, R6 ;  /* 0x0000000600077305 */ /* 0x0002e4000021f000 */
[----:B-1----:R-:W-:Y:S02]  /*0170*/  IMAD.MOV.U32 R6, RZ, RZ, RZ ;  /* 0x000000ffff067224 */ /* 0x002fe400078e00ff */
[----:B---3--:R-:W-:-:S04]  /*0180*/  IMAD.MOV R8, RZ, RZ, -R7 ;  /* 0x000000ffff087224 */ /* 0x008fc800078e0a07 */
[----:B------:R-:W-:Y:S02]  /*0190*/  IMAD R11, R8, R9, RZ ;  /* 0x00000009080b7224 */ /* 0x000fe400078e02ff */
[----:B------:R-:W-:Y:S02]  /*01a0*/  IMAD.MOV.U32 R8, RZ, RZ, R10 ;  /* 0x000000ffff087224 */ /* 0x000fe400078e000a */
[----:B------:R-:W-:-:S06]  /*01b0*/  IMAD.HI.U32 R7, R7, R11, R6 ;  /* 0x0000000b07077227 */ /* 0x000fcc00078e0006 */
[----:B------:R-:W-:-:S04]  /*01c0*/  IMAD.HI.U32 R7, R7, R8, RZ ;  /* 0x0000000807077227 */ /* 0x000fc800078e00ff */
[----:B------:R-:W-:-:S05]  /*01d0*/  IMAD R4, R7, R4, R8 ;  /* 0x0000000407047224 */ /* 0x000fca00078e0208 */
[----:B------:R-:W-:-:S13]  /*01e0*/  ISETP.GT.U32.AND P1, PT, R9, R4, PT ;  /* 0x000000040900720c */ /* 0x000fda0003f24070 */
[----:B------:R-:W-:Y:S02]  /*01f0*/  @!P1 IMAD.IADD R4, R4, 0x1, -R9 ;  /* 0x0000000104049824 */ /* 0x000fe400078e0a09 */
[----:B------:R-:W-:Y:S01]  /*0200*/  @!P1 VIADD R7, R7, 0x1 ;  /* 0x0000000107079836 */ /* 0x000fe20000000000 */
[----:B------:R-:W-:Y:S02]  /*0210*/  ISETP.NE.AND P1, PT, R0, RZ, PT ;  /* 0x000000ff0000720c */ /* 0x000fe40003f25270 */
[----:B------:R-:W-:Y:S02]  /*0220*/  ISETP.GE.U32.AND P0, PT, R4, R9, PT ;  /* 0x000000090400720c */ /* 0x000fe40003f06070 */
[----:B------:R-:W-:-:S04]  /*0230*/  LOP3.LUT R4, R5, R0, RZ, 0x3c, !PT ;  /* 0x0000000005047212 */ /* 0x000fc800078e3cff */
[----:B------:R-:W-:Y:S01]  /*0240*/  ISETP.GE.AND P2, PT, R4, RZ, PT ;  /* 0x000000ff0400720c */ /* 0x000fe20003f46270 */
[----:B------:R-:W-:-:S06]  /*0250*/  VIADD R4, R2, 0x1f ;  /* 0x0000001f02047836 */ /* 0x000fcc0000000000 */
[----:B------:R-:W-:-:S04]  /*0260*/  @P0 VIADD R7, R7, 0x1 ;  /* 0x0000000107070836 */ /* 0x000fc80000000000 */
[----:B------:R-:W-:Y:S01]  /*0270*/  IMAD.MOV.U32 R6, RZ, RZ, R7 ;  /* 0x000000ffff067224 */ /* 0x000fe200078e0007 */
[----:B------:R-:W-:-:S03]  /*0280*/  SHF.R.S32.HI R7, RZ, 0x1f, R4 ;  /* 0x0000001fff077819 */ /* 0x000fc60000011404 */
[----:B------:R-:W-:Y:S01]  /*0290*/  @!P2 IMAD.MOV R6, RZ, RZ, -R6 ;  /* 0x000000ffff06a224 */ /* 0x000fe200078e0a06 */
[----:B------:R-:W-:Y:S02]  /*02a0*/  @!P1 LOP3.LUT R6, RZ, R0, RZ, 0x33, !PT ;  /* 0x00000000ff069212 */ /* 0x000fe400078e33ff */
[----:B------:R-:W-:-:S03]  /*02b0*/  LEA.HI R7, R7, R4, RZ, 0x5 ;  /* 0x0000000407077211 */ /* 0x000fc600078f28ff */
[----:B------:R-:W-:Y:S02]  /*02c0*/  IMAD.SHL.U32 R4, R6, 0x8, RZ ;  /* 0x0000000806047824 */ /* 0x000fe400078e00ff */
[----:B------:R-:W-:-:S03]  /*02d0*/  IMAD.MOV R6, RZ, RZ, -R6 ;  /* 0x000000ffff067224 */ /* 0x000fc600078e0a06 */
[----:B------:R-:W-:Y:S01]  /*02e0*/  LEA.HI.SX32 R7, R7, -R4, 0x1b ;  /* 0x8000000407077211 */ /* 0x000fe200078fdaff */
[----:B------:R-:W-:Y:S02]  /*02f0*/  IMAD R13, R0, R6, R5 ;  /* 0x00000006000d7224 */ /* 0x000fe400078e0205 */
[----:B------:R-:W-:Y:S01]  /*0300*/  IMAD.MOV.U32 R6, RZ, RZ, RZ ;  /* 0x000000ffff067224 */ /* 0x000fe200078e00ff */
[----:B------:R-:W-:-:S04]  /*0310*/  VIMNMX R8, R7, 0x8, PT ;  /* 0x0000000807087848 */ /* 0x000fc80003fe0100 */
[-C--:B------:R-:W-:Y:S02]  /*0320*/  IABS R10, R8.reuse ;  /* 0x00000008000a7213 */ /* 0x080fe40000000000 */
[----:B------:R-:W-:Y:S02]  /*0330*/  IABS R0, R8 ;  /* 0x0000000800007213 */ /* 0x000fe40000000000 */
[----:B------:R-:W1:Y:S08]  /*0340*/  I2F.RP R9, R10 ;  /* 0x0000000a00097306 */ /* 0x000e700000209400 */
[----:B-1----:R-:W1:Y:S02]  /*0350*/  MUFU.RCP R9, R9 ;  /* 0x0000000900097308 */ /* 0x002e640000001000 */
[----:B-1----:R-:W-:-:S06]  /*0360*/  VIADD R7, R9, 0xffffffe ;  /* 0x0ffffffe09077836 */ /* 0x002fcc0000000000 */
[----:B------:R-:W1:Y:S02]  /*0370*/  F2I.FTZ.U32.TRUNC.NTZ R7, R7 ;  /* 0x0000000700077305 */ /* 0x000e64000021f000 */
[----:B-1----:R-:W-:-:S04]  /*0380*/  IMAD.MOV R11, RZ, RZ, -R7 ;  /* 0x000000ffff0b7224 */ /* 0x002fc800078e0a07 */
[----:B------:R-:W-:Y:S01]  /*0390*/  IMAD.MOV.U32 R5, RZ, RZ, R11 ;  /* 0x000000ffff057224 */ /* 0x000fe200078e000b */
[----:B------:R-:W-:-:S03]  /*03a0*/  IABS R11, R13 ;  /* 0x0000000d000b7213 */ /* 0x000fc60000000000 */
[----:B------:R-:W-:-:S04]  /*03b0*/  IMAD R5, R5, R10, RZ ;  /* 0x0000000a05057224 */ /* 0x000fc800078e02ff */
[----:B------:R-:W-:Y:S02]  /*03c0*/  IMAD.HI.U32 R6, R7, R5, R6 ;  /* 0x0000000507067227 */ /* 0x000fe400078e0006 */
[----:B------:R-:W1:Y:S02]  /*03d0*/  LDC R7, c[0x0][0x230] ;  /* 0x00008c00ff077b82 */ /* 0x000e640000000800 */
[----:B------:R-:W-:Y:S02]  /*03e0*/  IMAD.MOV R5, RZ, RZ, -R0 ;  /* 0x000000ffff057224 */ /* 0x000fe400078e0a00 */
[----:B------:R-:W-:Y:S01]  /*03f0*/  IMAD.HI.U32 R0, R6, R11, RZ ;  /* 0x0000000b06007227 */ /* 0x000fe200078e00ff */
[----:B--2---:R-:W-:-:S03]  /*0400*/  LOP3.LUT R6, R14, 0x1f, RZ, 0xc0, !PT ;  /* 0x0000001f0e067812 */ /* 0x004fc600078ec0ff */
[----:B------:R-:W-:-:S05]  /*0410*/  IMAD R5, R0, R5, R11 ;  /* 0x0000000500057224 */ /* 0x000fca00078e020b */
[----:B------:R-:W-:Y:S01]  /*0420*/  ISETP.GT.U32.AND P1, PT, R10, R5, PT ;  /* 0x000000050a00720c */ /* 0x000fe20003f24070 */
[----:B-1----:R-:W-:-:S12]  /*0430*/  VIADD R7, R7, 0x7f ;  /* 0x0000007f07077836 */ /* 0x002fd80000000000 */
[----:B------:R-:W-:Y:S02]  /*0440*/  @!P1 IMAD.IADD R5, R5, 0x1, -R10 ;  /* 0x0000000105059824 */ /* 0x000fe400078e0a0a */
[----:B------:R-:W-:Y:S01]  /*0450*/  @!P1 VIADD R0, R0, 0x1 ;  /* 0x0000000100009836 */ /* 0x000fe20000000000 */
[----:B------:R-:W-:Y:S02]  /*0460*/  ISETP.NE.AND P1, PT, R8, RZ, PT ;  /* 0x000000ff0800720c */ /* 0x000fe40003f25270 */
[----:B------:R-:W-:Y:S02]  /*0470*/  ISETP.GE.U32.AND P0, PT, R5, R10, PT ;  /* 0x0000000a0500720c */ /* 0x000fe40003f06070 */
[----:B------:R-:W-:-:S04]  /*0480*/  LOP3.LUT R5, R13, R8, RZ, 0x3c, !PT ;  /* 0x000000080d057212 */ /* 0x000fc800078e3cff */
[----:B------:R-:W-:-:S07]  /*0490*/  ISETP.GE.AND P2, PT, R5, RZ, PT ;  /* 0x000000ff0500720c */ /* 0x000fce0003f46270 */
[----:B------:R-:W-:Y:S01]  /*04a0*/  @P0 VIADD R0, R0, 0x1 ;  /* 0x0000000100000836 */ /* 0x000fe20000000000 */
[----:B------:R-:W-:-:S05]  /*04b0*/  ISETP.GE.AND P0, PT, R7, 0x80, PT ;  /* 0x000000800700780c */ /* 0x000fca0003f06270 */
[----:B------:R-:W-:Y:S01]  /*04c0*/  @!P2 IMAD.MOV R0, RZ, RZ, -R0 ;  /* 0x000000ffff00a224 */ /* 0x000fe200078e0a00 */
[----:B------:R-:W-:-:S05]  /*04d0*/  @!P1 LOP3.LUT R0, RZ, R8, RZ, 0x33, !PT ;  /* 0x00000008ff009212 */ /* 0x000fca00078e33ff */
[----:B------:R-:W-:Y:S02]  /*04e0*/  IMAD.MOV R5, RZ, RZ, -R0 ;  /* 0x000000ffff057224 */ /* 0x000fe400078e0a00 */
[----:B------:R-:W-:Y:S02]  /*04f0*/  IMAD.SHL.U32 R24, R0, 0x200, RZ ;  /* 0x0000020000187824 */ /* 0x000fe400078e00ff */
[----:B------:R-:W-:-:S04]  /*0500*/  IMAD R5, R8, R5, R13 ;  /* 0x0000000508057224 */ /* 0x000fc800078e020d */
[----:B------:R-:W-:-:S04]  /*0510*/  IMAD.IADD R5, R4, 0x1, R5 ;  /* 0x0000000104057824 */ /* 0x000fc800078e0205 */
[----:B------:R-:W-:-:S05]  /*0520*/  IMAD R26, R5, 0x20, R6 ;  /* 0x00000020051a7824 */ /* 0x000fca00078e0206 */
[----:B------:R0:W-:Y:S04]  /*0530*/  STL [R1+0x1cac], R26 ;  /* 0x001cac1a01007387 */ /* 0x0001e80000100800 */
[----:B------:R0:W-:Y:S04]  /*0540*/  STL [R1+0x3f0], RZ ;  /* 0x0003f0ff01007387 */ /* 0x0001e80000100800 */
        /* <DEDUP_REMOVED lines=123> */
[----:B------:R0:W-:Y:S01]  /*0d00*/  STL [R1+0x410], R24 ;  /* 0x0004101801007387 */ /* 0x0001e20000100800 */
[----:B------:R-:W-:Y:S05]  /*0d10*/  @!P0 BRA `(.L_x_0) ;  /* 0x0000068c00808947 */ /* 0x000fea0003800000 */
[----:B------:R-:W-:Y:S01]  /*0d20*/  IABS R6, R3 ;  /* 0x0000000300067213 */ /* 0x000fe20000000000 */
[C---:B------:R-:W-:Y:S01]  /*0d30*/  VIADD R7, R24.reuse, 0x1ff ;  /* 0x000001ff18077836 */ /* 0x040fe20000000000 */
[----:B------:R1:W-:Y:S01]  /*0d40*/  STL [R1+0x1e44], R3 ;  /* 0x001e440301007387 */ /* 0x0003e20000100800 */
[----:B------:R-:W-:Y:S01]  /*0d50*/  IMAD.MOV.U32 R4, RZ, RZ, RZ ;  /* 0x000000ffff047224 */ /* 0x000fe200078e00ff */
[----:B------:R-:W2:Y:S01]  /*0d60*/  I2F.RP R8, R6 ;  /* 0x0000000600087306 */ /* 0x000ea20000209400 */
[C---:B------:R-:W-:Y:S01]  /*0d70*/  VIADD R0, R24.reuse, 0x1fe ;  /* 0x000001fe18007836 */ /* 0x040fe20000000000 */
[----:B------:R-:W-:Y:S01]  /*0d80*/  IABS R13, R7 ;  /* 0x00000007000d7213 */ /* 0x000fe20000000000 */
[C---:B------:R-:W-:Y:S01]  /*0d90*/  VIADD R10, R24.reuse, 0x1fc ;  /* 0x000001fc180a7836 */ /* 0x040fe20000000000 */
[----:B------:R-:W-:Y:S01]  /*0da0*/  ISETP.GE.AND P0, PT, R7, RZ, PT ;  /* 0x000000ff0700720c */ /* 0x000fe20003f06270 */
[C---:B------:R-:W-:Y:S01]  /*0db0*/  VIADD R18, R24.reuse, 0x1fa ;  /* 0x000001fa18127836 */ /* 0x040fe20000000000 */
[----:B------:R-:W-:Y:S01]  /*0dc0*/  IABS R9, R0 ;  /* 0x0000000000097213 */ /* 0x000fe20000000000 */
[----:B------:R-:W-:Y:S01]  /*0dd0*/  VIADD R12, R24, 0x1fb ;  /* 0x000001fb180c7836 */ /* 0x000fe20000000000 */
[----:B------:R-:W-:Y:S01]  /*0de0*/  IABS R21, R10 ;  /* 0x0000000a00157213 */ /* 0x000fe20000000000 */
[----:B------:R-:W-:Y:S01]  /*0df0*/  ULDC UR6, c[0x0][0x238] ;  /* 0x00008e0000067ab9 */ /* 0x000fe20000000800 */
[----:B------:R-:W-:Y:S01]  /*0e00*/  IABS R19, R18 ;  /* 0x0000001200137213 */ /* 0x000fe20000000000 */
[----:B------:R-:W-:Y:S01]  /*0e10*/  ULDC UR4, c[0x0][0x23c] ;  /* 0x00008f0000047ab9 */ /* 0x000fe20000000800 */
[----:B------:R-:W-:Y:S01]  /*0e20*/  ISETP.GE.AND P3, PT, R0, RZ, PT ;  /* 0x000000ff0000720c */ /* 0x000fe20003f66270 */
[----:B------:R-:W-:Y:S01]  /*0e30*/  ULDC.64 UR10, c[0x0][0x210] ;  /* 0x00008400000a7ab9 */ /* 0x000fe20000000a00 */
[----:B------:R-:W-:Y:S01]  /*0e40*/  IABS R16, R12 ;  /* 0x0000000c00107213 */ /* 0x000fe20000000000 */
[----:B--2---:R-:W2:Y:S01]  /*0e50*/  MUFU.RCP R8, R8 ;  /* 0x0000000800087308 */ /* 0x004ea20000001000 */
[----:B------:R-:W-:Y:S01]  /*0e60*/  ULDC UR7, c[0x0][0x230] ;  /* 0x00008c0000077ab9 */ /* 0x000fe20000000800 */
[----:B--2---:R-:W-:-:S06]  /*0e70*/  VIADD R5, R8, 0xffffffe ;  /* 0x0ffffffe08057836 */ /* 0x004fcc0000000000 */
[----:B------:R-:W2:Y:S02]  /*0e80*/  F2I.FTZ.U32.TRUNC.NTZ R5, R5 ;  /* 0x0000000500057305 */ /* 0x000ea4000021f000 */
[----:B--2---:R-:W-:-:S04]  /*0e90*/  IMAD.MOV R11, RZ, RZ, -R5 ;  /* 0x000000ffff0b7224 */ /* 0x004fc800078e0a05 */
[----:B------:R-:W-:-:S04]  /*0ea0*/  IMAD R11, R11, R6, RZ ;  /* 0x000000060b0b7224 */ /* 0x000fc800078e02ff */
[----:B------:R-:W-:-:S04]  /*0eb0*/  IMAD.HI.U32 R11, R5, R11, R4 ;  /* 0x0000000b050b7227 */ /* 0x000fc800078e0004 */
[----:B------:R-:W-:Y:S02]  /*0ec0*/  VIADD R4, R24, 0x1fd ;  /* 0x000001fd18047836 */ /* 0x000fe40000000000 */
[----:B------:R-:W-:-:S03]  /*0ed0*/  IMAD.HI.U32 R5, R11, R13, RZ ;  /* 0x0000000d0b057227 */ /* 0x000fc600078e00ff */
[----:B------:R-:W-:Y:S01]  /*0ee0*/  IABS R15, R4 ;  /* 0x00000004000f7213 */ /* 0x000fe20000000000 */
[----:B------:R-:W-:Y:S01]  /*0ef0*/  IMAD.HI.U32 R7, R11, R9, RZ ;  /* 0x000000090b077227 */ /* 0x000fe200078e00ff */
[----:B------:R-:W-:-:S03]  /*0f00*/  ISETP.GE.AND P1, PT, R4, RZ, PT ;  /* 0x000000ff0400720c */ /* 0x000fc60003f26270 */
[----:B------:R-:W-:Y:S02]  /*0f10*/  IMAD.MOV R5, RZ, RZ, -R5 ;  /* 0x000000ffff057224 */ /* 0x000fe400078e0a05 */
[----:B------:R-:W-:Y:S02]  /*0f20*/  IMAD.MOV R14, RZ, RZ, -R7 ;  /* 0x000000ffff0e7224 */ /* 0x000fe400078e0a07 */
[----:B------:R-:W-:-:S04]  /*0f30*/  IMAD.HI.U32 R7, R11, R15, RZ ;  /* 0x0000000f0b077227 */ /* 0x000fc800078e00ff */
[C---:B------:R-:W-:Y:S02]  /*0f40*/  IMAD R13, R6.reuse, R5, R13 ;  /* 0x00000005060d7224 */ /* 0x040fe400078e020d */
[C---:B------:R-:W-:Y:S02]  /*0f50*/  IMAD R5, R6.reuse, R14, R9 ;  /* 0x0000000e06057224 */ /* 0x040fe400078e0209 */
[----:B------:R-:W-:Y:S01]  /*0f60*/  IMAD.HI.U32 R8, R11, R21, RZ ;  /* 0x000000150b087227 */ /* 0x000fe200078e00ff */
[C---:B------:R-:W-:Y:S02]  /*0f70*/  ISETP.GT.U32.AND P4, PT, R6.reuse, R13, PT ;  /* 0x0000000d0600720c */ /* 0x040fe40003f84070 */
[----:B------:R-:W-:Y:S01]  /*0f80*/  ISETP.GT.U32.AND P6, PT, R6, R5, PT ;  /* 0x000000050600720c */ /* 0x000fe20003fc4070 */
[----:B------:R-:W-:Y:S02]  /*0f90*/  IMAD.MOV R9, RZ, RZ, -R7 ;  /* 0x000000ffff097224 */ /* 0x000fe400078e0a07 */
[----:B------:R-:W-:-:S02]  /*0fa0*/  IMAD.MOV R8, RZ, RZ, -R8 ;  /* 0x000000ffff087224 */ /* 0x000fc400078e0a08 */
[C---:B------:R-:W-:Y:S02]  /*0fb0*/  IMAD R15, R6.reuse, R9, R15 ;  /* 0x00000009060f7224 */ /* 0x040fe400078e020f */
[C---:B------:R-:W-:Y:S02]  /*0fc0*/  IMAD R21, R6.reuse, R8, R21 ;  /* 0x0000000806157224 */ /* 0x040fe400078e0215 */
[----:B------:R-:W-:Y:S01]  /*0fd0*/  IMAD.HI.U32 R0, R11, R19, RZ ;  /* 0x000000130b007227 */ /* 0x000fe200078e00ff */
[C---:B------:R-:W-:Y:S02]  /*0fe0*/  ISETP.GT.U32.AND P2, PT, R6.reuse, R15, PT ;  /* 0x0000000f0600720c */ /* 0x040fe40003f44070 */
[----:B------:R-:W-:Y:S01]  /*0ff0*/  ISETP.GT.U32.AND P5, PT, R6, R21, PT ;  /* 0x000000150600720c */ /* 0x000fe20003fa4070 */
[--C-:B------:R-:W-:Y:S02]  /*1000*/  @!P6 IMAD.IADD R5, R5, 0x1, -R6.reuse ;  /* 0x000000010505e824 */ /* 0x100fe400078e0a06 */
[----:B------:R-:W-:-:S02]  /*1010*/  @!P4 IMAD.IADD R13, R13, 0x1, -R6 ;  /* 0x000000010d0dc824 */ /* 0x000fc400078e0a06 */
[----:B------:R-:W-:Y:S01]  /*1020*/  IMAD.MOV R0, RZ, RZ, -R0 ;  /* 0x000000ffff007224 */ /* 0x000fe200078e0a00 */
[C---:B------:R-:W-:Y:S01]  /*1030*/  ISETP.GT.U32.AND P6, PT, R6.reuse, R5, PT ;  /* 0x000000050600720c */ /* 0x040fe20003fc4070 */
[----:B------:R-:W-:Y:S01]  /*1040*/  IMAD.HI.U32 R7, R11, R16, RZ ;  /* 0x000000100b077227 */ /* 0x000fe200078e00ff */
[----:B------:R-:W-:-:S03]  /*1050*/  ISETP.GT.U32.AND P4, PT, R6, R13, PT ;  /* 0x0000000d0600720c */ /* 0x000fc60003f84070 */
[--C-:B------:R-:W-:Y:S02]  /*1060*/  @!P2 IMAD.IADD R15, R15, 0x1, -R6.reuse ;  /* 0x000000010f0fa824 */ /* 0x100fe400078e0a06 */
[----:B------:R-:W-:Y:S02]  /*1070*/  @!P5 IMAD.IADD R21, R21, 0x1, -R6 ;  /* 0x000000011515d824 */ /* 0x000fe400078e0a06 */
[C---:B------:R-:W-:Y:S01]  /*1080*/  IMAD R19, R6.reuse, R0, R19 ;  /* 0x0000000006137224 */ /* 0x040fe200078e0213 */
[C---:B------:R-:W-:Y:S01]  /*1090*/  ISETP.GT.U32.AND P5, PT, R6.reuse, R15, PT ;  /* 0x0000000f0600720c */ /* 0x040fe20003fa4070 */
[----:B------:R-:W-:Y:S01]  /*10a0*/  IMAD.MOV R7, RZ, RZ, -R7 ;  /* 0x000000ffff077224 */ /* 0x000fe200078e0a07 */
[----:B------:R-:W-:Y:S01]  /*10b0*/  ISETP.GT.U32.AND P2, PT, R6, R21, PT ;  /* 0x000000150600720c */ /* 0x000fe20003f44070 */
[----:B------:R-:W-:Y:S02]  /*10c0*/  VIADD R14, R24, 0x1f9 ;  /* 0x000001f9180e7836 */ /* 0x000fe40000000000 */
[----:B------:R-:W-:-:S02]  /*10d0*/  IMAD R7, R6, R7, R16 ;  /* 0x0000000706077224 */ /* 0x000fc400078e0210 */
[--C-:B------:R-:W-:Y:S01]  /*10e0*/  @!P6 IMAD.IADD R5, R5, 0x1, -R6.reuse ;  /* 0x000000010505e824 */ /* 0x100fe200078e0a06 */
[----:B------:R-:W-:Y:S01]  /*10f0*/  ISETP.GE.AND P6, PT, R10, RZ, PT ;  /* 0x000000ff0a00720c */ /* 0x000fe20003fc6270 */
[----:B------:R-:W-:Y:S01]  /*1100*/  VIADD R10, R24, 0x1f7 ;  /* 0x000001f7180a7836 */ /* 0x000fe20000000000 */
[----:B------:R-:W-:Y:S01]  /*1110*/  IABS R9, R14 ;  /* 0x0000000e00097213 */ /* 0x000fe20000000000 */
[--C-:B------:R-:W-:Y:S01]  /*1120*/  @!P4 IMAD.IADD R13, R13, 0x1, -R6.reuse ;  /* 0x000000010d0dc824 */ /* 0x100fe200078e0a06 */
[C---:B------:R-:W-:Y:S01]  /*1130*/  ISETP.GT.U32.AND P4, PT, R6.reuse, R7, PT ;  /* 0x000000070600720c */ /* 0x040fe20003f84070 */
[----:B------:R-:W-:Y:S01]  /*1140*/  @!P5 IMAD.IADD R15, R15, 0x1, -R6 ;  /* 0x000000010f0fd824 */ /* 0x000fe200078e0a06 */
[----:B------:R-:W-:Y:S01]  /*1150*/  ISETP.GT.U32.AND P5, PT, R6, R19, PT ;  /* 0x000000130600720c */ /* 0x000fe20003fa4070 */
[----:B------:R-:W-:Y:S01]  /*1160*/  IMAD.HI.U32 R0, R11, R9, RZ ;  /* 0x000000090b007227 */ /* 0x000fe200078e00ff */
[----:B------:R-:W-:-:S03]  /*1170*/  IABS R16, R10 ;  /* 0x0000000a00107213 */ /* 0x000fc60000000000 */
[----:B------:R-:W-:Y:S01]  /*1180*/  @!P2 IMAD.IADD R21, R21, 0x1, -R6 ;  /* 0x000000011515a824 */ /* 0x000fe200078e0a06 */
[----:B------:R-:W-:Y:S01]  /*1190*/  ISETP.GE.AND P2, PT, R12, RZ, PT ;  /* 0x000000ff0c00720c */ /* 0x000fe20003f46270 */
[----:B------:R-:W-:Y:S02]  /*11a0*/  IMAD.MOV R12, RZ, RZ, -R0 ;  /* 0x000000ffff0c7224 */ /* 0x000fe400078e0a00 */
[----:B------:R-:W-:Y:S02]  /*11b0*/  IMAD.MOV.U32 R0, RZ, RZ, R16 ;  /* 0x000000ffff007224 */ /* 0x000fe400078e0010 */
[----:B------:R-:W-:Y:S02]  /*11c0*/  VIADD R8, R24, 0x1f8 ;  /* 0x000001f818087836 */ /* 0x000fe40000000000 */
[----:B------:R-:W-:Y:S02]  /*11d0*/  @!P5 IMAD.IADD R19, R19, 0x1, -R6 ;  /* 0x000000011313d824 */ /* 0x000fe400078e0a06 */
[C---:B------:R-:W-:Y:S01]  /*11e0*/  IMAD R9, R6.reuse, R12, R9 ;  /* 0x0000000c06097224 */ /* 0x040fe200078e0209 */
[----:B------:R-:W-:Y:S01]  /*11f0*/  IABS R17, R8 ;  /* 0x0000000800117213 */ /* 0x000fe20000000000 */
[----:B------:R-:W-:Y:S01]  /*1200*/  IMAD.HI.U32 R12, R11, R0, RZ ;  /* 0x000000000b0c7227 */ /* 0x000fe200078e00ff */
[----:B------:R-:W-:-:S03]  /*1210*/  ISETP.GT.U32.AND P5, PT, R6, R19, PT ;  /* 0x000000130600720c */ /* 0x000fc60003fa4070 */
[----:B------:R-:W-:Y:S01]  /*1220*/  @!P4 IMAD.IADD R7, R7, 0x1, -R6 ;  /* 0x000000010707c824 */ /* 0x000fe200078e0a06 */
[----:B------:R-:W-:Y:S01]  /*1230*/  ISETP.GE.AND P4, PT, R18, RZ, PT ;  /* 0x000000ff1200720c */ /* 0x000fe20003f86270 */
[----:B------:R-:W-:Y:S02]  /*1240*/  IMAD.MOV.U32 R22, RZ, RZ, R13 ;  /* 0x000000ffff167224 */ /* 0x000fe400078e000d */
[----:B------:R-:W-:Y:S02]  /*1250*/  IMAD.MOV.U32 R20, RZ, RZ, R5 ;  /* 0x000000ffff147224 */ /* 0x000fe400078e0005 */
[----:B------:R-:W-:Y:S02]  /*1260*/  IMAD.MOV R5, RZ, RZ, -R12 ;  /* 0x000000ffff057224 */ /* 0x000fe400078e0a0c */
[----:B------:R-:W-:Y:S01]  /*1270*/  @!P0 IMAD.MOV R22, RZ, RZ, -R22 ;  /* 0x000000ffff168224 */ /* 0x000fe200078e0a16 */
[----:B------:R-:W-:Y:S01]  /*1280*/  ISETP.GT.U32.AND P0, PT, R6, R7, PT ;  /* 0x000000070600720c */ /* 0x000fe20003f04070 */
[----:B------:R-:W-:-:S02]  /*1290*/  IMAD.MOV.U32 R13, RZ, RZ, R15 ;  /* 0x000000ffff0d7224 */ /* 0x000fc400078e000f */
[----:B------:R-:W-:Y:S01]  /*12a0*/  IMAD.HI.U32 R4, R11, R17, RZ ;  /* 0x000000110b047227 */ /* 0x000fe200078e00ff */
[----:B------:R-:W-:Y:S03]  /*12b0*/  STL [R1+0x38], R22 ;  /* 0x0000381601007387 */ /* 0x000fe60000100800 */
[C---:B------:R-:W-:Y:S02]  /*12c0*/  IMAD R15, R6.reuse, R5, R0 ;  /* 0x00000005060f7224 */ /* 0x040fe400078e0200 */
[----:B------:R-:W-:Y:S02]  /*12d0*/  IMAD.MOV R4, RZ, RZ, -R4 ;  /* 0x000000ffff047224 */ /* 0x000fe400078e0a04 */
[----:B------:R-:W-:Y:S01]  /*12e0*/  @!P5 IMAD.IADD R19, R19, 0x1, -R6 ;  /* 0x000000011313d824 */ /* 0x000fe200078e0a06 */
[C---:B------:R-:W-:Y:S01]  /*12f0*/  ISETP.GT.U32.AND P5, PT, R6.reuse, R15, PT ;  /* 0x0000000f0600720c */ /* 0x040fe20003fa4070 */
[----:B------:R-:W-:Y:S01]  /*1300*/  @!P3 IMAD.MOV R20, RZ, RZ, -R20 ;  /* 0x000000ffff14b224 */ /* 0x000fe200078e0a14 */
[C---:B------:R-:W-:Y:S01]  /*1310*/  ISETP.GT.U32.AND P3, PT, R6.reuse, R9, PT ;  /* 0x000000090600720c */ /* 0x040fe20003f64070 */
[----:B------:R-:W-:-:S02]  /*1320*/  IMAD R17, R6, R4, R17 ;  /* 0x0000000406117224 */ /* 0x000fc400078e0211 */
[----:B-1----:R-:W-:Y:S01]  /*1330*/  IMAD.MOV.U32 R3, RZ, RZ, R21 ;  /* 0x000000ffff037224 */ /* 0x002fe200078e0015 */
[----:B------:R-:W-:Y:S01]  /*1340*/  STL [R1+0x40], R20 ;  /* 0x0000401401007387 */ /* 0x000fe20000100800 */
[----:B------:R-:W-:Y:S01]  /*1350*/  @!P1 IMAD.MOV R13, RZ, RZ, -R13 ;  /* 0x000000ffff0d9224 */ /* 0x000fe200078e0a0d */
[----:B------:R-:W-:Y:S01]  /*1360*/  ISETP.GE.AND P1, PT, R14, RZ, PT ;  /* 0x000000ff0e00720c */ /* 0x000fe20003f26270 */
[----:B------:R-:W-:Y:S02]  /*1370*/  VIADD R4, R24, 0x1f6 ;  /* 0x000001f618047836 */ /* 0x000fe40000000000 */
[----:B------:R-:W-:Y:S01]  /*1380*/  @!P6 IMAD.MOV R3, RZ, RZ, -R3 ;  /* 0x000000ffff03e224 */ /* 0x000fe200078e0a03 */
[----:B------:R1:W-:Y:S01]  /*1390*/  STL [R1+0x50], R13 ;  /* 0x0000500d01007387 */ /* 0x0003e20000100800 */
[--C-:B------:R-:W-:Y:S01]  /*13a0*/  @!P0 IMAD.IADD R7, R7, 0x1, -R6.reuse ;  /* 0x0000000107078824 */ /* 0x100fe200078e0a06 */
[----:B------:R-:W-:Y:S01]  /*13b0*/  ISETP.GT.U32.AND P6, PT, R6, R17, PT ;  /* 0x000000110600720c */ /* 0x000fe20003fc4070 */
[--C-:B------:R-:W-:Y:S01]  /*13c0*/  @!P5 IMAD.IADD R15, R15, 0x1, -R6.reuse ;  /* 0x000000010f0fd824 */ /* 0x100fe200078e0a06 */
[----:B------:R-:W-:Y:S01]  /*13d0*/  ISETP.GE.AND P0, PT, R8, RZ, PT ;  /* 0x000000ff0800720c */ /* 0x000fe20003f06270 */
[----:B------:R-:W-:Y:S01]  /*13e0*/  VIADD R8, R24, 0x1f5 ;  /* 0x000001f518087836 */ /* 0x000fe20000000000 */
[----:B------:R2:W-:Y:S01]  /*13f0*/  STL [R1+0x78], R3 ;  /* 0x0000780301007387 */ /* 0x0005e20000100800 */
[----:B------:R-:W-:Y:S01]  /*1400*/  @!P3 IMAD.IADD R9, R9, 0x1, -R6 ;  /* 0x000000010909b824 */ /* 0x000fe200078e0a06 */
[----:B------:R-:W-:Y:S01]  /*1410*/  ISETP.GE.AND P3, PT, R10, RZ, PT ;  /* 0x000000ff0a00720c */ /* 0x000fe20003f66270 */
[----:B------:R-:W-:Y:S01]  /*1420*/  VIADD R14, R24, 0x1f4 ;  /* 0x000001f4180e7836 */ /* 0x000fe20000000000 */
[----:B-1----:R-:W-:Y:S01]  /*1430*/  IABS R13, R4 ;  /* 0x00000004000d7213 */ /* 0x002fe20000000000 */
[----:B------:R-:W-:Y:S01]  /*1440*/  @!P4 IMAD.MOV R19, RZ, RZ, -R19 ;  /* 0x000000ffff13c224 */ /* 0x000fe200078e0a13 */
[----:B------:R-:W-:-:S02]  /*1450*/  ISETP.GT.U32.AND P5, PT, R6, R15, PT ;  /* 0x0000000f0600720c */ /* 0x000fc40003fa4070 */
[----:B------:R-:W-:Y:S01]  /*1460*/  IABS R16, R14 ;  /* 0x0000000e00107213 */ /* 0x000fe20000000000 */
[----:B------:R-:W-:-:S04]  /*1470*/  IMAD.HI.U32 R0, R11, R13, RZ ;  /* 0x0000000d0b007227 */ /* 0x000fc800078e00ff */
[----:B--2---:R-:W-:Y:S01]  /*1480*/  IMAD.MOV.U32 R3, RZ, RZ, R7 ;  /* 0x000000ffff037224 */ /* 0x004fe200078e0007 */
[----:B------:R-:W-:Y:S01]  /*1490*/  IABS R7, R8 ;  /* 0x0000000800077213 */ /* 0x000fe20000000000 */
[----:B------:R-:W-:Y:S02]  /*14a0*/  IMAD.MOV R10, RZ, RZ, -R0 ;  /* 0x000000ffff0a7224 */ /* 0x000fe400078e0a00 */
[----:B------:R-:W-:Y:S01]  /*14b0*/  @!P6 IMAD.IADD R17, R17, 0x1, -R6 ;  /* 0x000000011111e824 */ /* 0x000fe200078e0a06 */
[----:B------:R-:W-:Y:S01]  /*14c0*/  ISETP.GT.U32.AND P6, PT, R6, R9, PT ;  /* 0x000000090600720c */ /* 0x000fe20003fc4070 */
[----:B------:R-:W-:-:S04]  /*14d0*/  IMAD.HI.U32 R5, R11, R7, RZ ;  /* 0x000000070b057227 */ /* 0x000fc800078e00ff */
[----:B------:R-:W-:Y:S02]  /*14e0*/  IMAD R13, R6, R10, R13 ;  /* 0x0000000a060d7224 */ /* 0x000fe400078e020d */
[----:B------:R-:W-:Y:S02]  /*14f0*/  IMAD.MOV R10, RZ, RZ, -R5 ;  /* 0x000000ffff0a7224 */ /* 0x000fe400078e0a05 */
[----:B------:R-:W-:Y:S02]  /*1500*/  VIADD R0, R24, 0x1f3 ;  /* 0x000001f318007836 */ /* 0x000fe40000000000 */
[C---:B------:R-:W-:Y:S02]  /*1510*/  IMAD R7, R6.reuse, R10, R7 ;  /* 0x0000000a06077224 */ /* 0x040fe400078e0207 */
[--C-:B------:R-:W-:Y:S01]  /*1520*/  @!P5 IMAD.IADD R15, R15, 0x1, -R6.reuse ;  /* 0x000000010f0fd824 */ /* 0x100fe200078e0a06 */
[----:B------:R-:W-:Y:S01]  /*1530*/  IABS R12, R0 ;  /* 0x00000000000c7213 */ /* 0x000fe20000000000 */
[----:B------:R-:W-:Y:S01]  /*1540*/  @!P6 IMAD.IADD R9, R9, 0x1, -R6 ;  /* 0x000000010909e824 */ /* 0x000fe200078e0a06 */
[C---:B------:R-:W-:Y:S01]  /*1550*/  ISETP.GT.U32.AND P5, PT, R6.reuse, R7, PT ;  /* 0x000000070600720c */ /* 0x040fe20003fa4070 */
[----:B------:R-:W-:Y:S01]  /*1560*/  @!P2 IMAD.MOV R3, RZ, RZ, -R3 ;  /* 0x000000ffff03a224 */ /* 0x000fe200078e0a03 */
[C---:B------:R-:W-:Y:S01]  /*1570*/  ISETP.GT.U32.AND P6, PT, R6.reuse, R13, PT ;  /* 0x0000000d0600720c */ /* 0x040fe20003fc4070 */
[----:B------:R-:W-:Y:S01]  /*1580*/  IMAD.MOV.U32 R5, RZ, RZ, R12 ;  /* 0x000000ffff057224 */ /* 0x000fe200078e000c */
[----:B------:R-:W-:Y:S01]  /*1590*/  ISETP.GT.U32.AND P2, PT, R6, R17, PT ;  /* 0x000000110600720c */ /* 0x000fe20003f44070 */
[----:B------:R-:W-:Y:S01]  /*15a0*/  VIADD R12, R24, 0x1f2 ;  /* 0x000001f2180c7836 */ /* 0x000fe20000000000 */
[----:B------:R1:W-:Y:S01]  /*15b0*/  STL [R1+0x80], R3 ;  /* 0x0000800301007387 */ /* 0x0003e20000100800 */
[----:B------:R-:W-:-:S03]  /*15c0*/  IMAD.HI.U32 R21, R11, R16, RZ ;  /* 0x000000100b157227 */ /* 0x000fc600078e00ff */
[----:B------:R-:W-:Y:S01]  /*15d0*/  IABS R10, R12 ;  /* 0x0000000c000a7213 */ /* 0x000fe20000000000 */
[----:B------:R-:W-:Y:S01]  /*15e0*/  IMAD.MOV R21, RZ, RZ, -R21 ;  /* 0x000000ffff157224 */ /* 0x000fe200078e0a15 */
[----:B------:R-:W-:Y:S01]  /*15f0*/  STL [R1+0x88], R19 ;  /* 0x0000881301007387 */ /* 0x000fe20000100800 */
[--C-:B------:R-:W-:Y:S02]  /*1600*/  @!P5 IMAD.IADD R7, R7, 0x1, -R6.reuse ;  /* 0x000000010707d824 */ /* 0x100fe400078e0a06 */
[----:B------:R-:W-:Y:S01]  /*1610*/  @!P6 IMAD.IADD R13, R13, 0x1, -R6 ;  /* 0x000000010d0de824 */ /* 0x000fe200078e0a06 */
[----:B------:R-:W-:Y:S01]  /*1620*/  ISETP.GE.AND P6, PT, R8, RZ, PT ;  /* 0x000000ff0800720c */ /* 0x000fe20003fc6270 */
[----:B------:R-:W-:Y:S01]  /*1630*/  IMAD.HI.U32 R18, R11, R10, RZ ;  /* 0x0000000a0b127227 */ /* 0x000fe200078e00ff */
[C---:B------:R-:W-:Y:S02]  /*1640*/  ISETP.GT.U32.AND P5, PT, R6.reuse, R7, PT ;  /* 0x000000070600720c */ /* 0x040fe40003fa4070 */
[----:B------:R-:W-:Y:S01]  /*1650*/  ISETP.GT.U32.AND P4, PT, R6, R13, PT ;  /* 0x0000000d0600720c */ /* 0x000fe20003f84070 */
[----:B-1----:R-:W-:-:S02]  /*1660*/  IMAD.MOV.U32 R3, RZ, RZ, R9 ;  /* 0x000000ffff037224 */ /* 0x002fc400078e0009 */
[C---:B------:R-:W-:Y:S02]  /*1670*/  IMAD R16, R6.reuse, R21, R16 ;  /* 0x0000001506107224 */ /* 0x040fe400078e0210 */
[----:B------:R-:W-:Y:S02]  /*1680*/  IMAD.MOV R9, RZ, RZ, -R18 ;  /* 0x000000ffff097224 */ /* 0x000fe400078e0a12 */
[----:B------:R-:W-:Y:S01]  /*1690*/  @!P1 IMAD.MOV R3, RZ, RZ, -R3 ;  /* 0x000000ffff039224 */ /* 0x000fe200078e0a03 */
[----:B------:R-:W-:Y:S01]  /*16a0*/  ISETP.GT.U32.AND P1, PT, R6, R16, PT ;  /* 0x000000100600720c */ /* 0x000fe20003f24070 */
[----:B------:R-:W-:Y:S01]  /*16b0*/  @!P2 IMAD.IADD R17, R17, 0x1, -R6 ;  /* 0x000000011111a824 */ /* 0x000fe200078e0a06 */
[----:B------:R-:W-:Y:S01]  /*16c0*/  ISETP.GE.AND P2, PT, R4, RZ, PT ;  /* 0x000000ff0400720c */ /* 0x000fe20003f46270 */
[----:B------:R-:W-:Y:S01]  /*16d0*/  IMAD R10, R6, R9, R10 ;  /* 0x00000009060a7224 */ /* 0x000fe200078e020a */
[----:B------:R1:W-:Y:S01]  /*16e0*/  STL [R1+0x90], R3 ;  /* 0x0000900301007387 */ /* 0x0003e20000100800 */
[----:B------:R-:W-:-:S04]  /*16f0*/  IMAD.HI.U32 R4, R11, R5, RZ ;  /* 0x000000050b047227 */ /* 0x000fc800078e00ff */
[----:B------:R-:W-:Y:S01]  /*1700*/  @!P5 IMAD.IADD R7, R7, 0x1, -R6 ;  /* 0x000000010707d824 */ /* 0x000fe200078e0a06 */
[----:B------:R-:W-:Y:S01]  /*1710*/  ISETP.GT.U32.AND P5, PT, R6, R10, PT ;  /* 0x0000000a0600720c */ /* 0x000fe20003fa4070 */
[----:B------:R-:W-:Y:S02]  /*1720*/  IMAD.MOV R4, RZ, RZ, -R4 ;  /* 0x000000ffff047224 */ /* 0x000fe400078e0a04 */
[----:B------:R-:W-:Y:S02]  /*1730*/  VIADD R8, R24, 0x1f1 ;  /* 0x000001f118087836 */ /* 0x000fe40000000000 */
[----:B-1----:R-:W-:Y:S02]  /*1740*/  IMAD.MOV.U32 R3, RZ, RZ, R15 ;  /* 0x000000ffff037224 */ /* 0x002fe400078e000f */
[----:B------:R-:W-:Y:S01]  /*1750*/  @!P0 IMAD.MOV R17, RZ, RZ, -R17 ;  /* 0x000000ffff118224 */ /* 0x000fe200078e0a11 */
[----:B------:R-:W-:Y:S01]  /*1760*/  ISETP.GE.AND P0, PT, R14, RZ, PT ;  /* 0x000000ff0e00720c */ /* 0x000fe20003f06270 */
[----:B------:R-:W-:-:S02]  /*1770*/  @!P3 IMAD.MOV R3, RZ, RZ, -R3 ;  /* 0x000000ffff03b224 */ /* 0x000fc400078e0a03 */
[--C-:B------:R-:W-:Y:S01]  /*1780*/  @!P4 IMAD.IADD R13, R13, 0x1, -R6.reuse ;  /* 0x000000010d0dc824 */ /* 0x100fe200078e0a06 */
[----:B------:R-:W-:Y:S01]  /*1790*/  ISETP.GE.AND P4, PT, R0, RZ, PT ;  /* 0x000000ff0000720c */ /* 0x000fe20003f86270 */
[----:B------:R-:W-:Y:S01]  /*17a0*/  IMAD R5, R6, R4, R5 ;  /* 0x0000000406057224 */ /* 0x000fe200078e0205 */
[----:B------:R-:W-:Y:S01]  /*17b0*/  IABS R4, R8 ;  /* 0x0000000800047213 */ /* 0x000fe20000000000 */
[----:B------:R-:W-:Y:S01]  /*17c0*/  VIADD R0, R24, 0x1f0 ;  /* 0x000001f018007836 */ /* 0x000fe20000000000 */
[----:B------:R-:W-:Y:S01]  /*17d0*/  STL [R1+0x98], R17 ;  /* 0x0000981101007387 */ /* 0x000fe20000100800 */
[----:B------:R-:W-:Y:S01]  /*17e0*/  @!P1 IMAD.IADD R16, R16, 0x1, -R6 ;  /* 0x0000000110109824 */ /* 0x000fe200078e0a06 */
[----:B------:R-:W-:Y:S01]  /*17f0*/  ISETP.GE.AND P1, PT, R12, RZ, PT ;  /* 0x000000ff0c00720c */ /* 0x000fe20003f26270 */
[----:B------:R-:W-:Y:S01]  /*1800*/  IMAD.HI.U32 R14, R11, R4, RZ ;  /* 0x000000040b0e7227 */ /* 0x000fe200078e00ff */
[----:B------:R1:W-:Y:S01]  /*1810*/  STL [R1+0xa4], R3 ;  /* 0x0000a40301007387 */ /* 0x0003e20000100800 */
[----:B------:R-:W-:-:S02]  /*1820*/  IABS R12, R0 ;  /* 0x00000000000c7213 */ /* 0x000fc40000000000 */
[----:B------:R-:W-:Y:S01]  /*1830*/  ISETP.GT.U32.AND P3, PT, R6, R5, PT ;  /* 0x000000050600720c */ /* 0x000fe20003f64070 */
[----:B------:R-:W-:Y:S02]  /*1840*/  @!P5 IMAD.IADD R10, R10, 0x1, -R6 ;  /* 0x000000010a0ad824 */ /* 0x000fe400078e0a06 */
[C---:B------:R-:W-:Y:S02]  /*1850*/  VIADD R9, R24.reuse, 0x1ef ;  /* 0x000001ef18097836 */ /* 0x040fe40000000000 */
[----:B------:R-:W-:Y:S01]  /*1860*/  VIADD R19, R24, 0x1dc ;  /* 0x000001dc18137836 */ /* 0x000fe20000000000 */
[C---:B------:R-:W-:Y:S01]  /*1870*/  ISETP.GT.U32.AND P5, PT, R6.reuse, R10, PT ;  /* 0x0000000a0600720c */ /* 0x040fe20003fa4070 */
[----:B-1----:R-:W-:Y:S02]  /*1880*/  IMAD.MOV.U32 R3, RZ, RZ, R13 ;  /* 0x000000ffff037224 */ /* 0x002fe400078e000d */
[----:B------:R-:W-:Y:S01]  /*1890*/  IMAD.MOV R13, RZ, RZ, -R14 ;  /* 0x000000ffff0d7224 */ /* 0x000fe200078e0a0e */
[----:B------:R-:W-:Y:S01]  /*18a0*/  IABS R20, R19 ;  /* 0x0000001300147213 */ /* 0x000fe20000000000 */
[----:B------:R-:W-:Y:S01]  /*18b0*/  @!P2 IMAD.MOV R3, RZ, RZ, -R3 ;  /* 0x000000ffff03a224 */ /* 0x000fe200078e0a03 */
[C---:B------:R-:W-:Y:S01]  /*18c0*/  ISETP.GT.U32.AND P2, PT, R6.reuse, R16, PT ;  /* 0x000000100600720c */ /* 0x040fe20003f44070 */
[----:B------:R-:W-:Y:S01]  /*18d0*/  IMAD.MOV.U32 R14, RZ, RZ, R12 ;  /* 0x000000ffff0e7224 */ /* 0x000fe200078e000c */
[----:B------:R-:W-:Y:S01]  /*18e0*/  IABS R12, R9 ;  /* 0x00000009000c7213 */ /* 0x000fe20000000000 */
[----:B------:R-:W-:Y:S01]  /*18f0*/  @!P3 IMAD.IADD R5, R5, 0x1, -R6 ;  /* 0x000000010505b824 */ /* 0x000fe200078e0a06 */
[----:B------:R1:W-:Y:S01]  /*1900*/  STL [R1+0xac], R3 ;  /* 0x0000ac0301007387 */ /* 0x0003e20000100800 */
[----:B------:R-:W-:-:S02]  /*1910*/  IMAD R4, R6, R13, R4 ;  /* 0x0000000d06047224 */ /* 0x000fc400078e0204 */
[----:B------:R-:W-:Y:S01]  /*1920*/  @!P5 IMAD.IADD R10, R10, 0x1, -R6 ;  /* 0x000000010a0ad824 */ /* 0x000fe200078e0a06 */
[----:B------:R-:W-:Y:S01]  /*1930*/  ISETP.GT.U32.AND P3, PT, R6, R5, PT ;  /* 0x000000050600720c */ /* 0x000fe20003f64070 */
[----:B------:R-:W-:-:S04]  /*1940*/  IMAD.HI.U32 R15, R11, R12, RZ ;  /* 0x0000000c0b0f7227 */ /* 0x000fc800078e00ff */
[----:B------:R-:W-:Y:S01]  /*1950*/  @!P2 IMAD.IADD R16, R16, 0x1, -R6 ;  /* 0x000000011010a824 */ /* 0x000fe200078e0a06 */
[----:B------:R-:W-:Y:S01]  /*1960*/  ISETP.GT.U32.AND P2, PT, R6, R4, PT ;  /* 0x000000040600720c */ /* 0x000fe20003f44070 */
[----:B-1----:R-:W-:Y:S02]  /*1970*/  IMAD.MOV.U32 R3, RZ, RZ, R7 ;  /* 0x000000ffff037224 */ /* 0x002fe400078e0007 */
[----:B------:R-:W-:-:S04]  /*1980*/  IMAD.HI.U32 R7, R11, R14, RZ ;  /* 0x0000000e0b077227 */ /* 0x000fc800078e00ff */
[----:B------:R-:W-:Y:S02]  /*1990*/  IMAD.MOV R7, RZ, RZ, -R7 ;  /* 0x000000ffff077224 */ /* 0x000fe400078e0a07 */
[----:B------:R-:W-:Y:S01]  /*19a0*/  @!P6 IMAD.MOV R3, RZ, RZ, -R3 ;  /* 0x000000ffff03e224 */ /* 0x000fe200078e0a03 */
[----:B------:R-:W-:Y:S01]  /*19b0*/  ISETP.GE.AND P6, PT, R8, RZ, PT ;  /* 0x000000ff0800720c */ /* 0x000fe20003fc6270 */
[----:B------:R-:W-:Y:S02]  /*19c0*/  IMAD R14, R6, R7, R14 ;  /* 0x00000007060e7224 */ /* 0x000fe400078e020e */
[----:B------:R-:W-:Y:S01]  /*19d0*/  VIADD R7, R24, 0x1ee ;  /* 0x000001ee18077836 */ /* 0x000fe20000000000 */
[----:B------:R1:W-:Y:S01]  /*19e0*/  STL [R1+0xb8], R3 ;  /* 0x0000b80301007387 */ /* 0x0003e20000100800 */
[--C-:B------:R-:W-:Y:S01]  /*19f0*/  @!P3 IMAD.IADD R5, R5, 0x1, -R6.reuse ;  /* 0x000000010505b824 */ /* 0x100fe200078e0a06 */
[----:B------:R-:W-:Y:S01]  /*1a00*/  ISETP.GT.U32.AND P5, PT, R6, R14, PT ;  /* 0x0000000e0600720c */ /* 0x000fe20003fa4070 */
[----:B------:R-:W-:Y:S01]  /*1a10*/  IMAD.MOV R15, RZ, RZ, -R15 ;  /* 0x000000ffff0f7224 */ /* 0x000fe200078e0a0f */
[----:B------:R-:W-:Y:S01]  /*1a20*/  ISETP.GE.AND P3, PT, R0, RZ, PT ;  /* 0x000000ff0000720c */ /* 0x000fe20003f66270 */
[----:B------:R-:W-:Y:S01]  /*1a30*/  @!P2 IMAD.IADD R4, R4, 0x1, -R6 ;  /* 0x000000010404a824 */ /* 0x000fe200078e0a06 */
[----:B------:R-:W-:Y:S01]  /*1a40*/  IABS R0, R7 ;  /* 0x0000000700007213 */ /* 0x000fe20000000000 */
[----:B------:R-:W-:Y:S01]  /*1a50*/  IMAD R12, R6, R15, R12 ;  /* 0x0000000f060c7224 */ /* 0x000fe200078e020c */
[----:B------:R-:W-:Y:S01]  /*1a60*/  ISETP.GE.AND P2, PT, R9, RZ, PT ;  /* 0x000000ff0900720c */ /* 0x000fe20003f46270 */
[----:B------:R-:W-:-:S02]  /*1a70*/  VIADD R8, R24, 0x1ed ;  /* 0x000001ed18087836 */ /* 0x000fc40000000000 */
[----:B-1----:R-:W-:Y:S02]  /*1a80*/  IMAD.MOV.U32 R3, RZ, RZ, R16 ;  /* 0x000000ffff037224 */ /* 0x002fe400078e0010 */
[----:B------:R-:W-:Y:S01]  /*1a90*/  IMAD.MOV.U32 R16, RZ, RZ, R5 ;  /* 0x000000ffff107224 */ /* 0x000fe200078e0005 */
[----:B------:R-:W-:Y:S01]  /*1aa0*/  IABS R13, R8 ;  /* 0x00000008000d7213 */ /* 0x000fe20000000000 */
[----:B------:R-:W-:Y:S01]  /*1ab0*/  @!P0 IMAD.MOV R3, RZ, RZ, -R3 ;  /* 0x000000ffff038224 */ /* 0x000fe200078e0a03 */
[----:B------:R-:W-:Y:S01]  /*1ac0*/  ISETP.GT.U32.AND P0, PT, R6, R4, PT ;  /* 0x000000040600720c */ /* 0x000fe20003f04070 */
[----:B------:R-:W-:Y:S02]  /*1ad0*/  @!P5 IMAD.IADD R14, R14, 0x1, -R6 ;  /* 0x000000010e0ed824 */ /* 0x000fe400078e0a06 */
[C---:B------:R-:W-:Y:S01]  /*1ae0*/  IMAD.HI.U32 R9, R11.reuse, R0, RZ ;  /* 0x000000000b097227 */ /* 0x040fe200078e00ff */
[----:B------:R1:W-:Y:S02]  /*1af0*/  STL [R1+0x7b0], R3 ;  /* 0x0007b00301007387 */ /* 0x0003e40000100800 */
[C---:B------:R-:W-:Y:S01]  /*1b00*/  ISETP.GT.U32.AND P5, PT, R6.reuse, R14, PT ;  /* 0x0000000e0600720c */ /* 0x040fe20003fa4070 */
[----:B------:R-:W-:Y:S01]  /*1b10*/  @!P4 IMAD.MOV R16, RZ, RZ, -R16 ;  /* 0x000000ffff10c224 */ /* 0x000fe200078e0a10 */
[----:B------:R-:W-:Y:S01]  /*1b20*/  ISETP.GT.U32.AND P4, PT, R6, R12, PT ;  /* 0x0000000c0600720c */ /* 0x000fe20003f84070 */
[----:B------:R-:W-:-:S03]  /*1b30*/  IMAD.HI.U32 R5, R11, R13, RZ ;  /* 0x0000000d0b057227 */ /* 0x000fc600078e00ff */
[----:B------:R-:W-:Y:S01]  /*1b40*/  STL [R1+0x7bc], R16 ;  /* 0x0007bc1001007387 */ /* 0x000fe20000100800 */
[----:B------:R-:W-:Y:S02]  /*1b50*/  IMAD.MOV R5, RZ, RZ, -R5 ;  /* 0x000000ffff057224 */ /* 0x000fe400078e0a05 */
[----:B-1----:R-:W-:Y:S02]  /*1b60*/  IMAD.MOV.U32 R3, RZ, RZ, R10 ;  /* 0x000000ffff037224 */ /* 0x002fe400078e000a */
[--C-:B------:R-:W-:Y:S01]  /*1b70*/  @!P0 IMAD.IADD R4, R4, 0x1, -R6.reuse ;  /* 0x0000000104048824 */ /* 0x100fe200078e0a06 */
[----:B------:R-:W-:Y:S01]  /*1b80*/  ISETP.GE.AND P0, PT, R8, RZ, PT ;  /* 0x000000ff0800720c */ /* 0x000fe20003f06270 */
[----:B------:R-:W-:Y:S01]  /*1b90*/  @!P1 IMAD.MOV R3, RZ, RZ, -R3 ;  /* 0x000000ffff039224 */ /* 0x000fe200078e0a03 */
[----:B------:R-:W-:Y:S01]  /*1ba0*/  ISETP.GE.AND P1, PT, R7, RZ, PT ;  /* 0x000000ff0700720c */ /* 0x000fe20003f26270 */
[----:B------:R-:W-:Y:S02]  /*1bb0*/  IMAD.MOV R7, RZ, RZ, -R9 ;  /* 0x000000ffff077224 */ /* 0x000fe400078e0a09 */
[----:B------:R-:W-:Y:S01]  /*1bc0*/  @!P5 IMAD.IADD R14, R14, 0x1, -R6 ;  /* 0x000000010e0ed824 */ /* 0x000fe200078e0a06 */
[----:B------:R1:W-:Y:S01]  /*1bd0*/  STL [R1+0x7c0], R3 ;  /* 0x0007c00301007387 */ /* 0x0003e20000100800 */
[----:B------:R-:W-:-:S02]  /*1be0*/  IMAD R0, R6, R7, R0 ;  /* 0x0000000706007224 */ /* 0x000fc400078e0200 */
[----:B------:R-:W-:Y:S02]  /*1bf0*/  @!P4 IMAD.IADD R12, R12, 0x1, -R6 ;  /* 0x000000010c0cc824 */ /* 0x000fe400078e0a06 */
[C---:B------:R-:W-:Y:S01]  /*1c00*/  IMAD R13, R6.reuse, R5, R13 ;  /* 0x00000005060d7224 */ /* 0x040fe200078e020d */
[C---:B------:R-:W-:Y:S01]  /*1c10*/  ISETP.GT.U32.AND P5, PT, R6.reuse, R0, PT ;  /* 0x000000000600720c */ /* 0x040fe20003fa4070 */
[----:B------:R-:W-:Y:S01]  /*1c20*/  IMAD.MOV.U32 R15, RZ, RZ, R4 ;  /* 0x000000ffff0f7224 */ /* 0x000fe200078e0004 */
[----:B------:R-:W-:Y:S01]  /*1c30*/  ISETP.GT.U32.AND P4, PT, R6, R12, PT ;  /* 0x0000000c0600720c */ /* 0x000fe20003f84070 */
[----:B------:R-:W-:Y:S02]  /*1c40*/  VIADD R10, R24, 0x1ec ;  /* 0x000001ec180a7836 */ /* 0x000fe40000000000 */
[----:B------:R-:W-:Y:S01]  /*1c50*/  @!P6 IMAD.MOV R15, RZ, RZ, -R15 ;  /* 0x000000ffff0fe224 */ /* 0x000fe200078e0a0f */
[----:B------:R-:W-:Y:S01]  /*1c60*/  ISETP.GT.U32.AND P6, PT, R6, R13, PT ;  /* 0x0000000d0600720c */ /* 0x000fe20003fc4070 */
[----:B-1----:R-:W-:Y:S01]  /*1c70*/  IMAD.MOV.U32 R3, RZ, RZ, R14 ;  /* 0x000000ffff037224 */ /* 0x002fe200078e000e */
[----:B------:R-:W-:Y:S01]  /*1c80*/  IABS R5, R10 ;  /* 0x0000000a00057213 */ /* 0x000fe20000000000 */
[----:B------:R-:W-:Y:S01]  /*1c90*/  VIADD R9, R24, 0x1eb ;  /* 0x000001eb18097836 */ /* 0x000fe20000000000 */
[----:B------:R-:W-:Y:S01]  /*1ca0*/  STL [R1+0x7d4], R15 ;  /* 0x0007d40f01007387 */ /* 0x000fe20000100800 */
[----:B------:R-:W-:Y:S01]  /*1cb0*/  @!P3 IMAD.MOV R3, RZ, RZ, -R3 ;  /* 0x000000ffff03b224 */ /* 0x000fe200078e0a03 */
[----:B------:R-:W-:Y:S01]  /*1cc0*/  ISETP.GE.AND P3, PT, R10, RZ, PT ;  /* 0x000000ff0a00720c */ /* 0x000fe20003f66270 */
[--C-:B------:R-:W-:Y:S01]  /*1cd0*/  @!P5 IMAD.IADD R0, R0, 0x1, -R6.reuse ;  /* 0x000000010000d824 */ /* 0x100fe200078e0a06 */
[----:B------:R-:W-:Y:S01]  /*1ce0*/  IABS R8, R9 ;  /* 0x0000000900087213 */ /* 0x000fe20000000000 */
[----:B------:R-:W-:Y:S01]  /*1cf0*/  @!P4 IMAD.IADD R12, R12, 0x1, -R6 ;  /* 0x000000010c0cc824 */ /* 0x000fe200078e0a06 */
[----:B------:R1:W-:Y:S01]  /*1d00*/  STL [R1+0x7d0], R3 ;  /* 0x0007d00301007387 */ /* 0x0003e20000100800 */
[----:B------:R-:W-:Y:S01]  /*1d10*/  IMAD.HI.U32 R14, R11, R5, RZ ;  /* 0x000000050b0e7227 */ /* 0x000fe200078e00ff */
[----:B------:R-:W-:-:S02]  /*1d20*/  ISETP.GT.U32.AND P5, PT, R6, R0, PT ;  /* 0x000000000600720c */ /* 0x000fc40003fa4070 */
[----:B------:R-:W-:Y:S01]  /*1d30*/  ISETP.GE.AND P4, PT, R9, RZ, PT ;  /* 0x000000ff0900720c */ /* 0x000fe20003f86270 */
[----:B------:R-:W-:Y:S02]  /*1d40*/  @!P6 IMAD.IADD R13, R13, 0x1, -R6 ;  /* 0x000000010d0de824 */ /* 0x000fe400078e0a06 */
[----:B------:R-:W-:Y:S02]  /*1d50*/  VIADD R7, R24, 0x1ea ;  /* 0x000001ea18077836 */ /* 0x000fe40000000000 */
[----:B------:R-:W-:Y:S01]  /*1d60*/  IMAD.HI.U32 R9, R11, R8, RZ ;  /* 0x000000080b097227 */ /* 0x000fe200078e00ff */
[----:B------:R-:W-:Y:S02]  /*1d70*/  ISETP.GT.U32.AND P6, PT, R6, R13, PT ;  /* 0x0000000d0600720c */ /* 0x000fe40003fc4070 */
[----:B------:R-:W-:Y:S01]  /*1d80*/  IABS R4, R7 ;  /* 0x0000000700047213 */ /* 0x000fe20000000000 */
[----:B-1----:R-:W-:Y:S02]  /*1d90*/  IMAD.MOV.U32 R3, RZ, RZ, R12 ;  /* 0x000000ffff037224 */ /* 0x002fe400078e000c */
[----:B------:R-:W-:-:S02]  /*1da0*/  IMAD.MOV R14, RZ, RZ, -R14 ;  /* 0x000000ffff0e7224 */ /* 0x000fc400078e0a0e */
[----:B------:R-:W-:Y:S01]  /*1db0*/  @!P2 IMAD.MOV R3, RZ, RZ, -R3 ;  /* 0x000000ffff03a224 */ /* 0x000fe200078e0a03 */
[----:B------:R-:W-:Y:S01]  /*1dc0*/  ISETP.GE.AND P2, PT, R7, RZ, PT ;  /* 0x000000ff0700720c */ /* 0x000fe20003f46270 */
[----:B------:R-:W-:Y:S02]  /*1dd0*/  IMAD.MOV R9, RZ, RZ, -R9 ;  /* 0x000000ffff097224 */ /* 0x000fe400078e0a09 */
[----:B------:R-:W-:Y:S01]  /*1de0*/  @!P5 IMAD.IADD R0, R0, 0x1, -R6 ;  /* 0x000000010000d824 */ /* 0x000fe200078e0a06 */
[----:B------:R1:W-:Y:S01]  /*1df0*/  STL [R1+0x7c8], R3 ;  /* 0x0007c80301007387 */ /* 0x0003e20000100800 */
[C---:B------:R-:W-:Y:S02]  /*1e00*/  IMAD R5, R6.reuse, R14, R5 ;  /* 0x0000000e06057224 */ /* 0x040fe400078e0205 */
[C---:B------:R-:W-:Y:S02]  /*1e10*/  IMAD R7, R6.reuse, R9, R8 ;  /* 0x0000000906077224 */ /* 0x040fe400078e0208 */
[----:B------:R-:W-:Y:S01]  /*1e20*/  IMAD.HI.U32 R10, R11, R4, RZ ;  /* 0x000000040b0a7227 */ /* 0x000fe200078e00ff */
[----:B------:R-:W-:-:S03]  /*1e30*/  ISETP.GT.U32.AND P5, PT, R6, R5, PT ;  /* 0x000000050600720c */ /* 0x000fc60003fa4070 */
[----:B------:R-:W-:Y:S02]  /*1e40*/  IMAD.MOV R10, RZ, RZ, -R10 ;  /* 0x000000ffff0a7224 */ /* 0x000fe400078e0a0a */
[----:B-1----:R-:W-:Y:S02]  /*1e50*/  IMAD.MOV.U32 R3, RZ, RZ, R0 ;  /* 0x000000ffff037224 */ /* 0x002fe400078e0000 */
[----:B------:R-:W-:Y:S02]  /*1e60*/  @!P6 IMAD.IADD R13, R13, 0x1, -R6 ;  /* 0x000000010d0de824 */ /* 0x000fe400078e0a06 */
[----:B------:R-:W-:Y:S01]  /*1e70*/  @!P1 IMAD.MOV R3, RZ, RZ, -R3 ;  /* 0x000000ffff039224 */ /* 0x000fe200078e0a03 */
[C---:B------:R-:W-:Y:S01]  /*1e80*/  ISETP.GT.U32.AND P1, PT, R6.reuse, R7, PT ;  /* 0x000000070600720c */ /* 0x040fe20003f24070 */
[----:B------:R-:W-:Y:S02]  /*1e90*/  IMAD R4, R6, R10, R4 ;  /* 0x0000000a06047224 */ /* 0x000fe400078e0204 */
[----:B------:R-:W-:Y:S01]  /*1ea0*/  @!P5 IMAD.IADD R5, R5, 0x1, -R6 ;  /* 0x000000010505d824 */ /* 0x000fe200078e0a06 */
[----:B------:R1:W-:Y:S01]  /*1eb0*/  STL [R1+0x7cc], R3 ;  /* 0x0007cc0301007387 */ /* 0x0003e20000100800 */
[----:B------:R-:W-:-:S02]  /*1ec0*/  VIADD R16, R24, 0x1e9 ;  /* 0x000001e918107836 */ /* 0x000fc40000000000 */
[----:B------:R-:W-:Y:S01]  /*1ed0*/  VIADD R12, R24, 0x1e8 ;  /* 0x000001e8180c7836 */ /* 0x000fe20000000000 */
[----:B------:R-:W-:Y:S01]  /*1ee0*/  ISETP.GT.U32.AND P5, PT, R6, R5, PT ;  /* 0x000000050600720c */ /* 0x000fe20003fa4070 */
[----:B------:R-:W-:Y:S01]  /*1ef0*/  VIADD R8, R24, 0x1e7 ;  /* 0x000001e718087836 */ /* 0x000fe20000000000 */
[----:B------:R-:W-:Y:S01]  /*1f00*/  ISETP.GE.AND P6, PT, R16, RZ, PT ;  /* 0x000000ff1000720c */ /* 0x000fe20003fc6270 */
[----:B------:R-:W-:Y:S01]  /*1f10*/  VIADD R10, R24, 0x1e6 ;  /* 0x000001e6180a7836 */ /* 0x000fe20000000000 */
[----:B------:R-:W-:Y:S01]  /*1f20*/  IABS R16, R16 ;  /* 0x0000001000107213 */ /* 0x000fe20000000000 */
[----:B------:R-:W-:Y:S01]  /*1f30*/  @!P1 IMAD.IADD R7, R7, 0x1, -R6 ;  /* 0x0000000107079824 */ /* 0x000fe200078e0a06 */
[----:B------:R-:W-:Y:S01]  /*1f40*/  IABS R15, R12 ;  /* 0x0000000c000f7213 */ /* 0x000fe20000000000 */
[----:B-1----:R-:W-:Y:S01]  /*1f50*/  IMAD.MOV.U32 R3, RZ, RZ, R13 ;  /* 0x000000ffff037224 */ /* 0x002fe200078e000d */
[----:B------:R-:W-:Y:S01]  /*1f60*/  IABS R9, R8 ;  /* 0x0000000800097213 */ /* 0x000fe20000000000 */
[----:B------:R-:W-:Y:S01]  /*1f70*/  IMAD.HI.U32 R17, R11, R16, RZ ;  /* 0x000000100b117227 */ /* 0x000fe200078e00ff */
[----:B------:R-:W-:-:S02]  /*1f80*/  ISETP.GT.U32.AND P1, PT, R6, R7, PT ;  /* 0x000000070600720c */ /* 0x000fc40003f24070 */
[----:B------:R-:W-:Y:S01]  /*1f90*/  IABS R0, R10 ;  /* 0x0000000a00007213 */ /* 0x000fe20000000000 */
[----:B------:R-:W-:Y:S01]  /*1fa0*/  @!P0 IMAD.MOV R3, RZ, RZ, -R3 ;  /* 0x000000ffff038224 */ /* 0x000fe200078e0a03 */
[----:B------:R-:W-:Y:S01]  /*1fb0*/  ISETP.GT.U32.AND P0, PT, R6, R4, PT ;  /* 0x000000040600720c */ /* 0x000fe20003f04070 */
[----:B------:R-:W-:-:S03]  /*1fc0*/  IMAD.HI.U32 R14, R11, R15, RZ ;  /* 0x0000000f0b0e7227 */ /* 0x000fc600078e00ff */
[----:B------:R1:W-:Y:S01]  /*1fd0*/  STL [R1+0x7c4], R3 ;  /* 0x0007c40301007387 */ /* 0x0003e20000100800 */
[----:B------:R-:W-:Y:S02]  /*1fe0*/  IMAD.MOV R17, RZ, RZ, -R17 ;  /* 0x000000ffff117224 */ /* 0x000fe400078e0a11 */
[----:B------:R-:W-:Y:S01]  /*1ff0*/  @!P5 IMAD.IADD R5, R5, 0x1, -R6 ;  /* 0x000000010505d824 */ /* 0x000fe200078e0a06 */
[----:B------:R-:W-:Y:S01]  /*2000*/  ISETP.GE.AND P5, PT, R12, RZ, PT ;  /* 0x000000ff0c00720c */ /* 0x000fe20003fa6270 */
[----:B------:R-:W-:Y:S02]  /*2010*/  IMAD.MOV R14, RZ, RZ, -R14 ;  /* 0x000000ffff0e7224 */ /* 0x000fe400078e0a0e */
[----:B------:R-:W-:Y:S02]  /*2020*/  IMAD R12, R6, R17, R16 ;  /* 0x00000011060c7224 */ /* 0x000fe400078e0210 */
[--C-:B------:R-:W-:Y:S02]  /*2030*/  @!P0 IMAD.IADD R4, R4, 0x1, -R6.reuse ;  /* 0x0000000104048824 */ /* 0x100fe400078e0a06 */
[----:B------:R-:W-:Y:S01]  /*2040*/  @!P1 IMAD.IADD R7, R7, 0x1, -R6 ;  /* 0x0000000107079824 */ /* 0x000fe200078e0a06 */
[C---:B------:R-:W-:Y:S01]  /*2050*/  ISETP.GT.U32.AND P1, PT, R6.reuse, R12, PT ;  /* 0x0000000c0600720c */ /* 0x040fe20003f24070 */
[----:B------:R-:W-:Y:S01]  /*2060*/  IMAD.MOV.U32 R18, RZ, RZ, R5 ;  /* 0x000000ffff127224 */ /* 0x000fe200078e0005 */
[C---:B------:R-:W-:Y:S01]  /*2070*/  ISETP.GT.U32.AND P0, PT, R6.reuse, R4, PT ;  /* 0x000000040600720c */ /* 0x040fe20003f04070 */
[----:B------:R-:W-:-:S02]  /*2080*/  IMAD R15, R6, R14, R15 ;  /* 0x0000000e060f7224 */ /* 0x000fc400078e020f */
[----:B-1----:R-:W-:Y:S02]  /*2090*/  IMAD.MOV.U32 R3, RZ, RZ, R7 ;  /* 0x000000ffff037224 */ /* 0x002fe400078e0007 */
[----:B------:R-:W-:-:S04]  /*20a0*/  IMAD.HI.U32 R13, R11, R9, RZ ;  /* 0x000000090b0d7227 */ /* 0x000fc800078e00ff */
[----:B------:R-:W-:-:S04]  /*20b0*/  IMAD.HI.U32 R16, R11, R0, RZ ;  /* 0x000000000b107227 */ /* 0x000fc800078e00ff */
[----:B------:R-:W-:Y:S01]  /*20c0*/  @!P3 IMAD.MOV R18, RZ, RZ, -R18 ;  /* 0x000000ffff12b224 */ /* 0x000fe200078e0a12 */
[----:B------:R-:W-:Y:S01]  /*20d0*/  ISETP.GT.U32.AND P3, PT, R6, R15, PT ;  /* 0x0000000f0600720c */ /* 0x000fe20003f64070 */
[----:B------:R-:W-:Y:S01]  /*20e0*/  @!P4 IMAD.MOV R3, RZ, RZ, -R3 ;  /* 0x000000ffff03c224 */ /* 0x000fe200078e0a03 */
[----:B------:R-:W-:Y:S01]  /*20f0*/  ISETP.GE.AND P4, PT, R8, RZ, PT ;  /* 0x000000ff0800720c */ /* 0x000fe20003f86270 */
[----:B------:R-:W-:Y:S01]  /*2100*/  IMAD.MOV R14, RZ, RZ, -R13 ;  /* 0x000000ffff0e7224 */ /* 0x000fe200078e0a0d */
[----:B------:R-:W-:Y:S01]  /*2110*/  STL [R1+0x7b8], R18 ;  /* 0x0007b81201007387 */ /* 0x000fe20000100800 */
[----:B------:R-:W-:Y:S02]  /*2120*/  IMAD.MOV R13, RZ, RZ, -R16 ;  /* 0x000000ffff0d7224 */ /* 0x000fe400078e0a10 */
[----:B------:R-:W-:Y:S01]  /*2130*/  @!P0 IMAD.IADD R4, R4, 0x1, -R6 ;  /* 0x0000000104048824 */ /* 0x000fe200078e0a06 */
[----:B------:R1:W-:Y:S01]  /*2140*/  STL [R1+0x7b4], R3 ;  /* 0x0007b40301007387 */ /* 0x0003e20000100800 */
[----:B------:R-:W-:-:S02]  /*2150*/  IMAD R0, R6, R13, R0 ;  /* 0x0000000d06007224 */ /* 0x000fc400078e0200 */
[----:B------:R-:W-:Y:S02]  /*2160*/  VIADD R7, R24, 0x1e5 ;  /* 0x000001e518077836 */ /* 0x000fe40000000000 */
[--C-:B------:R-:W-:Y:S02]  /*2170*/  @!P1 IMAD.IADD R12, R12, 0x1, -R6.reuse ;  /* 0x000000010c0c9824 */ /* 0x100fe400078e0a06 */
[C---:B------:R-:W-:Y:S01]  /*2180*/  IMAD R5, R6.reuse, R14, R9 ;  /* 0x0000000e06057224 */ /* 0x040fe200078e0209 */
[----:B------:R-:W-:Y:S01]  /*2190*/  IABS R14, R7 ;  /* 0x00000007000e7213 */ /* 0x000fe20000000000 */
[----:B------:R-:W-:Y:S01]  /*21a0*/  @!P3 IMAD.IADD R15, R15, 0x1, -R6 ;  /* 0x000000010f0fb824 */ /* 0x000fe200078e0a06 */
[C---:B------:R-:W-:Y:S01]  /*21b0*/  ISETP.GT.U32.AND P1, PT, R6.reuse, R12, PT ;  /* 0x0000000c0600720c */ /* 0x040fe20003f24070 */
[----:B-1----:R-:W-:Y:S01]  /*21c0*/  IMAD.MOV.U32 R3, RZ, RZ, R4 ;  /* 0x000000ffff037224 */ /* 0x002fe200078e0004 */
[----:B------:R-:W-:Y:S01]  /*21d0*/  ISETP.GT.U32.AND P0, PT, R6, R5, PT ;  /* 0x000000050600720c */ /* 0x000fe20003f04070 */
[----:B------:R-:W-:Y:S01]  /*21e0*/  VIADD R8, R24, 0x1e4 ;  /* 0x000001e418087836 */ /* 0x000fe20000000000 */
[C---:B------:R-:W-:Y:S01]  /*21f0*/  ISETP.GT.U32.AND P3, PT, R6.reuse, R15, PT ;  /* 0x0000000f0600720c */ /* 0x040fe20003f64070 */
[----:B------:R-:W-:Y:S01]  /*2200*/  @!P2 IMAD.MOV R3, RZ, RZ, -R3 ;  /* 0x000000ffff03a224 */ /* 0x000fe200078e0a03 */
[----:B------:R-:W-:Y:S01]  /*2210*/  ISETP.GT.U32.AND P2, PT, R6, R0, PT ;  /* 0x000000000600720c */ /* 0x000fe20003f44070 */
[----:B------:R-:W-:Y:S01]  /*2220*/  IMAD.HI.U32 R16, R11, R14, RZ ;  /* 0x0000000e0b107227 */ /* 0x000fe200078e00ff */
[----:B------:R-:W-:-:S02]  /*2230*/  IABS R13, R8 ;  /* 0x00000008000d7213 */ /* 0x000fc40000000000 */
[----:B------:R1:W-:Y:S01]  /*2240*/  STL [R1+0xc4], R3 ;  /* 0x0000c40301007387 */ /* 0x0003e20000100800 */
[----:B------:R-:W-:Y:S02]  /*2250*/  IMAD.MOV R16, RZ, RZ, -R16 ;  /* 0x000000ffff107224 */ /* 0x000fe400078e0a10 */
[----:B------:R-:W-:Y:S01]  /*2260*/  @!P1 IMAD.IADD R12, R12, 0x1, -R6 ;  /* 0x000000010c0c9824 */ /* 0x000fe200078e0a06 */
[----:B------:R-:W-:Y:S01]  /*2270*/  ISETP.GE.AND P1, PT, R10, RZ, PT ;  /* 0x000000ff0a00720c */ /* 0x000fe20003f26270 */
[----:B------:R-:W-:Y:S02]  /*2280*/  IMAD R14, R6, R16, R14 ;  /* 0x00000010060e7224 */ /* 0x000fe400078e020e */
[----:B------:R-:W-:-:S04]  /*2290*/  IMAD.HI.U32 R10, R11, R13, RZ ;  /* 0x0000000d0b0a7227 */ /* 0x000fc800078e00ff */
[--C-:B------:R-:W-:Y:S02]  /*22a0*/  @!P2 IMAD.IADD R0, R0, 0x1, -R6.reuse ;  /* 0x000000010000a824 */ /* 0x100fe400078e0a06 */
[----:B------:R-:W-:Y:S01]  /*22b0*/  @!P3 IMAD.IADD R15, R15, 0x1, -R6 ;  /* 0x000000010f0fb824 */ /* 0x000fe200078e0a06 */
[C---:B------:R-:W-:Y:S01]  /*22c0*/  ISETP.GT.U32.AND P3, PT, R6.reuse, R14, PT ;  /* 0x0000000e0600720c */ /* 0x040fe20003f64070 */
[----:B------:R-:W-:Y:S01]  /*22d0*/  IMAD.MOV R10, RZ, RZ, -R10 ;  /* 0x000000ffff0a7224 */ /* 0x000fe200078e0a0a */
[C---:B------:R-:W-:Y:S01]  /*22e0*/  ISETP.GT.U32.AND P2, PT, R6.reuse, R0, PT ;  /* 0x000000000600720c */ /* 0x040fe20003f44070 */
[----:B------:R-:W-:Y:S02]  /*22f0*/  @!P0 IMAD.IADD R5, R5, 0x1, -R6 ;  /* 0x0000000105058824 */ /* 0x000fe400078e0a06 */
[----:B------:R-:W-:Y:S02]  /*2300*/  IMAD R13, R6, R10, R13 ;  /* 0x0000000a060d7224 */ /* 0x000fe400078e020d */
[----:B------:R-:W-:Y:S01]  /*2310*/  VIADD R9, R24, 0x1e3 ;  /* 0x000001e318097836 */ /* 0x000fe20000000000 */
[----:B------:R-:W-:Y:S01]  /*2320*/  ISETP.GT.U32.AND P0, PT, R6, R5, PT ;  /* 0x000000050600720c */ /* 0x000fe20003f04070 */
[----:B------:R-:W-:-:S02]  /*2330*/  IMAD.MOV.U32 R17, RZ, RZ, R12 ;  /* 0x000000ffff117224 */ /* 0x000fc400078e000c */
[----:B-1----:R-:W-:Y:S01]  /*2340*/  IMAD.MOV.U32 R3, RZ, RZ, R15 ;  /* 0x000000ffff037224 */ /* 0x002fe200078e000f */
[----:B------:R-:W-:Y:S01]  /*2350*/  IABS R4, R9 ;  /* 0x0000000900047213 */ /* 0x000fe20000000000 */
[--C-:B------:R-:W-:Y:S02]  /*2360*/  @!P3 IMAD.IADD R14, R14, 0x1, -R6.reuse ;  /* 0x000000010e0eb824 */ /* 0x100fe400078e0a06 */
[----:B------:R-:W-:Y:S01]  /*2370*/  @!P2 IMAD.IADD R0, R0, 0x1, -R6 ;  /* 0x000000010000a824 */ /* 0x000fe200078e0a06 */
[C---:B------:R-:W-:Y:S01]  /*2380*/  ISETP.GT.U32.AND P2, PT, R6.reuse, R13, PT ;  /* 0x0000000d0600720c */ /* 0x040fe20003f44070 */
[----:B------:R-:W-:Y:S01]  /*2390*/  @!P6 IMAD.MOV R17, RZ, RZ, -R17 ;  /* 0x000000ffff11e224 */ /* 0x000fe200078e0a11 */
[----:B------:R-:W-:Y:S01]  /*23a0*/  ISETP.GE.AND P6, PT, R7, RZ, PT ;  /* 0x000000ff0700720c */ /* 0x000fe20003fc6270 */
[----:B------:R-:W-:Y:S01]  /*23b0*/  IMAD.HI.U32 R12, R11, R4, RZ ;  /* 0x000000040b0c7227 */ /* 0x000fe200078e00ff */
[----:B------:R-:W-:Y:S02]  /*23c0*/  ISETP.GT.U32.AND P3, PT, R6, R14, PT ;  /* 0x0000000e0600720c */ /* 0x000fe40003f64070 */
[----:B------:R-:W-:Y:S01]  /*23d0*/  STL [R1+0xcc], R17 ;  /* 0x0000cc1101007387 */ /* 0x000fe20000100800 */
[----:B------:R-:W-:-:S02]  /*23e0*/  VIADD R7, R24, 0x1e2 ;  /* 0x000001e218077836 */ /* 0x000fc40000000000 */
[----:B------:R-:W-:Y:S01]  /*23f0*/  @!P0 IMAD.IADD R5, R5, 0x1, -R6 ;  /* 0x0000000105058824 */ /* 0x000fe200078e0a06 */
[----:B------:R-:W-:Y:S01]  /*2400*/  ISETP.GE.AND P0, PT, R9, RZ, PT ;  /* 0x000000ff0900720c */ /* 0x000fe20003f06270 */
[----:B------:R-:W-:Y:S01]  /*2410*/  IMAD.MOV R12, RZ, RZ, -R12 ;  /* 0x000000ffff0c7224 */ /* 0x000fe200078e0a0c */
[----:B------:R-:W-:Y:S01]  /*2420*/  IABS R9, R7 ;  /* 0x0000000700097213 */ /* 0x000fe20000000000 */
[----:B------:R-:W-:Y:S02]  /*2430*/  @!P2 IMAD.IADD R13, R13, 0x1, -R6 ;  /* 0x000000010d0da824 */ /* 0x000fe400078e0a06 */
[----:B------:R-:W-:Y:S01]  /*2440*/  @!P5 IMAD.MOV R3, RZ, RZ, -R3 ;  /* 0x000000ffff03d224 */ /* 0x000fe200078e0a03 */
[----:B------:R-:W-:Y:S01]  /*2450*/  ISETP.GE.AND P5, PT, R8, RZ, PT ;  /* 0x000000ff0800720c */ /* 0x000fe20003fa6270 */
[C---:B------:R-:W-:Y:S01]  /*2460*/  IMAD R4, R6.reuse, R12, R4 ;  /* 0x0000000c06047224 */ /* 0x040fe200078e0204 */
[----:B------:R-:W-:Y:S01]  /*2470*/  ISETP.GT.U32.AND P2, PT, R6, R13, PT ;  /* 0x0000000d0600720c */ /* 0x000fe20003f44070 */
[----:B------:R-:W-:Y:S01]  /*2480*/  IMAD.MOV.U32 R15, RZ, RZ, R5 ;  /* 0x000000ffff0f7224 */ /* 0x000fe200078e0005 */
[----:B------:R1:W-:Y:S01]  /*2490*/  STL [R1+0x368], R3 ;  /* 0x0003680301007387 */ /* 0x0003e20000100800 */
[----:B------:R-:W-:-:S02]  /*24a0*/  VIADD R5, R24, 0x1e1 ;  /* 0x000001e118057836 */ /* 0x000fc40000000000 */
[----:B------:R-:W-:-:S04]  /*24b0*/  IMAD.HI.U32 R12, R11, R9, RZ ;  /* 0x000000090b0c7227 */ /* 0x000fc800078e00ff */
[----:B------:R-:W-:Y:S01]  /*24c0*/  @!P3 IMAD.IADD R14, R14, 0x1, -R6 ;  /* 0x000000010e0eb824 */ /* 0x000fe200078e0a06 */
[C---:B------:R-:W-:Y:S01]  /*24d0*/  ISETP.GT.U32.AND P3, PT, R6.reuse, R4, PT ;  /* 0x000000040600720c */ /* 0x040fe20003f64070 */
[----:B------:R-:W-:Y:S01]  /*24e0*/  @!P4 IMAD.MOV R15, RZ, RZ, -R15 ;  /* 0x000000ffff0fc224 */ /* 0x000fe200078e0a0f */
[----:B------:R-:W-:Y:S01]  /*24f0*/  ISETP.GE.AND P4, PT, R7, RZ, PT ;  /* 0x000000ff0700720c */ /* 0x000fe20003f86270 */
[----:B-1----:R-:W-:Y:S01]  /*2500*/  IMAD.MOV.U32 R3, RZ, RZ, R0 ;  /* 0x000000ffff037224 */ /* 0x002fe200078e0000 */
[----:B------:R-:W-:Y:S01]  /*2510*/  IABS R7, R5 ;  /* 0x0000000500077213 */ /* 0x000fe20000000000 */
[----:B------:R-:W-:Y:S01]  /*2520*/  IMAD.MOV R12, RZ, RZ, -R12 ;  /* 0x000000ffff0c7224 */ /* 0x000fe200078e0a0c */
[----:B------:R1:W-:Y:S01]  /*2530*/  STL [R1+0x674], R15 ;  /* 0x0006740f01007387 */ /* 0x0003e20000100800 */
[----:B------:R-:W-:Y:S01]  /*2540*/  @!P1 IMAD.MOV R3, RZ, RZ, -R3 ;  /* 0x000000ffff039224 */ /* 0x000fe200078e0a03 */
[----:B------:R-:W-:Y:S01]  /*2550*/  ISETP.GE.AND P1, PT, R5, RZ, PT ;  /* 0x000000ff0500720c */ /* 0x000fe20003f26270 */
[----:B------:R-:W-:-:S02]  /*2560*/  IMAD R9, R6, R12, R9 ;  /* 0x0000000c06097224 */ /* 0x000fc400078e0209 */
[----:B------:R-:W-:Y:S01]  /*2570*/  IMAD.HI.U32 R5, R11, R7, RZ ;  /* 0x000000070b057227 */ /* 0x000fe200078e00ff */
[----:B------:R2:W-:Y:S03]  /*2580*/  STL [R1+0x7ac], R3 ;  /* 0x0007ac0301007387 */ /* 0x0005e60000100800 */
[--C-:B------:R-:W-:Y:S01]  /*2590*/  @!P2 IMAD.IADD R13, R13, 0x1, -R6.reuse ;  /* 0x000000010d0da824 */ /* 0x100fe200078e0a06 */
[----:B------:R-:W-:Y:S01]  /*25a0*/  ISETP.GT.U32.AND P2, PT, R6, R9, PT ;  /* 0x000000090600720c */ /* 0x000fe20003f44070 */
[----:B------:R-:W-:Y:S02]  /*25b0*/  IMAD.MOV R5, RZ, RZ, -R5 ;  /* 0x000000ffff057224 */ /* 0x000fe400078e0a05 */
[----:B------:R-:W-:Y:S02]  /*25c0*/  @!P3 IMAD.IADD R4, R4, 0x1, -R6 ;  /* 0x000000010404b824 */ /* 0x000fe400078e0a06 */
[----:B------:R-:W-:-:S02]  /*25d0*/  IMAD R7, R6, R5, R7 ;  /* 0x0000000506077224 */ /* 0x000fc400078e0207 */
[----:B-1----:R-:W-:Y:S01]  /*25e0*/  IMAD.MOV.U32 R15, RZ, RZ, R14 ;  /* 0x000000ffff0f7224 */ /* 0x002fe200078e000e */
[----:B------:R-:W-:Y:S01]  /*25f0*/  ISETP.GT.U32.AND P3, PT, R6, R4, PT ;  /* 0x000000040600720c */ /* 0x000fe20003f64070 */
[----:B------:R-:W-:Y:S02]  /*2600*/  VIADD R0, R24, 0x1e0 ;  /* 0x000001e018007836 */ /* 0x000fe40000000000 */
[----:B------:R-:W-:Y:S01]  /*2610*/  @!P6 IMAD.MOV R15, RZ, RZ, -R15 ;  /* 0x000000ffff0fe224 */ /* 0x000fe200078e0a0f */
[----:B------:R-:W-:Y:S01]  /*2620*/  ISETP.GT.U32.AND P6, PT, R6, R7, PT ;  /* 0x000000070600720c */ /* 0x000fe20003fc4070 */
[----:B------:R-:W-:Y:S01]  /*2630*/  @!P2 IMAD.IADD R9, R9, 0x1, -R6 ;  /* 0x000000010909a824 */ /* 0x000fe200078e0a06 */
[----:B------:R-:W-:Y:S01]  /*2640*/  IABS R8, R0 ;  /* 0x0000000000087213 */ /* 0x000fe20000000000 */
[----:B------:R-:W-:Y:S01]  /*2650*/  VIADD R10, R24, 0x1df ;  /* 0x000001df180a7836 */ /* 0x000fe20000000000 */
[----:B------:R-:W-:Y:S01]  /*2660*/  STL [R1+0xd4], R15 ;  /* 0x0000d40f01007387 */ /* 0x000fe20000100800 */
[----:B--2---:R-:W-:Y:S01]  /*2670*/  IMAD.MOV.U32 R3, RZ, RZ, R13 ;  /* 0x000000ffff037224 */ /* 0x004fe200078e000d */
[----:B------:R-:W-:Y:S01]  /*2680*/  ISETP.GT.U32.AND P2, PT, R6, R9, PT ;  /* 0x000000090600720c */ /* 0x000fe20003f44070 */
[----:B------:R-:W-:Y:S01]  /*2690*/  IMAD.HI.U32 R12, R11, R8, RZ ;  /* 0x000000080b0c7227 */ /* 0x000fe200078e00ff */
[----:B------:R-:W-:-:S03]  /*26a0*/  IABS R16, R10 ;  /* 0x0000000a00107213 */ /* 0x000fc60000000000 */
[----:B------:R-:W-:Y:S01]  /*26b0*/  @!P3 IMAD.IADD R4, R4, 0x1, -R6 ;  /* 0x000000010404b824 */ /* 0x000fe200078e0a06 */
[----:B------:R-:W-:Y:S01]  /*26c0*/  ISETP.GE.AND P3, PT, R10, RZ, PT ;  /* 0x000000ff0a00720c */ /* 0x000fe20003f66270 */
[----:B------:R-:W-:Y:S02]  /*26d0*/  IMAD.MOV R12, RZ, RZ, -R12 ;  /* 0x000000ffff0c7224 */ /* 0x000fe400078e0a0c */
[----:B------:R-:W-:Y:S02]  /*26e0*/  VIADD R10, R24, 0x1de ;  /* 0x000001de180a7836 */ /* 0x000fe40000000000 */
[----:B------:R-:W-:Y:S02]  /*26f0*/  @!P6 IMAD.IADD R7, R7, 0x1, -R6 ;  /* 0x000000010707e824 */ /* 0x000fe400078e0a06 */
[----:B------:R-:W-:Y:S01]  /*2700*/  @!P5 IMAD.MOV R3, RZ, RZ, -R3 ;  /* 0x000000ffff03d224 */ /* 0x000fe200078e0a03 */
[----:B------:R-:W-:Y:S01]  /*2710*/  ISETP.GE.AND P5, PT, R0, RZ, PT ;  /* 0x000000ff0000720c */ /* 0x000fe20003fa6270 */
[C---:B------:R-:W-:Y:S01]  /*2720*/  IMAD R0, R6.reuse, R12, R8 ;  /* 0x0000000c06007224 */ /* 0x040fe200078e0208 */
[----:B------:R-:W-:Y:S01]  /*2730*/  IABS R8, R10 ;  /* 0x0000000a00087213 */ /* 0x000fe20000000000 */
[----:B------:R-:W-:Y:S01]  /*2740*/  IMAD.HI.U32 R5, R11, R16, RZ ;  /* 0x000000100b057227 */ /* 0x000fe200078e00ff */
[C---:B------:R-:W-:Y:S01]  /*2750*/  ISETP.GT.U32.AND P6, PT, R6.reuse, R7, PT ;  /* 0x000000070600720c */ /* 0x040fe20003fc4070 */
[----:B------:R1:W-:Y:S02]  /*2760*/  STL [R1+0xe4], R3 ;  /* 0x0000e40301007387 */ /* 0x0003e40000100800 */
[----:B------:R-:W-:Y:S01]  /*2770*/  @!P2 IMAD.IADD R9, R9, 0x1, -R6 ;  /* 0x000000010909a824 */ /* 0x000fe200078e0a06 */
[----:B------:R-:W-:Y:S01]  /*2780*/  ISETP.GT.U32.AND P2, PT, R6, R0, PT ;  /* 0x000000000600720c */ /* 0x000fe20003f44070 */
[----:B------:R-:W-:-:S02]  /*2790*/  IMAD.MOV R5, RZ, RZ, -R5 ;  /* 0x000000ffff057224 */ /* 0x000fc400078e0a05 */
[----:B------:R-:W-:Y:S02]  /*27a0*/  VIADD R12, R24, 0x1dd ;  /* 0x000001dd180c7836 */ /* 0x000fe40000000000 */
[----:B------:R-:W-:-:S03]  /*27b0*/  IMAD.HI.U32 R14, R11, R8, RZ ;  /* 0x000000080b0e7227 */ /* 0x000fc600078e00ff */
[----:B------:R-:W-:Y:S01]  /*27c0*/  IABS R22, R12 ;  /* 0x0000000c00167213 */ /* 0x000fe20000000000 */
[C---:B------:R-:W-:Y:S02]  /*27d0*/  IMAD R16, R6.reuse, R5, R16 ;  /* 0x0000000506107224 */ /* 0x040fe400078e0210 */
[----:B------:R-:W-:Y:S02]  /*27e0*/  IMAD.MOV R14, RZ, RZ, -R14 ;  /* 0x000000ffff0e7224 */ /* 0x000fe400078e0a0e */
[----:B------:R-:W-:Y:S01]  /*27f0*/  @!P6 IMAD.IADD R7, R7, 0x1, -R6 ;  /* 0x000000010707e824 */ /* 0x000fe200078e0a06 */
[C---:B------:R-:W-:Y:S01]  /*2800*/  ISETP.GT.U32.AND P6, PT, R6.reuse, R16, PT ;  /* 0x000000100600720c */ /* 0x040fe20003fc4070 */
[----:B------:R-:W-:Y:S02]  /*2810*/  IMAD R8, R6, R14, R8 ;  /* 0x0000000e06087224 */ /* 0x000fe400078e0208 */
[----:B------:R-:W-:-:S04]  /*2820*/  IMAD.HI.U32 R21, R11, R22, RZ ;  /* 0x000000160b157227 */ /* 0x000fc800078e00ff */
[----:B------:R-:W-:Y:S01]  /*2830*/  @!P2 IMAD.IADD R0, R0, 0x1, -R6 ;  /* 0x000000010000a824 */ /* 0x000fe200078e0a06 */
[----:B------:R-:W-:Y:S01]  /*2840*/  ISETP.GT.U32.AND P2, PT, R6, R8, PT ;  /* 0x000000080600720c */ /* 0x000fe20003f44070 */
[----:B------:R-:W-:Y:S02]  /*2850*/  IMAD.MOV R21, RZ, RZ, -R21 ;  /* 0x000000ffff157224 */ /* 0x000fe400078e0a15 */
[----:B-1----:R-:W-:Y:S02]  /*2860*/  IMAD.MOV.U32 R3, RZ, RZ, R4 ;  /* 0x000000ffff037224 */ /* 0x002fe400078e0004 */
[----:B------:R-:W-:Y:S02]  /*2870*/  VIADD R15, R24, 0x1db ;  /* 0x000001db180f7836 */ /* 0x000fe40000000000 */
[----:B------:R-:W-:Y:S02]  /*2880*/  IMAD R21, R6, R21, R22 ;  /* 0x0000001506157224 */ /* 0x000fe400078e0216 */
[----:B------:R-:W-:Y:S01]  /*2890*/  @!P0 IMAD.MOV R3, RZ, RZ, -R3 ;  /* 0x000000ffff038224 */ /* 0x000fe200078e0a03 */
[----:B------:R-:W-:Y:S01]  /*28a0*/  IABS R5, R15 ;  /* 0x0000000f00057213 */ /* 0x000fe20000000000 */
[----:B------:R-:W-:Y:S01]  /*28b0*/  @!P6 IMAD.IADD R16, R16, 0x1, -R6 ;  /* 0x000000011010e824 */ /* 0x000fe200078e0a06 */
[----:B------:R-:W-:Y:S01]  /*28c0*/  ISETP.GT.U32.AND P6, PT, R6, R21, PT ;  /* 0x000000150600720c */ /* 0x000fe20003fc4070 */
[----:B------:R-:W-:Y:S01]  /*28d0*/  VIADD R17, R24, 0x1da ;  /* 0x000001da18117836 */ /* 0x000fe20000000000 */
[----:B------:R1:W-:Y:S01]  /*28e0*/  STL [R1+0xec], R3 ;  /* 0x0000ec0301007387 */ /* 0x0003e20000100800 */
[----:B------:R-:W-:Y:S01]  /*28f0*/  IMAD.HI.U32 R23, R11, R20, RZ ;  /* 0x000000140b177227 */ /* 0x000fe200078e00ff */
[----:B------:R-:W-:-:S02]  /*2900*/  ISETP.GT.U32.AND P0, PT, R6, R16, PT ;  /* 0x000000100600720c */ /* 0x000fc40003f04070 */
[----:B------:R-:W-:Y:S01]  /*2910*/  IABS R13, R17 ;  /* 0x00000011000d7213 */ /* 0x000fe20000000000 */
[----:B------:R-:W-:Y:S01]  /*2920*/  @!P2 IMAD.IADD R8, R8, 0x1, -R6 ;  /* 0x000000010808a824 */ /* 0x000fe200078e0a06 */
[----:B------:R-:W-:Y:S01]  /*2930*/  ISETP.GT.U32.AND P2, PT, R6, R0, PT ;  /* 0x000000000600720c */ /* 0x000fe20003f44070 */
[----:B------:R-:W-:-:S04]  /*2940*/  IMAD.HI.U32 R18, R11, R5, RZ ;  /* 0x000000050b127227 */ /* 0x000fc800078e00ff */
[----:B-1----:R-:W-:Y:S02]  /*2950*/  IMAD.MOV.U32 R3, RZ, RZ, R9 ;  /* 0x000000ffff037224 */ /* 0x002fe400078e0009 */
[----:B------:R-:W-:Y:S02]  /*2960*/  IMAD.MOV R23, RZ, RZ, -R23 ;  /* 0x000000ffff177224 */ /* 0x000fe400078e0a17 */
[----:B------:R-:W-:Y:S02]  /*2970*/  @!P4 IMAD.MOV R3, RZ, RZ, -R3 ;  /* 0x000000ffff03c224 */ /* 0x000fe400078e0a03 */
[----:B------:R-:W-:Y:S02]  /*2980*/  IMAD.MOV R18, RZ, RZ, -R18 ;  /* 0x000000ffff127224 */ /* 0x000fe400078e0a12 */
[----:B------:R-:W-:Y:S01]  /*2990*/  IMAD R20, R6, R23, R20 ;  /* 0x0000001706147224 */ /* 0x000fe200078e0214 */
[----:B------:R1:W-:Y:S01]  /*29a0*/  STL [R1+0xf4], R3 ;  /* 0x0000f40301007387 */ /* 0x0003e20000100800 */
[----:B------:R-:W-:-:S04]  /*29b0*/  IMAD.HI.U32 R14, R11, R13, RZ ;  /* 0x0000000d0b0e7227 */ /* 0x000fc800078e00ff */
[C---:B------:R-:W-:Y:S02]  /*29c0*/  IMAD R5, R6.reuse, R18, R5 ;  /* 0x0000001206057224 */ /* 0x040fe400078e0205 */
[----:B------:R-:W-:Y:S01]  /*29d0*/  @!P6 IMAD.IADD R21, R21, 0x1, -R6 ;  /* 0x000000011515e824 */ /* 0x000fe200078e0a06 */
[C---:B------:R-:W-:Y:S01]  /*29e0*/  ISETP.GT.U32.AND P6, PT, R6.reuse, R8, PT ;  /* 0x000000080600720c */ /* 0x040fe20003fc4070 */
[----:B------:R-:W-:Y:S02]  /*29f0*/  IMAD.MOV R14, RZ, RZ, -R14 ;  /* 0x000000ffff0e7224 */ /* 0x000fe400078e0a0e */
[----:B-1----:R-:W-:Y:S01]  /*2a00*/  IMAD.MOV.U32 R3, RZ, RZ, R7 ;  /* 0x000000ffff037224 */ /* 0x002fe200078e0007 */
[----:B------:R-:W-:Y:S01]  /*2a10*/  ISETP.GT.U32.AND P4, PT, R6, R21, PT ;  /* 0x000000150600720c */ /* 0x000fe20003f84070 */
[----:B------:R-:W-:Y:S01]  /*2a20*/  @!P2 IMAD.IADD R0, R0, 0x1, -R6 ;  /* 0x000000010000a824 */ /* 0x000fe200078e0a06 */
[C---:B------:R-:W-:Y:S01]  /*2a30*/  ISETP.GT.U32.AND P2, PT, R6.reuse, R5, PT ;  /* 0x000000050600720c */ /* 0x040fe20003f44070 */
[----:B------:R-:W-:Y:S01]  /*2a40*/  @!P1 IMAD.MOV R3, RZ, RZ, -R3 ;  /* 0x000000ffff039224 */ /* 0x000fe200078e0a03 */
[----:B------:R-:W-:Y:S01]  /*2a50*/  ISETP.GT.U32.AND P1, PT, R6, R20, PT ;  /* 0x000000140600720c */ /* 0x000fe20003f24070 */
[----:B------:R-:W-:-:S02]  /*2a60*/  VIADD R18, R24, 0x1d9 ;  /* 0x000001d918127836 */ /* 0x000fc40000000000 */
[----:B------:R-:W-:Y:S01]  /*2a70*/  IMAD R13, R6, R14, R13 ;  /* 0x0000000e060d7224 */ /* 0x000fe200078e020d */
[----:B------:R1:W-:Y:S01]  /*2a80*/  STL [R1+0x108], R3 ;  /* 0x0001080301007387 */ /* 0x0003e20000100800 */
[----:B------:R-:W-:Y:S01]  /*2a90*/  VIADD R14, R24, 0x1d8 ;  /* 0x000001d8180e7836 */ /* 0x000fe20000000000 */
[----:B------:R-:W-:Y:S01]  /*2aa0*/  IABS R4, R18 ;  /* 0x0000001200047213 */ /* 0x000fe20000000000 */
[--C-:B------:R-:W-:Y:S01]  /*2ab0*/  @!P0 IMAD.IADD R16, R16, 0x1, -R6.reuse ;  /* 0x0000000110108824 */ /* 0x100fe200078e0a06 */
[----:B------:R-:W-:Y:S01]  /*2ac0*/  ISETP.GE.AND P0, PT, R10, RZ, PT ;  /* 0x000000ff0a00720c */ /* 0x000fe20003f06270 */
[----:B------:R-:W-:Y:S01]  /*2ad0*/  @!P6 IMAD.IADD R8, R8, 0x1, -R6 ;  /* 0x000000010808e824 */ /* 0x000fe200078e0a06 */
[----:B------:R-:W-:Y:S01]  /*2ae0*/  IABS R9, R14 ;  /* 0x0000000e00097213 */ /* 0x000fe20000000000 */
[----:B------:R-:W-:Y:S01]  /*2af0*/  IMAD.MOV.U32 R22, RZ, RZ, R0 ;  /* 0x000000ffff167224 */ /* 0x000fe200078e0000 */
[----:B------:R-:W-:Y:S01]  /*2b00*/  ISETP.GT.U32.AND P6, PT, R6, R13, PT ;  /* 0x0000000d0600720c */ /* 0x000fe20003fc4070 */
[----:B------:R-:W-:Y:S01]  /*2b10*/  @!P1 IMAD.IADD R20, R20, 0x1, -R6 ;  /* 0x0000000114149824 */ /* 0x000fe200078e0a06 */
[----:B------:R-:W-:Y:S01]  /*2b20*/  ISETP.GE.AND P1, PT, R19, RZ, PT ;  /* 0x000000ff1300720c */ /* 0x000fe20003f26270 */
[----:B------:R-:W-:-:S04]  /*2b30*/  IMAD.HI.U32 R10, R11, R4, RZ ;  /* 0x000000040b0a7227 */ /* 0x000fc800078e00ff */
[----:B------:R-:W-:-:S04]  /*2b40*/  IMAD.HI.U32 R7, R11, R9, RZ ;  /* 0x000000090b077227 */ /* 0x000fc800078e00ff */
[----:B------:R-:W-:Y:S01]  /*2b50*/  @!P2 IMAD.IADD R5, R5, 0x1, -R6 ;  /* 0x000000010505a824 */ /* 0x000fe200078e0a06 */
[----:B------:R-:W-:Y:S01]  /*2b60*/  ISETP.GE.AND P2, PT, R15, RZ, PT ;  /* 0x000000ff0f00720c */ /* 0x000fe20003f46270 */
[----:B-1----:R-:W-:Y:S02]  /*2b70*/  IMAD.MOV.U32 R3, RZ, RZ, R16 ;  /* 0x000000ffff037224 */ /* 0x002fe400078e0010 */
[----:B------:R-:W-:Y:S01]  /*2b80*/  @!P4 IMAD.IADD R21, R21, 0x1, -R6 ;  /* 0x000000011515c824 */ /* 0x000fe200078e0a06 */
[----:B------:R-:W-:Y:S01]  /*2b90*/  ISETP.GE.AND P4, PT, R12, RZ, PT ;  /* 0x000000ff0c00720c */ /* 0x000fe20003f86270 */
[----:B------:R-:W-:Y:S01]  /*2ba0*/  @!P5 IMAD.MOV R22, RZ, RZ, -R22 ;  /* 0x000000ffff16d224 */ /* 0x000fe200078e0a16 */
[C---:B------:R-:W-:Y:S01]  /*2bb0*/  ISETP.GT.U32.AND P5, PT, R6.reuse, R20, PT ;  /* 0x000000140600720c */ /* 0x040fe20003fa4070 */
[----:B------:R-:W-:Y:S02]  /*2bc0*/  IMAD.MOV R10, RZ, RZ, -R10 ;  /* 0x000000ffff0a7224 */ /* 0x000fe400078e0a0a */
[----:B------:R-:W-:Y:S01]  /*2bd0*/  IMAD.MOV R12, RZ, RZ, -R7 ;  /* 0x000000ffff0c7224 */ /* 0x000fe200078e0a07 */
[----:B------:R-:W-:Y:S01]  /*2be0*/  STL [R1+0x140], R22 ;  /* 0x0001401601007387 */ /* 0x000fe20000100800 */
[----:B------:R-:W-:Y:S01]  /*2bf0*/  @!P3 IMAD.MOV R3, RZ, RZ, -R3 ;  /* 0x000000ffff03b224 */ /* 0x000fe200078e0a03 */
[C---:B------:R-:W-:Y:S01]  /*2c00*/  ISETP.GT.U32.AND P3, PT, R6.reuse, R5, PT ;  /* 0x000000050600720c */ /* 0x040fe20003f64070 */
[----:B------:R-:W-:-:S02]  /*2c10*/  IMAD R7, R6, R10, R4 ;  /* 0x0000000a06077224 */ /* 0x000fc400078e0204 */
[C---:B------:R-:W-:Y:S01]  /*2c20*/  IMAD R4, R6.reuse, R12, R9 ;  /* 0x0000000c06047224 */ /* 0x040fe200078e0209 */
[----:B------:R1:W-:Y:S01]  /*2c30*/  STL [R1+0x148], R3 ;  /* 0x0001480301007387 */ /* 0x0003e20000100800 */
[----:B------:R-:W-:Y:S02]  /*2c40*/  IMAD.MOV.U32 R9, RZ, RZ, R8 ;  /* 0x000000ffff097224 */ /* 0x000fe400078e0008 */
[--C-:B------:R-:W-:Y:S02]  /*2c50*/  @!P6 IMAD.IADD R13, R13, 0x1, -R6.reuse ;  /* 0x000000010d0de824 */ /* 0x100fe400078e0a06 */
[----:B------:R-:W-:Y:S01]  /*2c60*/  @!P0 IMAD.MOV R9, RZ, RZ, -R9 ;  /* 0x000000ffff098224 */ /* 0x000fe200078e0a09 */
[----:B------:R-:W-:Y:S01]  /*2c70*/  ISETP.GT.U32.AND P0, PT, R6, R7, PT ;  /* 0x000000070600720c */ /* 0x000fe20003f04070 */
[----:B------:R-:W-:Y:S01]  /*2c80*/  VIADD R0, R24, 0x1d7 ;  /* 0x000001d718007836 */ /* 0x000fe20000000000 */
[----:B------:R-:W-:Y:S01]  /*2c90*/  ISETP.GT.U32.AND P6, PT, R6, R13, PT ;  /* 0x0000000d0600720c */ /* 0x000fe20003fc4070 */
[--C-:B------:R-:W-:Y:S01]  /*2ca0*/  @!P5 IMAD.IADD R20, R20, 0x1, -R6.reuse ;  /* 0x000000011414d824 */ /* 0x100fe200078e0a06 */
[----:B------:R-:W-:Y:S01]  /*2cb0*/  ISETP.GT.U32.AND P5, PT, R6, R4, PT ;  /* 0x000000040600720c */ /* 0x000fe20003fa4070 */
[----:B-1----:R-:W-:Y:S01]  /*2cc0*/  IMAD.MOV.U32 R3, RZ, RZ, R21 ;  /* 0x000000ffff037224 */ /* 0x002fe200078e0015 */
[----:B------:R1:W-:Y:S01]  /*2cd0*/  STL [R1+0x150], R9 ;  /* 0x0001500901007387 */ /* 0x0003e20000100800 */
[----:B------:R-:W-:Y:S01]  /*2ce0*/  @!P3 IMAD.IADD R5, R5, 0x1, -R6 ;  /* 0x000000010505b824 */ /* 0x000fe200078e0a06 */
[----:B------:R-:W-:Y:S01]  /*2cf0*/  ISETP.GE.AND P3, PT, R18, RZ, PT ;  /* 0x000000ff1200720c */ /* 0x000fe20003f66270 */
[----:B------:R-:W-:Y:S01]  /*2d00*/  @!P4 IMAD.MOV R3, RZ, RZ, -R3 ;  /* 0x000000ffff03c224 */ /* 0x000fe200078e0a03 */
[----:B------:R-:W-:Y:S01]  /*2d10*/  ISETP.GE.AND P4, PT, R17, RZ, PT ;  /* 0x000000ff1100720c */ /* 0x000fe20003f86270 */
[----:B------:R-:W-:-:S02]  /*2d20*/  IMAD.MOV.U32 R12, RZ, RZ, R20 ;  /* 0x000000ffff0c7224 */ /* 0x000fc400078e0014 */
[----:B------:R-:W-:Y:S01]  /*2d30*/  VIADD R8, R24, 0x1d6 ;  /* 0x000001d618087836 */ /* 0x000fe20000000000 */
[----:B------:R2:W-:Y:S01]  /*2d40*/  STL [R1+0x1d0], R3 ;  /* 0x0001d00301007387 */ /* 0x0005e20000100800 */
[----:B------:R-:W-:Y:S01]  /*2d50*/  @!P1 IMAD.MOV R12, RZ, RZ, -R12 ;  /* 0x000000ffff0c9224 */ /* 0x000fe200078e0a0c */
[----:B-1----:R-:W-:Y:S01]  /*2d60*/  IABS R9, R0 ;  /* 0x0000000000097213 */ /* 0x002fe20000000000 */
[--C-:B------:R-:W-:Y:S01]  /*2d70*/  @!P6 IMAD.IADD R13, R13, 0x1, -R6.reuse ;  /* 0x000000010d0de824 */ /* 0x100fe200078e0a06 */
[----:B------:R-:W-:Y:S01]  /*2d80*/  IABS R17, R8 ;  /* 0x0000000800117213 */ /* 0x000fe20000000000 */
[----:B------:R-:W-:Y:S01]  /*2d90*/  @!P5 IMAD.IADD R4, R4, 0x1, -R6 ;  /* 0x000000010404d824 */ /* 0x000fe200078e0a06 */
[----:B------:R-:W-:Y:S01]  /*2da0*/  STL [R1+0x1d4], R12 ;  /* 0x0001d40c01007387 */ /* 0x000fe20000100800 */
[----:B------:R-:W-:Y:S01]  /*2db0*/  IMAD.HI.U32 R10, R11, R9, RZ ;  /* 0x000000090b0a7227 */ /* 0x000fe200078e00ff */
[----:B------:R-:W-:Y:S02]  /*2dc0*/  ISETP.GE.AND P6, PT, R14, RZ, PT ;  /* 0x000000ff0e00720c */ /* 0x000fe40003fc6270 */
[----:B------:R-:W-:Y:S01]  /*2dd0*/  ISETP.GT.U32.AND P5, PT, R6, R4, PT ;  /* 0x000000040600720c */ /* 0x000fe20003fa4070 */
[----:B--2---:R-:W-:-:S02]  /*2de0*/  IMAD.MOV.U32 R3, RZ, RZ, R5 ;  /* 0x000000ffff037224 */ /* 0x004fc400078e0005 */
[----:B------:R-:W-:Y:S02]  /*2df0*/  IMAD.MOV R10, RZ, RZ, -R10 ;  /* 0x000000ffff0a7224 */ /* 0x000fe400078e0a0a */
[----:B------:R-:W-:Y:S01]  /*2e00*/  @!P2 IMAD.MOV R3, RZ, RZ, -R3 ;  /* 0x000000ffff03a224 */ /* 0x000fe200078e0a03 */
[----:B------:R-:W-:Y:S01]  /*2e10*/  ISETP.GE.AND P2, PT, R8, RZ, PT ;  /* 0x000000ff0800720c */ /* 0x000fe20003f46270 */
[----:B------:R-:W-:Y:S01]  /*2e20*/  @!P0 IMAD.IADD R7, R7, 0x1, -R6 ;  /* 0x0000000107078824 */ /* 0x000fe200078e0a06 */
[----:B------:R-:W-:Y:S01]  /*2e30*/  ISETP.GE.AND P0, PT, R0, RZ, PT ;  /* 0x000000ff0000720c */ /* 0x000fe20003f06270 */
[C---:B------:R-:W-:Y:S01]  /*2e40*/  IMAD R14, R6.reuse, R10, R9 ;  /* 0x0000000a060e7224 */ /* 0x040fe200078e0209 */
[----:B------:R1:W-:Y:S01]  /*2e50*/  STL [R1+0x1d8], R3 ;  /* 0x0001d80301007387 */ /* 0x0003e20000100800 */
[----:B------:R-:W-:Y:S01]  /*2e60*/  IMAD.HI.U32 R0, R11, R17, RZ ;  /* 0x000000110b007227 */ /* 0x000fe200078e00ff */
[----:B------:R-:W-:-:S03]  /*2e70*/  ISETP.GT.U32.AND P1, PT, R6, R7, PT ;  /* 0x000000070600720c */ /* 0x000fc60003f24070 */
[----:B------:R-:W-:Y:S02]  /*2e80*/  IMAD.MOV R0, RZ, RZ, -R0 ;  /* 0x000000ffff007224 */ /* 0x000fe400078e0a00 */
[----:B------:R-:W-:Y:S02]  /*2e90*/  VIADD R15, R24, 0x1d5 ;  /* 0x000001d5180f7836 */ /* 0x000fe40000000000 */
[----:B------:R-:W-:Y:S02]  /*2ea0*/  IMAD R17, R6, R0, R17 ;  /* 0x0000000006117224 */ /* 0x000fe400078e0211 */
[----:B-1----:R-:W-:Y:S02]  /*2eb0*/  IMAD.MOV.U32 R3, RZ, RZ, R13 ;  /* 0x000000ffff037224 */ /* 0x002fe400078e000d */
[--C-:B------:R-:W-:Y:S01]  /*2ec0*/  @!P5 IMAD.IADD R4, R4, 0x1, -R6.reuse ;  /* 0x000000010404d824 */ /* 0x100fe200078e0a06 */
[C---:B------:R-:W-:Y:S01]  /*2ed0*/  ISETP.GT.U32.AND P5, PT, R6.reuse, R17, PT ;  /* 0x000000110600720c */ /* 0x040fe20003fa4070 */
[----:B------:R-:W-:Y:S01]  /*2ee0*/  @!P4 IMAD.MOV R3, RZ, RZ, -R3 ;  /* 0x000000ffff03c224 */ /* 0x000fe200078e0a03 */
[----:B------:R-:W-:Y:S01]  /*2ef0*/  ISETP.GT.U32.AND P4, PT, R6, R14, PT ;  /* 0x0000000e0600720c */ /* 0x000fe20003f84070 */
[----:B------:R-:W-:Y:S01]  /*2f00*/  @!P1 IMAD.IADD R7, R7, 0x1, -R6 ;  /* 0x0000000107079824 */ /* 0x000fe200078e0a06 */
[----:B------:R-:W-:Y:S01]  /*2f10*/  ISETP.GE.AND P1, PT, R15, RZ, PT ;  /* 0x000000ff0f00720c */ /* 0x000fe20003f26270 */
[C---:B------:R-:W-:Y:S01]  /*2f20*/  VIADD R5, R24.reuse, 0x1d3 ;  /* 0x000001d318057836 */ /* 0x040fe20000000000 */
[----:B------:R-:W-:Y:S01]  /*2f30*/  IABS R15, R15 ;  /* 0x0000000f000f7213 */ /* 0x000fe20000000000 */
[----:B------:R1:W-:Y:S01]  /*2f40*/  STL [R1+0x1dc], R3 ;  /* 0x0001dc0301007387 */ /* 0x0003e20000100800 */
[----:B------:R-:W-:-:S02]  /*2f50*/  VIADD R8, R24, 0x1d4 ;  /* 0x000001d418087836 */ /* 0x000fc40000000000 */
[----:B------:R-:W-:Y:S01]  /*2f60*/  IABS R10, R5 ;  /* 0x00000005000a7213 */ /* 0x000fe20000000000 */
[----:B------:R-:W-:Y:S02]  /*2f70*/  IMAD.HI.U32 R9, R11, R15, RZ ;  /* 0x0000000f0b097227 */ /* 0x000fe400078e00ff */
[----:B------:R-:W-:Y:S02]  /*2f80*/  IABS R0, R8 ;  /* 0x0000000800007213 */ /* 0x000fe40000000000 */
[--C-:B------:R-:W-:Y:S02]  /*2f90*/  @!P4 IMAD.IADD R14, R14, 0x1, -R6.reuse ;  /* 0x000000010e0ec824 */ /* 0x100fe400078e0a06 */
[----:B-1----:R-:W-:Y:S02]  /*2fa0*/  IMAD.MOV.U32 R3, RZ, RZ, R7 ;  /* 0x000000ffff037224 */ /* 0x002fe400078e0007 */
[----:B------:R-:W-:Y:S01]  /*2fb0*/  IMAD.MOV R9, RZ, RZ, -R9 ;  /* 0x000000ffff097224 */ /* 0x000fe200078e0a09 */
[----:B------:R-:W-:Y:S01]  /*2fc0*/  ISETP.GT.U32.AND P4, PT, R6, R14, PT ;  /* 0x0000000e0600720c */ /* 0x000fe20003f84070 */
[----:B------:R-:W-:Y:S01]  /*2fd0*/  @!P3 IMAD.MOV R3, RZ, RZ, -R3 ;  /* 0x000000ffff03b224 */ /* 0x000fe200078e0a03 */
[----:B------:R-:W-:Y:S01]  /*2fe0*/  ISETP.GE.AND P3, PT, R8, RZ, PT ;  /* 0x000000ff0800720c */ /* 0x000fe20003f66270 */
[----:B------:R-:W-:-:S02]  /*2ff0*/  @!P5 IMAD.IADD R17, R17, 0x1, -R6 ;  /* 0x000000011111d824 */ /* 0x000fc400078e0a06 */
[C---:B------:R-:W-:Y:S01]  /*3000*/  IMAD R15, R6.reuse, R9, R15 ;  /* 0x00000009060f7224 */ /* 0x040fe200078e020f */
[----:B------:R1:W-:Y:S01]  /*3010*/  STL [R1+0x1e0], R3 ;  /* 0x0001e00301007387 */ /* 0x0003e20000100800 */
[----:B------:R-:W-:Y:S01]  /*3020*/  IMAD.HI.U32 R7, R11, R10, RZ ;  /* 0x0000000a0b077227 */ /* 0x000fe200078e00ff */
[----:B------:R-:W-:-:S03]  /*3030*/  ISETP.GT.U32.AND P5, PT, R6, R17, PT ;  /* 0x000000110600720c */ /* 0x000fc60003fa4070 */
[----:B------:R-:W-:-:S04]  /*3040*/  IMAD.HI.U32 R8, R11, R0, RZ ;  /* 0x000000000b087227 */ /* 0x000fc800078e00ff */
[----:B------:R-:W-:Y:S01]  /*3050*/  @!P4 IMAD.IADD R14, R14, 0x1, -R6 ;  /* 0x000000010e0ec824 */ /* 0x000fe200078e0a06 */
[C---:B------:R-:W-:Y:S01]  /*3060*/  ISETP.GT.U32.AND P4, PT, R6.reuse, R15, PT ;  /* 0x0000000f0600720c */ /* 0x040fe20003f84070 */
[----:B-1----:R-:W-:Y:S02]  /*3070*/  IMAD.MOV.U32 R3, RZ, RZ, R4 ;  /* 0x000000ffff037224 */ /* 0x002fe400078e0004 */
[----:B------:R-:W-:Y:S02]  /*3080*/  IMAD.MOV R7, RZ, RZ, -R7 ;  /* 0x000000ffff077224 */ /* 0x000fe400078e0a07 */
[----:B------:R-:W-:Y:S01]  /*3090*/  @!P6 IMAD.MOV R3, RZ, RZ, -R3 ;  /* 0x000000ffff03e224 */ /* 0x000fe200078e0a03 */
[----:B------:R-:W-:Y:S01]  /*30a0*/  ISETP.GE.AND P6, PT, R5, RZ, PT ;  /* 0x000000ff0500720c */ /* 0x000fe20003fc6270 */
[----:B------:R-:W-:Y:S02]  /*30b0*/  IMAD.MOV R8, RZ, RZ, -R8 ;  /* 0x000000ffff087224 */ /* 0x000fe400078e0a08 */
[C---:B------:R-:W-:Y:S01]  /*30c0*/  IMAD R10, R6.reuse, R7, R10 ;  /* 0x00000007060a7224 */ /* 0x040fe200078e020a */
[----:B------:R1:W-:Y:S01]  /*30d0*/  STL [R1+0x1e4], R3 ;  /* 0x0001e40301007387 */ /* 0x0003e20000100800 */
[----:B------:R-:W-:-:S02]  /*30e0*/  IMAD R4, R6, R8, R0 ;  /* 0x0000000806047224 */ /* 0x000fc400078e0200 */
[----:B------:R-:W-:Y:S02]  /*30f0*/  VIADD R0, R24, 0x1d2 ;  /* 0x000001d218007836 */ /* 0x000fe40000000000 */
[--C-:B------:R-:W-:Y:S01]  /*3100*/  @!P5 IMAD.IADD R17, R17, 0x1, -R6.reuse ;  /* 0x000000011111d824 */ /* 0x100fe200078e0a06 */
[----:B------:R-:W-:Y:S01]  /*3110*/  ISETP.GT.U32.AND P5, PT, R6, R4, PT ;  /* 0x000000040600720c */ /* 0x000fe20003fa4070 */
[----:B------:R-:W-:Y:S01]  /*3120*/  @!P4 IMAD.IADD R15, R15, 0x1, -R6 ;  /* 0x000000010f0fc824 */ /* 0x000fe200078e0a06 */
[----:B------:R-:W-:Y:S01]  /*3130*/  IABS R9, R0 ;  /* 0x0000000000097213 */ /* 0x000fe20000000000 */
[----:B------:R-:W-:Y:S02]  /*3140*/  VIADD R8, R24, 0x1d0 ;  /* 0x000001d018087836 */ /* 0x000fe40000000000 */
[----:B-1----:R-:W-:Y:S01]  /*3150*/  IMAD.MOV.U32 R3, RZ, RZ, R14 ;  /* 0x000000ffff037224 */ /* 0x002fe200078e000e */
[----:B------:R-:W-:Y:S01]  /*3160*/  ISETP.GT.U32.AND P4, PT, R6, R15, PT ;  /* 0x0000000f0600720c */ /* 0x000fe20003f84070 */
[----:B------:R-:W-:Y:S01]  /*3170*/  IMAD.HI.U32 R14, R11, R9, RZ ;  /* 0x000000090b0e7227 */ /* 0x000fe200078e00ff */
[----:B------:R-:W-:-:S03]  /*3180*/  IABS R13, R8 ;  /* 0x00000008000d7213 */ /* 0x000fc60000000000 */
[----:B------:R-:W-:Y:S01]  /*3190*/  @!P0 IMAD.MOV R3, RZ, RZ, -R3 ;  /* 0x000000ffff038224 */ /* 0x000fe200078e0a03 */
[----:B------:R-:W-:Y:S01]  /*31a0*/  ISETP.GT.U32.AND P0, PT, R6, R10, PT ;  /* 0x0000000a0600720c */ /* 0x000fe20003f04070 */
[----:B------:R-:W-:Y:S02]  /*31b0*/  IMAD.MOV R14, RZ, RZ, -R14 ;  /* 0x000000ffff0e7224 */ /* 0x000fe400078e0a0e */
[--C-:B------:R-:W-:Y:S01]  /*31c0*/  @!P5 IMAD.IADD R4, R4, 0x1, -R6.reuse ;  /* 0x000000010404d824 */ /* 0x100fe200078e0a06 */
[----:B------:R1:W-:Y:S01]  /*31d0*/  STL [R1+0x1e8], R3 ;  /* 0x0001e80301007387 */ /* 0x0003e20000100800 */
[C---:B------:R-:W-:Y:S02]  /*31e0*/  VIADD R12, R24.reuse, 0x1d1 ;  /* 0x000001d1180c7836 */ /* 0x040fe40000000000 */
[----:B------:R-:W-:Y:S01]  /*31f0*/  VIADD R5, R24, 0x1cf ;  /* 0x000001cf18057836 */ /* 0x000fe20000000000 */
[----:B------:R-:W-:Y:S01]  /*3200*/  ISETP.GT.U32.AND P5, PT, R6, R4, PT ;  /* 0x000000040600720c */ /* 0x000fe20003fa4070 */
[----:B------:R-:W-:Y:S01]  /*3210*/  @!P4 IMAD.IADD R15, R15, 0x1, -R6 ;  /* 0x000000010f0fc824 */ /* 0x000fe200078e0a06 */
[----:B------:R-:W-:-:S02]  /*3220*/  IABS R16, R12 ;  /* 0x0000000c00107213 */ /* 0x000fc40000000000 */
[----:B------:R-:W-:Y:S01]  /*3230*/  IABS R7, R5 ;  /* 0x0000000500077213 */ /* 0x000fe20000000000 */
[----:B------:R-:W-:Y:S02]  /*3240*/  @!P0 IMAD.IADD R10, R10, 0x1, -R6 ;  /* 0x000000010a0a8824 */ /* 0x000fe400078e0a06 */
[----:B-1----:R-:W-:Y:S02]  /*3250*/  IMAD.MOV.U32 R3, RZ, RZ, R17 ;  /* 0x000000ffff037224 */ /* 0x002fe400078e0011 */
[----:B------:R-:W-:Y:S01]  /*3260*/  IMAD.HI.U32 R17, R11, R16, RZ ;  /* 0x000000100b117227 */ /* 0x000fe200078e00ff */
[----:B------:R-:W-:-:S03]  /*3270*/  ISETP.GT.U32.AND P0, PT, R6, R10, PT ;  /* 0x0000000a0600720c */ /* 0x000fc60003f04070 */
[----:B------:R-:W-:Y:S01]  /*3280*/  @!P2 IMAD.MOV R3, RZ, RZ, -R3 ;  /* 0x000000ffff03a224 */ /* 0x000fe200078e0a03 */
[----:B------:R-:W-:Y:S01]  /*3290*/  ISETP.GE.AND P2, PT, R0, RZ, PT ;  /* 0x000000ff0000720c */ /* 0x000fe20003f46270 */
[C---:B------:R-:W-:Y:S02]  /*32a0*/  IMAD R0, R6.reuse, R14, R9 ;  /* 0x0000000e06007224 */ /* 0x040fe400078e0209 */
[C---:B------:R-:W-:Y:S01]  /*32b0*/  IMAD.HI.U32 R9, R11.reuse, R13, RZ ;  /* 0x0000000d0b097227 */ /* 0x040fe200078e00ff */
[----:B------:R1:W-:Y:S02]  /*32c0*/  STL [R1+0x1ec], R3 ;  /* 0x0001ec0301007387 */ /* 0x0003e40000100800 */
[----:B------:R-:W-:Y:S01]  /*32d0*/  ISETP.GT.U32.AND P4, PT, R6, R0, PT ;  /* 0x000000000600720c */ /* 0x000fe20003f84070 */
[----:B------:R-:W-:-:S04]  /*32e0*/  IMAD.HI.U32 R14, R11, R7, RZ ;  /* 0x000000070b0e7227 */ /* 0x000fc800078e00ff */
[----:B------:R-:W-:Y:S02]  /*32f0*/  IMAD.MOV R9, RZ, RZ, -R9 ;  /* 0x000000ffff097224 */ /* 0x000fe400078e0a09 */
[----:B------:R-:W-:Y:S02]  /*3300*/  IMAD.MOV R17, RZ, RZ, -R17 ;  /* 0x000000ffff117224 */ /* 0x000fe400078e0a11 */
[----:B-1----:R-:W-:Y:S02]  /*3310*/  IMAD.MOV.U32 R3, RZ, RZ, R15 ;  /* 0x000000ffff037224 */ /* 0x002fe400078e000f */
[----:B------:R-:W-:Y:S02]  /*3320*/  IMAD.MOV R14, RZ, RZ, -R14 ;  /* 0x000000ffff0e7224 */ /* 0x000fe400078e0a0e */
[----:B------:R-:W-:Y:S02]  /*3330*/  @!P1 IMAD.MOV R3, RZ, RZ, -R3 ;  /* 0x000000ffff039224 */ /* 0x000fe400078e0a03 */
[----:B------:R-:W-:-:S02]  /*3340*/  IMAD R13, R6, R9, R13 ;  /* 0x00000009060d7224 */ /* 0x000fc400078e020d */
[--C-:B------:R-:W-:Y:S01]  /*3350*/  @!P0 IMAD.IADD R10, R10, 0x1, -R6.reuse ;  /* 0x000000010a0a8824 */ /* 0x100fe200078e0a06 */
[----:B------:R1:W-:Y:S01]  /*3360*/  STL [R1+0x1f0], R3 ;  /* 0x0001f00301007387 */ /* 0x0003e20000100800 */
[----:B------:R-:W-:Y:S01]  /*3370*/  VIADD R9, R24, 0x1ce ;  /* 0x000001ce18097836 */ /* 0x000fe20000000000 */
[----:B------:R-:W-:Y:S01]  /*3380*/  ISETP.GT.U32.AND P0, PT, R6, R13, PT ;  /* 0x0000000d0600720c */ /* 0x000fe20003f04070 */
[----:B------:R-:W-:Y:S01]  /*3390*/  @!P5 IMAD.IADD R4, R4, 0x1, -R6 ;  /* 0x000000010404d824 */ /* 0x000fe200078e0a06 */
[----:B------:R-:W-:Y:S01]  /*33a0*/  ISETP.GE.AND P5, PT, R12, RZ, PT ;  /* 0x000000ff0c00720c */ /* 0x000fe20003fa6270 */
[C---:B------:R-:W-:Y:S02]  /*33b0*/  IMAD R12, R6.reuse, R17, R16 ;  /* 0x00000011060c7224 */ /* 0x040fe400078e0210 */
[----:B------:R-:W-:Y:S01]  /*33c0*/  IMAD R7, R6, R14, R7 ;  /* 0x0000000e06077224 */ /* 0x000fe200078e0207 */
[----:B------:R-:W-:Y:S01]  /*33d0*/  IABS R14, R9 ;  /* 0x00000009000e7213 */ /* 0x000fe20000000000 */
[----:B------:R-:W-:Y:S01]  /*33e0*/  @!P4 IMAD.IADD R0, R0, 0x1, -R6 ;  /* 0x000000010000c824 */ /* 0x000fe200078e0a06 */
[----:B------:R-:W-:Y:S01]  /*33f0*/  ISETP.GT.U32.AND P1, PT, R6, R12, PT ;  /* 0x0000000c0600720c */ /* 0x000fe20003f24070 */
[----:B-1----:R-:W-:-:S02]  /*3400*/  IMAD.MOV.U32 R3, RZ, RZ, R10 ;  /* 0x000000ffff037224 */ /* 0x002fc400078e000a */
[----:B------:R-:W-:Y:S01]  /*3410*/  IMAD.MOV.U32 R15, RZ, RZ, R4 ;  /* 0x000000ffff0f7224 */ /* 0x000fe200078e0004 */
[C---:B------:R-:W-:Y:S01]  /*3420*/  ISETP.GT.U32.AND P4, PT, R6.reuse, R0, PT ;  /* 0x000000000600720c */ /* 0x040fe20003f84070 */
[----:B------:R-:W-:Y:S01]  /*3430*/  @!P6 IMAD.MOV R3, RZ, RZ, -R3 ;  /* 0x000000ffff03e224 */ /* 0x000fe200078e0a03 */
[----:B------:R-:W-:Y:S01]  /*3440*/  ISETP.GT.U32.AND P6, PT, R6, R7, PT ;  /* 0x000000070600720c */ /* 0x000fe20003fc4070 */
[----:B------:R-:W-:Y:S02]  /*3450*/  IMAD.MOV.U32 R4, RZ, RZ, R14 ;  /* 0x000000ffff047224 */ /* 0x000fe400078e000e */
[----:B------:R-:W-:Y:S01]  /*3460*/  @!P3 IMAD.MOV R15, RZ, RZ, -R15 ;  /* 0x000000ffff0fb224 */ /* 0x000fe200078e0a0f */
[----:B------:R-:W-:Y:S01]  /*3470*/  ISETP.GE.AND P3, PT, R8, RZ, PT ;  /* 0x000000ff0800720c */ /* 0x000fe20003f66270 */
[----:B------:R-:W-:Y:S02]  /*3480*/  VIADD R8, R24, 0x1cd ;  /* 0x000001cd18087836 */ /* 0x000fe40000000000 */
[----:B------:R-:W-:Y:S01]  /*3490*/  IMAD.HI.U32 R10, R11, R4, RZ ;  /* 0x000000040b0a7227 */ /* 0x000fe200078e00ff */
[----:B------:R-:W-:Y:S02]  /*34a0*/  STL [R1+0x1f4], R15 ;  /* 0x0001f40f01007387 */ /* 0x000fe40000100800 */
[----:B------:R-:W-:Y:S01]  /*34b0*/  IABS R14, R8 ;  /* 0x00000008000e7213 */ /* 0x000fe20000000000 */
[----:B------:R-:W-:Y:S01]  /*34c0*/  @!P0 IMAD.IADD R13, R13, 0x1, -R6 ;  /* 0x000000010d0d8824 */ /* 0x000fe200078e0a06 */
[----:B------:R1:W-:Y:S01]  /*34d0*/  STL [R1+0x1f8], R3 ;  /* 0x0001f80301007387 */ /* 0x0003e20000100800 */
[----:B------:R-:W-:-:S02]  /*34e0*/  IMAD.MOV R10, RZ, RZ, -R10 ;  /* 0x000000ffff0a7224 */ /* 0x000fc400078e0a0a */
[--C-:B------:R-:W-:Y:S01]  /*34f0*/  @!P1 IMAD.IADD R12, R12, 0x1, -R6.reuse ;  /* 0x000000010c0c9824 */ /* 0x100fe200078e0a06 */
[----:B------:R-:W-:Y:S01]  /*3500*/  ISETP.GE.AND P1, PT, R9, RZ, PT ;  /* 0x000000ff0900720c */ /* 0x000fe20003f26270 */
[--C-:B------:R-:W-:Y:S01]  /*3510*/  @!P6 IMAD.IADD R7, R7, 0x1, -R6.reuse ;  /* 0x000000010707e824 */ /* 0x100fe200078e0a06 */
[----:B------:R-:W-:Y:S01]  /*3520*/  ISETP.GT.U32.AND P6, PT, R6, R13, PT ;  /* 0x0000000d0600720c */ /* 0x000fe20003fc4070 */
[----:B------:R-:W-:Y:S01]  /*3530*/  @!P4 IMAD.IADD R0, R0, 0x1, -R6 ;  /* 0x000000010000c824 */ /* 0x000fe200078e0a06 */
[C---:B------:R-:W-:Y:S01]  /*3540*/  ISETP.GT.U32.AND P0, PT, R6.reuse, R12, PT ;  /* 0x0000000c0600720c */ /* 0x040fe20003f04070 */
[----:B------:R-:W-:Y:S01]  /*3550*/  IMAD R4, R6, R10, R4 ;  /* 0x0000000a06047224 */ /* 0x000fe200078e0204 */
[----:B------:R-:W-:Y:S01]  /*3560*/  ISETP.GE.AND P4, PT, R5, RZ, PT ;  /* 0x000000ff0500720c */ /* 0x000fe20003f86270 */
[----:B------:R-:W-:-:S04]  /*3570*/  IMAD.HI.U32 R10, R11, R14, RZ ;  /* 0x0000000e0b0a7227 */ /* 0x000fc800078e00ff */
[----:B-1----:R-:W-:Y:S02]  /*3580*/  IMAD.MOV.U32 R3, RZ, RZ, R0 ;  /* 0x000000ffff037224 */ /* 0x002fe400078e0000 */
[----:B------:R-:W-:Y:S02]  /*3590*/  IMAD.MOV R10, RZ, RZ, -R10 ;  /* 0x000000ffff0a7224 */ /* 0x000fe400078e0a0a */
[----:B------:R-:W-:Y:S01]  /*35a0*/  @!P2 IMAD.MOV R3, RZ, RZ, -R3 ;  /* 0x000000ffff03a224 */ /* 0x000fe200078e0a03 */
[C---:B------:R-:W-:Y:S01]  /*35b0*/  ISETP.GT.U32.AND P2, PT, R6.reuse, R7, PT ;  /* 0x000000070600720c */ /* 0x040fe20003f44070 */
[----:B------:R-:W-:Y:S02]  /*35c0*/  IMAD R14, R6, R10, R14 ;  /* 0x0000000a060e7224 */ /* 0x000fe400078e020e */
[----:B------:R-:W-:Y:S01]  /*35d0*/  @!P6 IMAD.IADD R13, R13, 0x1, -R6 ;  /* 0x000000010d0de824 */ /* 0x000fe200078e0a06 */
[----:B------:R1:W-:Y:S01]  /*35e0*/  STL [R1+0x1fc], R3 ;  /* 0x0001fc0301007387 */ /* 0x0003e20000100800 */
[----:B------:R-:W-:Y:S01]  /*35f0*/  VIADD R9, R24, 0x1ca ;  /* 0x000001ca18097836 */ /* 0x000fe20000000000 */
[----:B------:R-:W-:Y:S01]  /*3600*/  ISETP.GT.U32.AND P6, PT, R6, R14, PT ;  /* 0x0000000e0600720c */ /* 0x000fe20003fc4070 */
[----:B------:R-:W-:-:S02]  /*3610*/  VIADD R5, R24, 0x1cc ;  /* 0x000001cc18057836 */ /* 0x000fc40000000000 */
[--C-:B------:R-:W-:Y:S01]  /*3620*/  @!P0 IMAD.IADD R12, R12, 0x1, -R6.reuse ;  /* 0x000000010c0c8824 */ /* 0x100fe200078e0a06 */
[----:B------:R-:W-:Y:S01]  /*3630*/  ISETP.GT.U32.AND P0, PT, R6, R4, PT ;  /* 0x000000040600720c */ /* 0x000fe20003f04070 */
[----:B------:R-:W-:Y:S01]  /*3640*/  VIADD R0, R24, 0x1cb ;  /* 0x000001cb18007836 */ /* 0x000fe20000000000 */
[----:B------:R-:W-:Y:S01]  /*3650*/  IABS R16, R9 ;  /* 0x0000000900107213 */ /* 0x000fe20000000000 */
[----:B------:R-:W-:Y:S01]  /*3660*/  @!P2 IMAD.IADD R7, R7, 0x1, -R6 ;  /* 0x000000010707a824 */ /* 0x000fe200078e0a06 */
[----:B------:R-:W-:Y:S01]  /*3670*/  IABS R15, R5 ;  /* 0x00000005000f7213 */ /* 0x000fe20000000000 */
[----:B-1----:R-:W-:Y:S01]  /*3680*/  IMAD.MOV.U32 R3, RZ, RZ, R12 ;  /* 0x000000ffff037224 */ /* 0x002fe200078e000c */
[----:B------:R-:W-:Y:S01]  /*3690*/  ISETP.GE.AND P2, PT, R8, RZ, PT ;  /* 0x000000ff0800720c */ /* 0x000fe20003f46270 */
[----:B------:R-:W-:Y:S01]  /*36a0*/  IMAD.MOV.U32 R8, RZ, RZ, R16 ;  /* 0x000000ffff087224 */ /* 0x000fe200078e0010 */
[----:B------:R-:W-:Y:S01]  /*36b0*/  IABS R10, R0 ;  /* 0x00000000000a7213 */ /* 0x000fe20000000000 */
[----:B------:R-:W-:-:S04]  /*36c0*/  IMAD.HI.U32 R16, R11, R15, RZ ;  /* 0x0000000f0b107227 */ /* 0x000fc800078e00ff */
[----:B------:R-:W-:Y:S02]  /*36d0*/  @!P6 IMAD.IADD R14, R14, 0x1, -R6 ;  /* 0x000000010e0ee824 */ /* 0x000fe400078e0a06 */
[----:B------:R-:W-:-:S03]  /*36e0*/  IMAD.HI.U32 R17, R11, R10, RZ ;  /* 0x0000000a0b117227 */ /* 0x000fc600078e00ff */
[----:B------:R-:W-:Y:S01]  /*36f0*/  ISETP.GT.U32.AND P6, PT, R6, R14, PT ;  /* 0x0000000e0600720c */ /* 0x000fe20003fc4070 */
[----:B------:R-:W-:Y:S02]  /*3700*/  IMAD.MOV R16, RZ, RZ, -R16 ;  /* 0x000000ffff107224 */ /* 0x000fe400078e0a10 */
[----:B------:R-:W-:Y:S01]  /*3710*/  @!P0 IMAD.IADD R4, R4, 0x1, -R6 ;  /* 0x0000000104048824 */ /* 0x000fe200078e0a06 */
[----:B------:R-:W-:Y:S01]  /*3720*/  ISETP.GE.AND P0, PT, R5, RZ, PT ;  /* 0x000000ff0500720c */ /* 0x000fe20003f06270 */
[----:B------:R-:W-:Y:S02]  /*3730*/  @!P5 IMAD.MOV R3, RZ, RZ, -R3 ;  /* 0x000000ffff03d224 */ /* 0x000fe400078e0a03 */
[----:B------:R-:W-:Y:S01]  /*3740*/  IMAD.HI.U32 R5, R11, R8, RZ ;  /* 0x000000080b057227 */ /* 0x000fe200078e00ff */
[----:B------:R-:W-:Y:S02]  /*3750*/  ISETP.GT.U32.AND P5, PT, R6, R4, PT ;  /* 0x000000040600720c */ /* 0x000fe40003fa4070 */
[----:B------:R1:W-:Y:S01]  /*3760*/  STL [R1+0x204], R3 ;  /* 0x0002040301007387 */ /* 0x0003e20000100800 */
[----:B------:R-:W-:-:S02]  /*3770*/  IMAD.MOV R12, RZ, RZ, -R17 ;  /* 0x000000ffff0c7224 */ /* 0x000fc400078e0a11 */
[C---:B------:R-:W-:Y:S02]  /*3780*/  IMAD R15, R6.reuse, R16, R15 ;  /* 0x00000010060f7224 */ /* 0x040fe400078e020f */
[----:B------:R-:W-:Y:S02]  /*3790*/  IMAD.MOV R5, RZ, RZ, -R5 ;  /* 0x000000ffff057224 */ /* 0x000fe400078e0a05 */
[C---:B------:R-:W-:Y:S02]  /*37a0*/  IMAD R10, R6.reuse, R12, R10 ;  /* 0x0000000c060a7224 */ /* 0x040fe400078e020a */
[----:B------:R-:W-:Y:S01]  /*37b0*/  @!P3 IMAD.MOV R13, RZ, RZ, -R13 ;  /* 0x000000ffff0db224 */ /* 0x000fe200078e0a0d */
[C---:B------:R-:W-:Y:S01]  /*37c0*/  ISETP.GT.U32.AND P3, PT, R6.reuse, R15, PT ;  /* 0x0000000f0600720c */ /* 0x040fe20003f64070 */
[----:B-1----:R-:W-:Y:S02]  /*37d0*/  IMAD.MOV.U32 R3, RZ, RZ, R7 ;  /* 0x000000ffff037224 */ /* 0x002fe400078e0007 */
[C---:B------:R-:W-:Y:S01]  /*37e0*/  IMAD R8, R6.reuse, R5, R8 ;  /* 0x0000000506087224 */ /* 0x040fe200078e0208 */
[----:B------:R-:W-:Y:S01]  /*37f0*/  STL [R1+0x208], R13 ;  /* 0x0002080d01007387 */ /* 0x000fe20000100800 */
[----:B------:R-:W-:Y:S01]  /*3800*/  @!P4 IMAD.MOV R3, RZ, RZ, -R3 ;  /* 0x000000ffff03c224 */ /* 0x000fe200078e0a03 */
[----:B------:R-:W-:Y:S01]  /*3810*/  ISETP.GT.U32.AND P4, PT, R6, R10, PT ;  /* 0x0000000a0600720c */ /* 0x000fe20003f84070 */
[--C-:B------:R-:W-:Y:S01]  /*3820*/  @!P6 IMAD.IADD R14, R14, 0x1, -R6.reuse ;  /* 0x000000010e0ee824 */ /* 0x100fe200078e0a06 */
[----:B------:R-:W-:Y:S01]  /*3830*/  ISETP.GT.U32.AND P6, PT, R6, R8, PT ;  /* 0x000000080600720c */ /* 0x000fe20003fc4070 */
[----:B------:R-:W-:Y:S01]  /*3840*/  VIADD R16, R24, 0x1c9 ;  /* 0x000001c918107836 */ /* 0x000fe20000000000 */
[----:B------:R1:W-:Y:S01]  /*3850*/  STL [R1+0x20c], R3 ;  /* 0x00020c0301007387 */ /* 0x0003e20000100800 */
[--C-:B------:R-:W-:Y:S01]  /*3860*/  @!P5 IMAD.IADD R4, R4, 0x1, -R6.reuse ;  /* 0x000000010404d824 */ /* 0x100fe200078e0a06 */
[----:B------:R-:W-:Y:S01]  /*3870*/  ISETP.GE.AND P5, PT, R0, RZ, PT ;  /* 0x000000ff0000720c */ /* 0x000fe20003fa6270 */
[C---:B------:R-:W-:Y:S01]  /*3880*/  VIADD R0, R24.reuse, 0x1c8 ;  /* 0x000001c818007836 */ /* 0x040fe20000000000 */
[----:B------:R-:W-:Y:S01]  /*3890*/  IABS R5, R16 ;  /* 0x0000001000057213 */ /* 0x000fe20000000000 */
[--C-:B------:R-:W-:Y:S01]  /*38a0*/  @!P3 IMAD.IADD R15, R15, 0x1, -R6.reuse ;  /* 0x000000010f0fb824 */ /* 0x100fe200078e0a06 */
[----:B------:R-:W-:Y:S01]  /*38b0*/  ISETP.GE.AND P3, PT, R9, RZ, PT ;  /* 0x000000ff0900720c */ /* 0x000fe20003f66270 */
[----:B------:R-:W-:Y:S01]  /*38c0*/  VIADD R9, R24, 0x1c7 ;  /* 0x000001c718097836 */ /* 0x000fe20000000000 */
[----:B------:R-:W-:Y:S01]  /*38d0*/  IABS R7, R0 ;  /* 0x0000000000077213 */ /* 0x000fe20000000000 */
[----:B------:R-:W-:Y:S01]  /*38e0*/  @!P4 IMAD.IADD R10, R10, 0x1, -R6 ;  /* 0x000000010a0ac824 */ /* 0x000fe200078e0a06 */
[----:B------:R-:W-:Y:S01]  /*38f0*/  ISETP.GT.U32.AND P4, PT, R6, R15, PT ;  /* 0x0000000f0600720c */ /* 0x000fe20003f84070 */
[----:B------:R-:W-:Y:S01]  /*3900*/  IMAD.HI.U32 R12, R11, R5, RZ ;  /* 0x000000050b0c7227 */ /* 0x000fe200078e00ff */
[----:B------:R-:W-:-:S03]  /*3910*/  IABS R18, R9 ;  /* 0x0000000900127213 */ /* 0x000fc60000000000 */
[----:B------:R-:W-:Y:S01]  /*3920*/  @!P6 IMAD.IADD R8, R8, 0x1, -R6 ;  /* 0x000000010808e824 */ /* 0x000fe200078e0a06 */
[----:B------:R-:W-:Y:S01]  /*3930*/  ISETP.GT.U32.AND P6, PT, R6, R10, PT ;  /* 0x0000000a0600720c */ /* 0x000fe20003fc4070 */
[----:B-1----:R-:W-:Y:S02]  /*3940*/  IMAD.MOV.U32 R3, RZ, RZ, R4 ;  /* 0x000000ffff037224 */ /* 0x002fe400078e0004 */
[----:B------:R-:W-:Y:S02]  /*3950*/  IMAD.MOV R12, RZ, RZ, -R12 ;  /* 0x000000ffff0c7224 */ /* 0x000fe400078e0a0c */
[----:B------:R-:W-:-:S04]  /*3960*/  IMAD.HI.U32 R4, R11, R7, RZ ;  /* 0x000000070b047227 */ /* 0x000fc800078e00ff */
[C---:B------:R-:W-:Y:S02]  /*3970*/  IMAD R5, R6.reuse, R12, R5 ;  /* 0x0000000c06057224 */ /* 0x040fe400078e0205 */
[----:B------:R-:W-:Y:S02]  /*3980*/  IMAD.MOV R4, RZ, RZ, -R4 ;  /* 0x000000ffff047224 */ /* 0x000fe400078e0a04 */
[--C-:B------:R-:W-:Y:S01]  /*3990*/  @!P4 IMAD.IADD R15, R15, 0x1, -R6.reuse ;  /* 0x000000010f0fc824 */ /* 0x100fe200078e0a06 */
[C---:B------:R-:W-:Y:S01]  /*39a0*/  ISETP.GT.U32.AND P4, PT, R6.reuse, R5, PT ;  /* 0x000000050600720c */ /* 0x040fe20003f84070 */
[----:B------:R-:W-:Y:S02]  /*39b0*/  IMAD R7, R6, R4, R7 ;  /* 0x0000000406077224 */ /* 0x000fe400078e0207 */
[--C-:B------:R-:W-:Y:S02]  /*39c0*/  @!P6 IMAD.IADD R10, R10, 0x1, -R6.reuse ;  /* 0x000000010a0ae824 */ /* 0x100fe400078e0a06 */
[----:B------:R-:W-:Y:S01]  /*39d0*/  @!P1 IMAD.MOV R3, RZ, RZ, -R3 ;  /* 0x000000ffff039224 */ /* 0x000fe200078e0a03 */
[----:B------:R-:W-:Y:S01]  /*39e0*/  ISETP.GT.U32.AND P6, PT, R6, R7, PT ;  /* 0x000000070600720c */ /* 0x000fe20003fc4070 */
[----:B------:R-:W-:Y:S01]  /*39f0*/  VIADD R12, R24, 0x1c6 ;  /* 0x000001c6180c7836 */ /* 0x000fe20000000000 */
[----:B------:R-:W-:Y:S01]  /*3a00*/  ISETP.GT.U32.AND P1, PT, R6, R8, PT ;  /* 0x000000080600720c */ /* 0x000fe20003f24070 */
[----:B------:R-:W-:Y:S01]  /*3a10*/  IMAD.HI.U32 R19, R11, R18, RZ ;  /* 0x000000120b137227 */ /* 0x000fe200078e00ff */
[----:B------:R1:W-:Y:S02]  /*3a20*/  STL [R1+0x210], R3 ;  /* 0x0002100301007387 */ /* 0x0003e40000100800 */
[----:B------:R-:W-:Y:S01]  /*3a30*/  IABS R4, R12 ;  /* 0x0000000c00047213 */ /* 0x000fe20000000000 */
[----:B------:R-:W-:Y:S01]  /*3a40*/  @!P4 IMAD.IADD R5, R5, 0x1, -R6 ;  /* 0x000000010505c824 */ /* 0x000fe200078e0a06 */
[----:B------:R-:W-:Y:S01]  /*3a50*/  ISETP.GE.AND P4, PT, R0, RZ, PT ;  /* 0x000000ff0000720c */ /* 0x000fe20003f86270 */
[----:B------:R-:W-:-:S02]  /*3a60*/  @!P2 IMAD.MOV R14, RZ, RZ, -R14 ;  /* 0x000000ffff0ea224 */ /* 0x000fc400078e0a0e */
[----:B------:R-:W-:Y:S02]  /*3a70*/  IMAD.MOV R19, RZ, RZ, -R19 ;  /* 0x000000ffff137224 */ /* 0x000fe400078e0a13 */
[----:B------:R-:W-:Y:S01]  /*3a80*/  @!P6 IMAD.IADD R7, R7, 0x1, -R6 ;  /* 0x000000010707e824 */ /* 0x000fe200078e0a06 */
[----:B------:R-:W-:Y:S01]  /*3a90*/  ISETP.GT.U32.AND P6, PT, R6, R5, PT ;  /* 0x000000050600720c */ /* 0x000fe20003fc4070 */
[----:B-1----:R-:W-:Y:S01]  /*3aa0*/  IMAD.MOV.U32 R3, RZ, RZ, R15 ;  /* 0x000000ffff037224 */ /* 0x002fe200078e000f */
[----:B------:R-:W-:Y:S01]  /*3ab0*/  STL [R1+0x218], R14 ;  /* 0x0002180e01007387 */ /* 0x000fe20000100800 */
[----:B------:R-:W-:-:S04]  /*3ac0*/  IMAD.HI.U32 R17, R11, R4, RZ ;  /* 0x000000040b117227 */ /* 0x000fc800078e00ff */
[----:B------:R-:W-:Y:S01]  /*3ad0*/  @!P0 IMAD.MOV R3, RZ, RZ, -R3 ;  /* 0x000000ffff038224 */ /* 0x000fe200078e0a03 */
[----:B------:R-:W-:Y:S01]  /*3ae0*/  ISETP.GT.U32.AND P0, PT, R6, R7, PT ;  /* 0x000000070600720c */ /* 0x000fe20003f04070 */
[----:B------:R-:W-:Y:S01]  /*3af0*/  @!P1 IMAD.IADD R8, R8, 0x1, -R6 ;  /* 0x0000000108089824 */ /* 0x000fe200078e0a06 */
[----:B------:R-:W-:Y:S01]  /*3b00*/  ISETP.GE.AND P1, PT, R16, RZ, PT ;  /* 0x000000ff1000720c */ /* 0x000fe20003f26270 */
[----:B------:R-:W-:Y:S01]  /*3b10*/  IMAD R0, R6, R19, R18 ;  /* 0x0000001306007224 */ /* 0x000fe200078e0212 */
[----:B------:R1:W-:Y:S01]  /*3b20*/  STL [R1+0x220], R3 ;  /* 0x0002200301007387 */ /* 0x0003e20000100800 */
[----:B------:R-:W-:Y:S02]  /*3b30*/  IMAD.MOV R17, RZ, RZ, -R17 ;  /* 0x000000ffff117224 */ /* 0x000fe400078e0a11 */
[----:B------:R-:W-:Y:S01]  /*3b40*/  VIADD R13, R24, 0x1c5 ;  /* 0x000001c5180d7836 */ /* 0x000fe20000000000 */
[C---:B------:R-:W-:Y:S01]  /*3b50*/  ISETP.GT.U32.AND P2, PT, R6.reuse, R0, PT ;  /* 0x000000000600720c */ /* 0x040fe20003f44070 */
[----:B------:R-:W-:Y:S01]  /*3b60*/  @!P5 IMAD.MOV R10, RZ, RZ, -R10 ;  /* 0x000000ffff0ad224 */ /* 0x000fe200078e0a0a */
[----:B------:R-:W-:Y:S01]  /*3b70*/  ISETP.GE.AND P5, PT, R9, RZ, PT ;  /* 0x000000ff0900720c */ /* 0x000fe20003fa6270 */
[--C-:B------:R-:W-:Y:S01]  /*3b80*/  @!P6 IMAD.IADD R5, R5, 0x1, -R6.reuse ;  /* 0x000000010505e824 */ /* 0x100fe200078e0a06 */
[----:B------:R-:W-:Y:S01]  /*3b90*/  IABS R16, R13 ;  /* 0x0000000d00107213 */ /* 0x000fe20000000000 */
[----:B------:R-:W-:Y:S01]  /*3ba0*/  @!P0 IMAD.IADD R7, R7, 0x1, -R6 ;  /* 0x0000000107078824 */ /* 0x000fe200078e0a06 */
[----:B------:R2:W-:Y:S01]  /*3bb0*/  STL [R1+0x228], R10 ;  /* 0x0002280a01007387 */ /* 0x0005e20000100800 */
[----:B-1----:R-:W-:Y:S01]  /*3bc0*/  IMAD.MOV.U32 R3, RZ, RZ, R8 ;  /* 0x000000ffff037224 */ /* 0x002fe200078e0008 */
[----:B------:R-:W-:Y:S01]  /*3bd0*/  ISETP.GE.AND P0, PT, R13, RZ, PT ;  /* 0x000000ff0d00720c */ /* 0x000fe20003f06270 */
[----:B------:R-:W-:-:S02]  /*3be0*/  IMAD R8, R6, R17, R4 ;  /* 0x0000001106087224 */ /* 0x000fc400078e0204 */
[----:B------:R-:W-:Y:S01]  /*3bf0*/  @!P3 IMAD.MOV R3, RZ, RZ, -R3 ;  /* 0x000000ffff03b224 */ /* 0x000fe200078e0a03 */
[----:B------:R-:W-:Y:S01]  /*3c00*/  ISETP.GE.AND P3, PT, R12, RZ, PT ;  /* 0x000000ff0c00720c */ /* 0x000fe20003f66270 */
[----:B------:R-:W-:Y:S01]  /*3c10*/  IMAD.HI.U32 R9, R11, R16, RZ ;  /* 0x000000100b097227 */ /* 0x000fe200078e00ff */
[----:B------:R-:W-:Y:S02]  /*3c20*/  ISETP.GT.U32.AND P6, PT, R6, R8, PT ;  /* 0x000000080600720c */ /* 0x000fe40003fc4070 */
[----:B------:R1:W-:Y:S01]  /*3c30*/  STL [R1+0x22c], R3 ;  /* 0x00022c0301007387 */ /* 0x0003e20000100800 */
[----:B------:R-:W-:Y:S02]  /*3c40*/  VIADD R4, R24, 0x1c4 ;  /* 0x000001c418047836 */ /* 0x000fe40000000000 */
[----:B------:R-:W-:Y:S02]  /*3c50*/  IMAD.MOV R9, RZ, RZ, -R9 ;  /* 0x000000ffff097224 */ /* 0x000fe400078e0a09 */
[----:B------:R-:W-:Y:S01]  /*3c60*/  @!P2 IMAD.IADD R0, R0, 0x1, -R6 ;  /* 0x000000010000a824 */ /* 0x000fe200078e0a06 */
[----:B------:R-:W-:Y:S01]  /*3c70*/  IABS R18, R4 ;  /* 0x0000000400127213 */ /* 0x000fe20000000000 */
[----:B------:R-:W-:Y:S01]  /*3c80*/  IMAD R19, R6, R9, R16 ;  /* 0x0000000906137224 */ /* 0x000fe200078e0210 */
[----:B------:R-:W-:Y:S01]  /*3c90*/  ISETP.GE.AND P2, PT, R4, RZ, PT ;  /* 0x000000ff0400720c */ /* 0x000fe20003f46270 */
[----:B--2---:R-:W-:-:S02]  /*3ca0*/  VIADD R10, R24, 0x1c3 ;  /* 0x000001c3180a7836 */ /* 0x004fc40000000000 */
[----:B-1----:R-:W-:Y:S02]  /*3cb0*/  IMAD.MOV.U32 R3, RZ, RZ, R5 ;  /* 0x000000ffff037224 */ /* 0x002fe400078e0005 */
[----:B------:R-:W-:Y:S01]  /*3cc0*/  @!P6 IMAD.IADD R8, R8, 0x1, -R6 ;  /* 0x000000010808e824 */ /* 0x000fe200078e0a06 */
[C---:B------:R-:W-:Y:S01]  /*3cd0*/  ISETP.GT.U32.AND P6, PT, R6.reuse, R0, PT ;  /* 0x000000000600720c */ /* 0x040fe20003fc4070 */
[----:B------:R-:W-:Y:S01]  /*3ce0*/  @!P1 IMAD.MOV R3, RZ, RZ, -R3 ;  /* 0x000000ffff039224 */ /* 0x000fe200078e0a03 */
[----:B------:R-:W-:Y:S01]  /*3cf0*/  IABS R14, R10 ;  /* 0x0000000a000e7213 */ /* 0x000fe20000000000 */
[----:B------:R-:W-:Y:S01]  /*3d00*/  IMAD.HI.U32 R5, R11, R18, RZ ;  /* 0x000000120b057227 */ /* 0x000fe200078e00ff */
[----:B------:R-:W-:Y:S02]  /*3d10*/  ISETP.GT.U32.AND P1, PT, R6, R8, PT ;  /* 0x000000080600720c */ /* 0x000fe40003f24070 */
[----:B------:R1:W-:Y:S01]  /*3d20*/  STL [R1+0x230], R3 ;  /* 0x0002300301007387 */ /* 0x0003e20000100800 */
[----:B------:R-:W-:-:S02]  /*3d30*/  IMAD.MOV R5, RZ, RZ, -R5 ;  /* 0x000000ffff057224 */ /* 0x000fc400078e0a05 */
[----:B------:R-:W-:Y:S02]  /*3d40*/  VIADD R9, R24, 0x1c2 ;  /* 0x000001c218097836 */ /* 0x000fe40000000000 */
[----:B------:R-:W-:Y:S02]  /*3d50*/  IMAD R18, R6, R5, R18 ;  /* 0x0000000506127224 */ /* 0x000fe400078e0212 */
[----:B------:R-:W-:Y:S01]  /*3d60*/  @!P6 IMAD.IADD R0, R0, 0x1, -R6 ;  /* 0x000000010000e824 */ /* 0x000fe200078e0a06 */
[----:B------:R-:W-:Y:S01]  /*3d70*/  IABS R17, R9 ;  /* 0x0000000900117213 */ /* 0x000fe20000000000 */
[----:B------:R-:W-:Y:S01]  /*3d80*/  IMAD.HI.U32 R5, R11, R14, RZ ;  /* 0x0000000e0b057227 */ /* 0x000fe200078e00ff */
[----:B------:R-:W-:-:S03]  /*3d90*/  ISETP.GT.U32.AND P6, PT, R6, R18, PT ;  /* 0x000000120600720c */ /* 0x000fc60003fc4070 */
[----:B-1----:R-:W-:Y:S02]  /*3da0*/  IMAD.MOV.U32 R3, RZ, RZ, R7 ;  /* 0x000000ffff037224 */ /* 0x002fe400078e0007 */
[----:B------:R-:W-:Y:S01]  /*3db0*/  @!P1 IMAD.IADD R8, R8, 0x1, -R6 ;  /* 0x0000000108089824 */ /* 0x000fe200078e0a06 */
[----:B------:R-:W-:Y:S01]  /*3dc0*/  ISETP.GE.AND P1, PT, R10, RZ, PT ;  /* 0x000000ff0a00720c */ /* 0x000fe20003f26270 */
[----:B------:R-:W-:Y:S01]  /*3dd0*/  @!P4 IMAD.MOV R3, RZ, RZ, -R3 ;  /* 0x000000ffff03c224 */ /* 0x000fe200078e0a03 */
[----:B------:R-:W-:Y:S01]  /*3de0*/  ISETP.GT.U32.AND P4, PT, R6, R19, PT ;  /* 0x000000130600720c */ /* 0x000fe20003f84070 */
[----:B------:R-:W-:-:S03]  /*3df0*/  IMAD.HI.U32 R7, R11, R17, RZ ;  /* 0x000000110b077227 */ /* 0x000fc600078e00ff */
[----:B------:R1:W-:Y:S01]  /*3e00*/  STL [R1+0x234], R3 ;  /* 0x0002340301007387 */ /* 0x0003e20000100800 */
[----:B------:R-:W-:Y:S02]  /*3e10*/  IMAD.MOV R10, RZ, RZ, -R5 ;  /* 0x000000ffff0a7224 */ /* 0x000fe400078e0a05 */
[----:B------:R-:W-:Y:S02]  /*3e20*/  VIADD R4, R24, 0x1c1 ;  /* 0x000001c118047836 */ /* 0x000fe40000000000 */
[----:B------:R-:W-:Y:S02]  /*3e30*/  IMAD.MOV R7, RZ, RZ, -R7 ;  /* 0x000000ffff077224 */ /* 0x000fe400078e0a07 */
[----:B------:R-:W-:Y:S01]  /*3e40*/  IMAD R14, R6, R10, R14 ;  /* 0x0000000a060e7224 */ /* 0x000fe200078e020e */
[----:B------:R-:W-:Y:S01]  /*3e50*/  IABS R16, R4 ;  /* 0x0000000400107213 */ /* 0x000fe20000000000 */
[----:B------:R-:W-:Y:S01]  /*3e60*/  @!P4 IMAD.IADD R19, R19, 0x1, -R6 ;  /* 0x000000011313c824 */ /* 0x000fe200078e0a06 */
[----:B------:R-:W-:Y:S01]  /*3e70*/  ISETP.GE.AND P4, PT, R9, RZ, PT ;  /* 0x000000ff0900720c */ /* 0x000fe20003f86270 */
[----:B-1----:R-:W-:-:S02]  /*3e80*/  IMAD.MOV.U32 R3, RZ, RZ, R0 ;  /* 0x000000ffff037224 */ /* 0x002fc400078e0000 */
[----:B------:R-:W-:Y:S02]  /*3e90*/  @!P6 IMAD.IADD R18, R18, 0x1, -R6 ;  /* 0x000000011212e824 */ /* 0x000fe400078e0a06 */
[----:B------:R-:W-:Y:S01]  /*3ea0*/  @!P5 IMAD.MOV R3, RZ, RZ, -R3 ;  /* 0x000000ffff03d224 */ /* 0x000fe200078e0a03 */
[C---:B------:R-:W-:Y:S01]  /*3eb0*/  ISETP.GT.U32.AND P5, PT, R6.reuse, R19, PT ;  /* 0x000000130600720c */ /* 0x040fe20003fa4070 */
[C---:B------:R-:W-:Y:S01]  /*3ec0*/  IMAD R17, R6.reuse, R7, R17 ;  /* 0x0000000706117224 */ /* 0x040fe200078e0211 */
[----:B------:R-:W-:Y:S01]  /*3ed0*/  ISETP.GT.U32.AND P6, PT, R6, R18, PT ;  /* 0x000000120600720c */ /* 0x000fe20003fc4070 */
[----:B------:R-:W-:Y:S01]  /*3ee0*/  IMAD.HI.U32 R5, R11, R16, RZ ;  /* 0x000000100b057227 */ /* 0x000fe200078e00ff */
[----:B------:R1:W-:Y:S03]  /*3ef0*/  STL [R1+0x238], R3 ;  /* 0x0002380301007387 */ /* 0x0003e60000100800 */
[----:B------:R-:W-:-:S02]  /*3f00*/  IMAD.MOV R5, RZ, RZ, -R5 ;  /* 0x000000ffff057224 */ /* 0x000fc400078e0a05 */
[----:B------:R-:W-:Y:S02]  /*3f10*/  VIADD R9, R24, 0x1c0 ;  /* 0x000001c018097836 */ /* 0x000fe40000000000 */
[C---:B------:R-:W-:Y:S02]  /*3f20*/  IMAD R16, R6.reuse, R5, R16 ;  /* 0x0000000506107224 */ /* 0x040fe400078e0210 */
[----:B------:R-:W-:Y:S01]  /*3f30*/  @!P5 IMAD.IADD R19, R19, 0x1, -R6 ;  /* 0x000000011313d824 */ /* 0x000fe200078e0a06 */
[----:B------:R-:W-:Y:S01]  /*3f40*/  ISETP.GT.U32.AND P5, PT, R6, R17, PT ;  /* 0x000000110600720c */ /* 0x000fe20003fa4070 */
[----:B-1----:R-:W-:Y:S01]  /*3f50*/  IMAD.MOV.U32 R3, RZ, RZ, R8 ;  /* 0x000000ffff037224 */ /* 0x002fe200078e0008 */
[----:B------:R-:W-:Y:S01]  /*3f60*/  IABS R12, R9 ;  /* 0x00000009000c7213 */ /* 0x000fe20000000000 */
[----:B------:R-:W-:Y:S01]  /*3f70*/  @!P6 IMAD.IADD R18, R18, 0x1, -R6 ;  /* 0x000000011212e824 */ /* 0x000fe200078e0a06 */
[C---:B------:R-:W-:Y:S01]  /*3f80*/  ISETP.GT.U32.AND P6, PT, R6.reuse, R16, PT ;  /* 0x000000100600720c */ /* 0x040fe20003fc4070 */
[----:B------:R-:W-:Y:S01]  /*3f90*/  @!P3 IMAD.MOV R3, RZ, RZ, -R3 ;  /* 0x000000ffff03b224 */ /* 0x000fe200078e0a03 */
[----:B------:R-:W-:Y:S01]  /*3fa0*/  ISETP.GT.U32.AND P3, PT, R6, R14, PT ;  /* 0x0000000e0600720c */ /* 0x000fe20003f64070 */
[----:B------:R-:W-:-:S03]  /*3fb0*/  IMAD.HI.U32 R15, R11, R12, RZ ;  /* 0x0000000c0b0f7227 */ /* 0x000fc600078e00ff */
[----:B------:R1:W-:Y:S01]  /*3fc0*/  STL [R1+0x23c], R3 ;  /* 0x00023c0301007387 */ /* 0x0003e20000100800 */
[----:B------:R-:W-:Y:S02]  /*3fd0*/  VIADD R0, R24, 0x1bf ;  /* 0x000001bf18007836 */ /* 0x000fe40000000000 */
[--C-:B------:R-:W-:Y:S02]  /*3fe0*/  @!P5 IMAD.IADD R17, R17, 0x1, -R6.reuse ;  /* 0x000000011111d824 */ /* 0x100fe400078e0a06 */
[----:B------:R-:W-:Y:S01]  /*3ff0*/  IMAD.MOV R15, RZ, RZ, -R15 ;  /* 0x000000ffff0f7224 */ /* 0x000fe200078e0a0f */
[----:B------:R-:W-:Y:S01]  /*4000*/  IABS R8, R0 ;  /* 0x0000000000087213 */ /* 0x000fe20000000000 */
[--C-:B------:R-:W-:Y:S01]  /*4010*/  @!P6 IMAD.IADD R16, R16, 0x1, -R6.reuse ;  /* 0x000000011010e824 */ /* 0x100fe200078e0a06 */
[----:B------:R-:W-:Y:S01]  /*4020*/  ISETP.GT.U32.AND P6, PT, R6, R17, PT ;  /* 0x000000110600720c */ /* 0x000fe20003fc4070 */
[----:B------:R-:W-:Y:S01]  /*4030*/  @!P3 IMAD.IADD R14, R14, 0x1, -R6 ;  /* 0x000000010e0eb824 */ /* 0x000fe200078e0a06 */
[----:B------:R-:W-:Y:S01]  /*4040*/  ISETP.GE.AND P3, PT, R4, RZ, PT ;  /* 0x000000ff0400720c */ /* 0x000fe20003f66270 */
[----:B------:R-:W-:-:S02]  /*4050*/  IMAD R12, R6, R15, R12 ;  /* 0x0000000f060c7224 */ /* 0x000fc400078e020c */
[----:B------:R-:W-:Y:S01]  /*4060*/  VIADD R13, R24, 0x1bd ;  /* 0x000001bd180d7836 */ /* 0x000fe20000000000 */
[----:B------:R-:W-:Y:S01]  /*4070*/  ISETP.GT.U32.AND P5, PT, R6, R14, PT ;  /* 0x0000000e0600720c */ /* 0x000fe20003fa4070 */
[----:B------:R-:W-:-:S03]  /*4080*/  IMAD.HI.U32 R4, R11, R8, RZ ;  /* 0x000000080b047227 */ /* 0x000fc600078e00ff */
[----:B------:R-:W-:Y:S01]  /*4090*/  IABS R5, R13 ;  /* 0x0000000d00057213 */ /* 0x000fe20000000000 */
[----:B------:R-:W-:Y:S02]  /*40a0*/  IMAD.MOV.U32 R20, RZ, RZ, R19 ;  /* 0x000000ffff147224 */ /* 0x000fe400078e0013 */
[----:B------:R-:W-:Y:S02]  /*40b0*/  IMAD.MOV R4, RZ, RZ, -R4 ;  /* 0x000000ffff047224 */ /* 0x000fe400078e0a04 */
[----:B-1----:R-:W-:Y:S02]  /*40c0*/  IMAD.MOV.U32 R3, RZ, RZ, R18 ;  /* 0x000000ffff037224 */ /* 0x002fe400078e0012 */
[----:B------:R-:W-:Y:S01]  /*40d0*/  @!P0 IMAD.MOV R20, RZ, RZ, -R20 ;  /* 0x000000ffff148224 */ /* 0x000fe200078e0a14 */
[----:B------:R-:W-:Y:S01]  /*40e0*/  ISETP.GT.U32.AND P0, PT, R6, R16, PT ;  /* 0x000000100600720c */ /* 0x000fe20003f04070 */
[----:B------:R-:W-:Y:S01]  /*40f0*/  @!P5 IMAD.IADD R14, R14, 0x1, -R6 ;  /* 0x000000010e0ed824 */ /* 0x000fe200078e0a06 */
[C---:B------:R-:W-:Y:S01]  /*4100*/  ISETP.GT.U32.AND P5, PT, R6.reuse, R12, PT ;  /* 0x0000000c0600720c */ /* 0x040fe20003fa4070 */
[----:B------:R-:W-:Y:S01]  /*4110*/  @!P2 IMAD.MOV R3, RZ, RZ, -R3 ;  /* 0x000000ffff03a224 */ /* 0x000fe200078e0a03 */
[----:B------:R-:W-:Y:S01]  /*4120*/  ISETP.GE.AND P2, PT, R9, RZ, PT ;  /* 0x000000ff0900720c */ /* 0x000fe20003f46270 */
[----:B------:R-:W-:Y:S01]  /*4130*/  IMAD R8, R6, R4, R8 ;  /* 0x0000000406087224 */ /* 0x000fe200078e0208 */
[----:B------:R-:W-:Y:S01]  /*4140*/  STL [R1+0x240], R20 ;  /* 0x0002401401007387 */ /* 0x000fe20000100800 */
[----:B------:R-:W-:-:S03]  /*4150*/  IMAD.HI.U32 R9, R11, R5, RZ ;  /* 0x000000050b097227 */ /* 0x000fc600078e00ff */
[----:B------:R1:W-:Y:S01]  /*4160*/  STL [R1+0x244], R3 ;  /* 0x0002440301007387 */ /* 0x0003e20000100800 */
[--C-:B------:R-:W-:Y:S01]  /*4170*/  @!P6 IMAD.IADD R17, R17, 0x1, -R6.reuse ;  /* 0x000000011111e824 */ /* 0x100fe200078e0a06 */
[----:B------:R-:W-:Y:S01]  /*4180*/  ISETP.GT.U32.AND P6, PT, R6, R8, PT ;  /* 0x000000080600720c */ /* 0x000fe20003fc4070 */
[----:B------:R-:W-:Y:S02]  /*4190*/  VIADD R10, R24, 0x1be ;  /* 0x000001be180a7836 */ /* 0x000fe40000000000 */
[----:B------:R-:W-:Y:S02]  /*41a0*/  IMAD.MOV R9, RZ, RZ, -R9 ;  /* 0x000000ffff097224 */ /* 0x000fe400078e0a09 */
[----:B------:R-:W-:Y:S01]  /*41b0*/  @!P5 IMAD.IADD R12, R12, 0x1, -R6 ;  /* 0x000000010c0cd824 */ /* 0x000fe200078e0a06 */
[----:B------:R-:W-:Y:S01]  /*41c0*/  IABS R7, R10 ;  /* 0x0000000a00077213 */ /* 0x000fe20000000000 */
[----:B------:R-:W-:Y:S02]  /*41d0*/  IMAD R5, R6, R9, R5 ;  /* 0x0000000906057224 */ /* 0x000fe400078e0205 */
[----:B-1----:R-:W-:-:S02]  /*41e0*/  IMAD.MOV.U32 R3, RZ, RZ, R14 ;  /* 0x000000ffff037224 */ /* 0x002fc400078e000e */
[----:B------:R-:W-:Y:S02]  /*41f0*/  VIADD R4, R24, 0x1bc ;  /* 0x000001bc18047836 */ /* 0x000fe40000000000 */
[----:B------:R-:W-:Y:S01]  /*4200*/  @!P1 IMAD.MOV R3, RZ, RZ, -R3 ;  /* 0x000000ffff039224 */ /* 0x000fe200078e0a03 */
[----:B------:R-:W-:Y:S01]  /*4210*/  ISETP.GT.U32.AND P1, PT, R6, R12, PT ;  /* 0x0000000c0600720c */ /* 0x000fe20003f24070 */
[----:B------:R-:W-:Y:S01]  /*4220*/  @!P0 IMAD.IADD R16, R16, 0x1, -R6 ;  /* 0x0000000110108824 */ /* 0x000fe200078e0a06 */
[----:B------:R-:W-:Y:S01]  /*4230*/  ISETP.GE.AND P0, PT, R0, RZ, PT ;  /* 0x000000ff0000720c */ /* 0x000fe20003f06270 */
[----:B------:R-:W-:Y:S01]  /*4240*/  @!P4 IMAD.MOV R17, RZ, RZ, -R17 ;  /* 0x000000ffff11c224 */ /* 0x000fe200078e0a11 */
[----:B------:R-:W-:Y:S01]  /*4250*/  ISETP.GT.U32.AND P4, PT, R6, R5, PT ;  /* 0x000000050600720c */ /* 0x000fe20003f84070 */
[----:B------:R-:W-:Y:S01]  /*4260*/  IMAD.HI.U32 R15, R11, R7, RZ ;  /* 0x000000070b0f7227 */ /* 0x000fe200078e00ff */
[----:B------:R1:W-:Y:S01]  /*4270*/  STL [R1+0x260], R3 ;  /* 0x0002600301007387 */ /* 0x0003e20000100800 */
[----:B------:R-:W-:-:S02]  /*4280*/  IABS R0, R4 ;  /* 0x0000000400007213 */ /* 0x000fc40000000000 */
[----:B------:R-:W-:Y:S01]  /*4290*/  @!P6 IMAD.IADD R8, R8, 0x1, -R6 ;  /* 0x000000010808e824 */ /* 0x000fe200078e0a06 */
[----:B------:R-:W-:Y:S01]  /*42a0*/  STL [R1+0x2c8], R17 ;  /* 0x0002c81101007387 */ /* 0x000fe20000100800 */
[----:B------:R-:W-:Y:S02]  /*42b0*/  IMAD.MOV R15, RZ, RZ, -R15 ;  /* 0x000000ffff0f7224 */ /* 0x000fe400078e0a0f */
[----:B------:R-:W-:Y:S01]  /*42c0*/  VIADD R9, R24, 0x1bb ;  /* 0x000001bb18097836 */ /* 0x000fe20000000000 */
[C---:B------:R-:W-:Y:S01]  /*42d0*/  ISETP.GT.U32.AND P6, PT, R6.reuse, R8, PT ;  /* 0x000000080600720c */ /* 0x040fe20003fc4070 */
[C---:B------:R-:W-:Y:S02]  /*42e0*/  IMAD R7, R6.reuse, R15, R7 ;  /* 0x0000000f06077224 */ /* 0x040fe400078e0207 */
[----:B-1----:R-:W-:Y:S01]  /*42f0*/  IMAD.MOV.U32 R3, RZ, RZ, R16 ;  /* 0x000000ffff037224 */ /* 0x002fe200078e0010 */
[----:B------:R-:W-:Y:S01]  /*4300*/  IABS R15, R9 ;  /* 0x00000009000f7213 */ /* 0x000fe20000000000 */
[----:B------:R-:W-:Y:S01]  /*4310*/  IMAD.HI.U32 R14, R11, R0, RZ ;  /* 0x000000000b0e7227 */ /* 0x000fe200078e00ff */
[----:B------:R-:W-:-:S03]  /*4320*/  ISETP.GT.U32.AND P5, PT, R6, R7, PT ;  /* 0x000000070600720c */ /* 0x000fc60003fa4070 */
[----:B------:R-:W-:Y:S01]  /*4330*/  @!P3 IMAD.MOV R3, RZ, RZ, -R3 ;  /* 0x000000ffff03b224 */ /* 0x000fe200078e0a03 */
[----:B------:R-:W-:Y:S01]  /*4340*/  ISETP.GE.AND P3, PT, R10, RZ, PT ;  /* 0x000000ff0a00720c */ /* 0x000fe20003f66270 */
[----:B------:R-:W-:Y:S01]  /*4350*/  @!P1 IMAD.IADD R12, R12, 0x1, -R6 ;  /* 0x000000010c0c9824 */ /* 0x000fe200078e0a06 */
[----:B------:R-:W-:Y:S01]  /*4360*/  ISETP.GE.AND P1, PT, R13, RZ, PT ;  /* 0x000000ff0d00720c */ /* 0x000fe20003f26270 */
[----:B------:R-:W-:Y:S01]  /*4370*/  IMAD.MOV R14, RZ, RZ, -R14 ;  /* 0x000000ffff0e7224 */ /* 0x000fe200078e0a0e */
[----:B------:R1:W-:Y:S01]  /*4380*/  STL [R1+0x2d0], R3 ;  /* 0x0002d00301007387 */ /* 0x0003e20000100800 */
[----:B------:R-:W-:Y:S01]  /*4390*/  @!P4 IMAD.IADD R5, R5, 0x1, -R6 ;  /* 0x000000010505c824 */ /* 0x000fe200078e0a06 */
[----:B------:R-:W-:Y:S01]  /*43a0*/  ISETP.GE.AND P4, PT, R4, RZ, PT ;  /* 0x000000ff0400720c */ /* 0x000fe20003f86270 */
[----:B------:R-:W-:Y:S02]  /*43b0*/  IMAD.MOV.U32 R10, RZ, RZ, R15 ;  /* 0x000000ffff0a7224 */ /* 0x000fe400078e000f */
[----:B------:R-:W-:-:S02]  /*43c0*/  IMAD R0, R6, R14, R0 ;  /* 0x0000000e06007224 */ /* 0x000fc400078e0200 */
[----:B------:R-:W-:-:S04]  /*43d0*/  IMAD.HI.U32 R13, R11, R10, RZ ;  /* 0x0000000a0b0d7227 */ /* 0x000fc800078e00ff */
[----:B-1----:R-:W-:Y:S02]  /*43e0*/  IMAD.MOV.U32 R3, RZ, RZ, R12 ;  /* 0x000000ffff037224 */ /* 0x002fe400078e000c */
[--C-:B------:R-:W-:Y:S01]  /*43f0*/  @!P6 IMAD.IADD R8, R8, 0x1, -R6.reuse ;  /* 0x000000010808e824 */ /* 0x100fe200078e0a06 */
[C---:B------:R-:W-:Y:S01]  /*4400*/  ISETP.GT.U32.AND P6, PT, R6.reuse, R0, PT ;  /* 0x000000000600720c */ /* 0x040fe20003fc4070 */
[----:B------:R-:W-:Y:S01]  /*4410*/  @!P2 IMAD.MOV R3, RZ, RZ, -R3 ;  /* 0x000000ffff03a224 */ /* 0x000fe200078e0a03 */
[C---:B------:R-:W-:Y:S01]  /*4420*/  ISETP.GT.U32.AND P2, PT, R6.reuse, R5, PT ;  /* 0x000000050600720c */ /* 0x040fe20003f44070 */
[----:B------:R-:W-:Y:S02]  /*4430*/  IMAD.MOV R13, RZ, RZ, -R13 ;  /* 0x000000ffff0d7224 */ /* 0x000fe400078e0a0d */
[----:B------:R-:W-:Y:S01]  /*4440*/  @!P5 IMAD.IADD R7, R7, 0x1, -R6 ;  /* 0x000000010707d824 */ /* 0x000fe200078e0a06 */
[----:B------:R1:W-:Y:S01]  /*4450*/  STL [R1+0x2d8], R3 ;  /* 0x0002d80301007387 */ /* 0x0003e20000100800 */
[----:B------:R-:W-:-:S02]  /*4460*/  IMAD R4, R6, R13, R10 ;  /* 0x0000000d06047224 */ /* 0x000fc400078e020a */
[----:B------:R-:W-:Y:S01]  /*4470*/  VIADD R15, R24, 0x1ba ;  /* 0x000001ba180f7836 */ /* 0x000fe20000000000 */
[----:B------:R-:W-:Y:S01]  /*4480*/  ISETP.GT.U32.AND P5, PT, R6, R7, PT ;  /* 0x000000070600720c */ /* 0x000fe20003fa4070 */
[----:B------:R-:W-:Y:S02]  /*4490*/  VIADD R12, R24, 0x1b9 ;  /* 0x000001b9180c7836 */ /* 0x000fe40000000000 */
[--C-:B------:R-:W-:Y:S02]  /*44a0*/  @!P6 IMAD.IADD R0, R0, 0x1, -R6.reuse ;  /* 0x000000010000e824 */ /* 0x100fe400078e0a06 */
[----:B------:R-:W-:Y:S01]  /*44b0*/  @!P2 IMAD.IADD R5, R5, 0x1, -R6 ;  /* 0x000000010505a824 */ /* 0x000fe200078e0a06 */
[C---:B------:R-:W-:Y:S01]  /*44c0*/  ISETP.GT.U32.AND P2, PT, R6.reuse, R4, PT ;  /* 0x000000040600720c */ /* 0x040fe20003f44070 */
[----:B-1----:R-:W-:Y:S01]  /*44d0*/  IMAD.MOV.U32 R3, RZ, RZ, R8 ;  /* 0x000000ffff037224 */ /* 0x002fe200078e0008 */
[----:B------:R-:W-:Y:S01]  /*44e0*/  ISETP.GT.U32.AND P6, PT, R6, R0, PT ;  /* 0x000000000600720c */ /* 0x000fe20003fc4070 */
[----:B------:R-:W-:-:S02]  /*44f0*/  VIADD R8, R24, 0x1b8 ;  /* 0x000001b818087836 */ /* 0x000fc40000000000 */
[----:B------:R-:W-:Y:S01]  /*4500*/  @!P0 IMAD.MOV R3, RZ, RZ, -R3 ;  /* 0x000000ffff038224 */ /* 0x000fe200078e0a03 */
[----:B------:R-:W-:Y:S01]  /*4510*/  ISETP.GE.AND P0, PT, R15, RZ, PT ;  /* 0x000000ff0f00720c */ /* 0x000fe20003f06270 */
[--C-:B------:R-:W-:Y:S01]  /*4520*/  @!P5 IMAD.IADD R7, R7, 0x1, -R6.reuse ;  /* 0x000000010707d824 */ /* 0x100fe200078e0a06 */
[----:B------:R-:W-:Y:S01]  /*4530*/  IABS R15, R15 ;  /* 0x0000000f000f7213 */ /* 0x000fe20000000000 */
[----:B------:R-:W-:Y:S01]  /*4540*/  VIADD R10, R24, 0x1b7 ;  /* 0x000001b7180a7836 */ /* 0x000fe20000000000 */
[----:B------:R1:W-:Y:S01]  /*4550*/  STL [R1+0x2dc], R3 ;  /* 0x0002dc0301007387 */ /* 0x0003e20000100800 */
[----:B------:R-:W-:Y:S01]  /*4560*/  ISETP.GE.AND P5, PT, R9, RZ, PT ;  /* 0x000000ff0900720c */ /* 0x000fe20003fa6270 */
[----:B------:R-:W-:Y:S01]  /*4570*/  @!P3 IMAD.MOV R7, RZ, RZ, -R7 ;  /* 0x000000ffff07b224 */ /* 0x000fe200078e0a07 */
[----:B------:R-:W-:Y:S01]  /*4580*/  ISETP.GE.AND P3, PT, R12, RZ, PT ;  /* 0x000000ff0c00720c */ /* 0x000fe20003f66270 */
[----:B------:R-:W-:Y:S01]  /*4590*/  @!P2 IMAD.IADD R4, R4, 0x1, -R6 ;  /* 0x000000010404a824 */ /* 0x000fe200078e0a06 */
[----:B------:R-:W-:Y:S01]  /*45a0*/  IABS R12, R12 ;  /* 0x0000000c000c7213 */ /* 0x000fe20000000000 */
[----:B------:R-:W-:Y:S01]  /*45b0*/  IMAD.HI.U32 R9, R11, R15, RZ ;  /* 0x0000000f0b097227 */ /* 0x000fe200078e00ff */
[----:B------:R2:W-:Y:S02]  /*45c0*/  STL [R1+0x2e0], R7 ;  /* 0x0002e00701007387 */ /* 0x0005e40000100800 */
[----:B------:R-:W-:Y:S01]  /*45d0*/  ISETP.GT.U32.AND P2, PT, R6, R4, PT ;  /* 0x000000040600720c */ /* 0x000fe20003f44070 */
[----:B-1----:R-:W-:-:S02]  /*45e0*/  IMAD.MOV.U32 R3, RZ, RZ, R5 ;  /* 0x000000ffff037224 */ /* 0x002fc400078e0005 */
[----:B------:R-:W-:Y:S01]  /*45f0*/  @!P6 IMAD.IADD R0, R0, 0x1, -R6 ;  /* 0x000000010000e824 */ /* 0x000fe200078e0a06 */
[----:B------:R-:W-:Y:S01]  /*4600*/  ISETP.GE.AND P6, PT, R10, RZ, PT ;  /* 0x000000ff0a00720c */ /* 0x000fe20003fc6270 */
[----:B------:R-:W-:Y:S01]  /*4610*/  @!P1 IMAD.MOV R3, RZ, RZ, -R3 ;  /* 0x000000ffff039224 */ /* 0x000fe200078e0a03 */
[----:B------:R-:W-:Y:S01]  /*4620*/  ISETP.GE.AND P1, PT, R8, RZ, PT ;  /* 0x000000ff0800720c */ /* 0x000fe20003f26270 */
[----:B------:R-:W-:Y:S01]  /*4630*/  IMAD.MOV R9, RZ, RZ, -R9 ;  /* 0x000000ffff097224 */ /* 0x000fe200078e0a09 */
[----:B------:R-:W-:Y:S01]  /*4640*/  IABS R8, R8 ;  /* 0x0000000800087213 */ /* 0x000fe20000000000 */
[C---:B--2---:R-:W-:Y:S01]  /*4650*/  IMAD.HI.U32 R7, R11.reuse, R12, RZ ;  /* 0x0000000c0b077227 */ /* 0x044fe200078e00ff */
[----:B------:R1:W-:Y:S01]  /*4660*/  STL [R1+0x2e4], R3 ;  /* 0x0002e40301007387 */ /* 0x0003e20000100800 */
[----:B------:R-:W-:Y:S02]  /*4670*/  IABS R10, R10 ;  /* 0x0000000a000a7213 */ /* 0x000fe40000000000 */
[----:B------:R-:W-:-:S04]  /*4680*/  IMAD.HI.U32 R5, R11, R8, RZ ;  /* 0x000000080b057227 */ /* 0x000fc800078e00ff */
[----:B------:R-:W-:Y:S02]  /*4690*/  IMAD R15, R6, R9, R15 ;  /* 0x00000009060f7224 */ /* 0x000fe400078e020f */
[----:B------:R-:W-:Y:S02]  /*46a0*/  IMAD.MOV R5, RZ, RZ, -R5 ;  /* 0x000000ffff057224 */ /* 0x000fe400078e0a05 */
[----:B-1----:R-:W-:Y:S02]  /*46b0*/  IMAD.MOV.U32 R3, RZ, RZ, R0 ;  /* 0x000000ffff037224 */ /* 0x002fe400078e0000 */
[----:B------:R-:W-:Y:S02]  /*46c0*/  @!P2 IMAD.IADD R4, R4, 0x1, -R6 ;  /* 0x000000010404a824 */ /* 0x000fe400078e0a06 */
[----:B------:R-:W-:Y:S01]  /*46d0*/  @!P4 IMAD.MOV R3, RZ, RZ, -R3 ;  /* 0x000000ffff03c224 */ /* 0x000fe200078e0a03 */
[----:B------:R-:W-:Y:S01]  /*46e0*/  ISETP.GT.U32.AND P4, PT, R6, R15, PT ;  /* 0x0000000f0600720c */ /* 0x000fe20003f84070 */
[----:B------:R-:W-:-:S02]  /*46f0*/  IMAD.MOV R7, RZ, RZ, -R7 ;  /* 0x000000ffff077224 */ /* 0x000fc400078e0a07 */
[C---:B------:R-:W-:Y:S01]  /*4700*/  IMAD R8, R6.reuse, R5, R8 ;  /* 0x0000000506087224 */ /* 0x040fe200078e0208 */
[----:B------:R1:W-:Y:S01]  /*4710*/  STL [R1+0x2e8], R3 ;  /* 0x0002e80301007387 */ /* 0x0003e20000100800 */
[----:B------:R-:W-:Y:S02]  /*4720*/  IMAD R12, R6, R7, R12 ;  /* 0x00000007060c7224 */ /* 0x000fe400078e020c */
[----:B------:R-:W-:Y:S02]  /*4730*/  VIADD R14, R24, 0x1b5 ;  /* 0x000001b5180e7836 */ /* 0x000fe40000000000 */
[----:B------:R-:W-:Y:S01]  /*4740*/  IMAD.HI.U32 R0, R11, R10, RZ ;  /* 0x0000000a0b007227 */ /* 0x000fe200078e00ff */
[----:B------:R-:W-:Y:S02]  /*4750*/  ISETP.GT.U32.AND P2, PT, R6, R12, PT ;  /* 0x0000000c0600720c */ /* 0x000fe40003f44070 */
[----:B------:R-:W-:Y:S01]  /*4760*/  IABS R17, R14 ;  /* 0x0000000e00117213 */ /* 0x000fe20000000000 */
[----:B------:R-:W-:-:S02]  /*4770*/  @!P4 IMAD.IADD R15, R15, 0x1, -R6 ;  /* 0x000000010f0fc824 */ /* 0x000fc400078e0a06 */
[----:B-1----:R-:W-:Y:S02]  /*4780*/  IMAD.MOV.U32 R3, RZ, RZ, R4 ;  /* 0x000000ffff037224 */ /* 0x002fe400078e0004 */
[----:B------:R-:W-:Y:S01]  /*4790*/  VIADD R19, R24, 0x1b6 ;  /* 0x000001b618137836 */ /* 0x000fe20000000000 */
[C---:B------:R-:W-:Y:S01]  /*47a0*/  ISETP.GT.U32.AND P4, PT, R6.reuse, R15, PT ;  /* 0x0000000f0600720c */ /* 0x040fe20003f84070 */
[----:B------:R-:W-:Y:S01]  /*47b0*/  @!P5 IMAD.MOV R3, RZ, RZ, -R3 ;  /* 0x000000ffff03d224 */ /* 0x000fe200078e0a03 */
[----:B------:R-:W-:Y:S01]  /*47c0*/  ISETP.GT.U32.AND P5, PT, R6, R8, PT ;  /* 0x000000080600720c */ /* 0x000fe20003fa4070 */
[----:B------:R-:W-:Y:S01]  /*47d0*/  IMAD.MOV R0, RZ, RZ, -R0 ;  /* 0x000000ffff007224 */ /* 0x000fe200078e0a00 */
[----:B------:R-:W-:Y:S01]  /*47e0*/  IABS R4, R19 ;  /* 0x0000001300047213 */ /* 0x000fe20000000000 */
[----:B------:R-:W-:Y:S01]  /*47f0*/  @!P2 IMAD.IADD R12, R12, 0x1, -R6 ;  /* 0x000000010c0ca824 */ /* 0x000fe200078e0a06 */
[----:B------:R1:W-:Y:S01]  /*4800*/  STL [R1+0x2ec], R3 ;  /* 0x0002ec0301007387 */ /* 0x0003e20000100800 */
[----:B------:R-:W-:-:S02]  /*4810*/  IMAD R10, R6, R0, R10 ;  /* 0x00000000060a7224 */ /* 0x000fc400078e020a */
[----:B------:R-:W-:Y:S01]  /*4820*/  IMAD.HI.U32 R7, R11, R17, RZ ;  /* 0x000000110b077227 */ /* 0x000fe200078e00ff */
[----:B------:R-:W-:-:S03]  /*4830*/  ISETP.GT.U32.AND P2, PT, R6, R12, PT ;  /* 0x0000000c0600720c */ /* 0x000fc60003f44070 */
[----:B------:R-:W-:-:S04]  /*4840*/  IMAD.HI.U32 R13, R11, R4, RZ ;  /* 0x000000040b0d7227 */ /* 0x000fc800078e00ff */
[--C-:B------:R-:W-:Y:S02]  /*4850*/  @!P5 IMAD.IADD R8, R8, 0x1, -R6.reuse ;  /* 0x000000010808d824 */ /* 0x100fe400078e0a06 */
[----:B------:R-:W-:Y:S02]  /*4860*/  IMAD.MOV R7, RZ, RZ, -R7 ;  /* 0x000000ffff077224 */ /* 0x000fe400078e0a07 */
[----:B------:R-:W-:Y:S01]  /*4870*/  @!P4 IMAD.IADD R15, R15, 0x1, -R6 ;  /* 0x000000010f0fc824 */ /* 0x000fe200078e0a06 */
[C---:B------:R-:W-:Y:S01]  /*4880*/  ISETP.GT.U32.AND P5, PT, R6.reuse, R8, PT ;  /* 0x000000080600720c */ /* 0x040fe20003fa4070 */
[----:B------:R-:W-:Y:S01]  /*4890*/  IMAD.MOV R13, RZ, RZ, -R13 ;  /* 0x000000ffff0d7224 */ /* 0x000fe200078e0a0d */
[C---:B------:R-:W-:Y:S01]  /*48a0*/  ISETP.GT.U32.AND P4, PT, R6.reuse, R10, PT ;  /* 0x0000000a0600720c */ /* 0x040fe20003f84070 */
[C---:B------:R-:W-:Y:S02]  /*48b0*/  IMAD R17, R6.reuse, R7, R17 ;  /* 0x0000000706117224 */ /* 0x040fe400078e0211 */
[----:B------:R-:W-:-:S02]  /*48c0*/  IMAD R4, R6, R13, R4 ;  /* 0x0000000d06047224 */ /* 0x000fc400078e0204 */
[--C-:B------:R-:W-:Y:S02]  /*48d0*/  @!P2 IMAD.IADD R12, R12, 0x1, -R6.reuse ;  /* 0x000000010c0ca824 */ /* 0x100fe400078e0a06 */
[----:B------:R-:W-:Y:S01]  /*48e0*/  VIADD R0, R24, 0x1b4 ;  /* 0x000001b418007836 */ /* 0x000fe20000000000 */
[----:B------:R-:W-:Y:S01]  /*48f0*/  ISETP.GT.U32.AND P2, PT, R6, R4, PT ;  /* 0x000000040600720c */ /* 0x000fe20003f44070 */
[----:B-1----:R-:W-:Y:S02]  /*4900*/  IMAD.MOV.U32 R3, RZ, RZ, R15 ;  /* 0x000000ffff037224 */ /* 0x002fe400078e000f */
[--C-:B------:R-:W-:Y:S01]  /*4910*/  @!P5 IMAD.IADD R8, R8, 0x1, -R6.reuse ;  /* 0x000000010808d824 */ /* 0x100fe200078e0a06 */
[----:B------:R-:W-:Y:S01]  /*4920*/  ISETP.GT.U32.AND P5, PT, R6, R17, PT ;  /* 0x000000110600720c */ /* 0x000fe20003fa4070 */
[----:B------:R-:W-:Y:S01]  /*4930*/  @!P4 IMAD.IADD R10, R10, 0x1, -R6 ;  /* 0x000000010a0ac824 */ /* 0x000fe200078e0a06 */
[----:B------:R-:W-:Y:S01]  /*4940*/  IABS R9, R0 ;  /* 0x0000000000097213 */ /* 0x000fe20000000000 */
[C---:B------:R-:W-:Y:S01]  /*4950*/  VIADD R5, R24.reuse, 0x1b3 ;  /* 0x000001b318057836 */ /* 0x040fe20000000000 */
[----:B------:R-:W-:Y:S01]  /*4960*/  ISETP.GE.AND P4, PT, R19, RZ, PT ;  /* 0x000000ff1300720c */ /* 0x000fe20003f86270 */
[----:B------:R-:W-:-:S02]  /*4970*/  VIADD R7, R24, 0x1b2 ;  /* 0x000001b218077836 */ /* 0x000fc40000000000 */
[----:B------:R-:W-:Y:S01]  /*4980*/  @!P0 IMAD.MOV R3, RZ, RZ, -R3 ;  /* 0x000000ffff038224 */ /* 0x000fe200078e0a03 */
[----:B------:R-:W-:Y:S01]  /*4990*/  ISETP.GT.U32.AND P0, PT, R6, R10, PT ;  /* 0x0000000a0600720c */ /* 0x000fe20003f04070 */
[----:B------:R-:W-:Y:S01]  /*49a0*/  IMAD.HI.U32 R18, R11, R9, RZ ;  /* 0x000000090b127227 */ /* 0x000fe200078e00ff */
[----:B------:R-:W-:Y:S02]  /*49b0*/  IABS R16, R5 ;  /* 0x0000000500107213 */ /* 0x000fe40000000000 */
[----:B------:R-:W-:Y:S01]  /*49c0*/  IABS R15, R7 ;  /* 0x00000007000f7213 */ /* 0x000fe20000000000 */
[--C-:B------:R-:W-:Y:S01]  /*49d0*/  @!P5 IMAD.IADD R17, R17, 0x1, -R6.reuse ;  /* 0x000000011111d824 */ /* 0x100fe200078e0a06 */
[----:B------:R1:W-:Y:S01]  /*49e0*/  STL [R1+0x2f0], R3 ;  /* 0x0002f00301007387 */ /* 0x0003e20000100800 */
[----:B------:R-:W-:Y:S01]  /*49f0*/  @!P2 IMAD.IADD R4, R4, 0x1, -R6 ;  /* 0x000000010404a824 */ /* 0x000fe200078e0a06 */
[----:B------:R-:W-:Y:S01]  /*4a00*/  ISETP.GE.AND P2, PT, R14, RZ, PT ;  /* 0x000000ff0e00720c */ /* 0x000fe20003f46270 */
[----:B------:R-:W-:Y:S01]  /*4a10*/  IMAD.MOV R18, RZ, RZ, -R18 ;  /* 0x000000ffff127224 */ /* 0x000fe200078e0a12 */
[----:B------:R-:W-:Y:S01]  /*4a20*/  ISETP.GT.U32.AND P5, PT, R6, R17, PT ;  /* 0x000000110600720c */ /* 0x000fe20003fa4070 */
[----:B------:R-:W-:-:S04]  /*4a30*/  IMAD.HI.U32 R13, R11, R16, RZ ;  /* 0x000000100b0d7227 */ /* 0x000fc800078e00ff */
[----:B------:R-:W-:Y:S02]  /*4a40*/  IMAD R9, R6, R18, R9 ;  /* 0x0000001206097224 */ /* 0x000fe400078e0209 */
[----:B-1----:R-:W-:Y:S02]  /*4a50*/  IMAD.MOV.U32 R3, RZ, RZ, R12 ;  /* 0x000000ffff037224 */ /* 0x002fe400078e000c */
[----:B------:R-:W-:-:S04]  /*4a60*/  IMAD.HI.U32 R12, R11, R15, RZ ;  /* 0x0000000f0b0c7227 */ /* 0x000fc800078e00ff */
[----:B------:R-:W-:Y:S01]  /*4a70*/  @!P3 IMAD.MOV R3, RZ, RZ, -R3 ;  /* 0x000000ffff03b224 */ /* 0x000fe200078e0a03 */
[----:B------:R-:W-:Y:S01]  /*4a80*/  ISETP.GT.U32.AND P3, PT, R6, R4, PT ;  /* 0x000000040600720c */ /* 0x000fe20003f64070 */
[----:B------:R-:W-:Y:S02]  /*4a90*/  IMAD.MOV R13, RZ, RZ, -R13 ;  /* 0x000000ffff0d7224 */ /* 0x000fe400078e0a0d */
[----:B------:R-:W-:Y:S01]  /*4aa0*/  @!P0 IMAD.IADD R10, R10, 0x1, -R6 ;  /* 0x000000010a0a8824 */ /* 0x000fe200078e0a06 */
[----:B------:R1:W-:Y:S01]  /*4ab0*/  STL [R1+0x2f4], R3 ;  /* 0x0002f40301007387 */ /* 0x0003e20000100800 */
[----:B------:R-:W-:Y:S01]  /*4ac0*/  IMAD.MOV R12, RZ, RZ, -R12 ;  /* 0x000000ffff0c7224 */ /* 0x000fe200078e0a0c */
[C---:B------:R-:W-:Y:S01]  /*4ad0*/  ISETP.GT.U32.AND P0, PT, R6.reuse, R9, PT ;  /* 0x000000090600720c */ /* 0x040fe20003f04070 */
[C---:B------:R-:W-:Y:S02]  /*4ae0*/  IMAD R16, R6.reuse, R13, R16 ;  /* 0x0000000d06107224 */ /* 0x040fe400078e0210 */
[----:B------:R-:W-:-:S02]  /*4af0*/  IMAD R15, R6, R12, R15 ;  /* 0x0000000c060f7224 */ /* 0x000fc400078e020f */
[----:B------:R-:W-:Y:S02]  /*4b00*/  @!P5 IMAD.IADD R17, R17, 0x1, -R6 ;  /* 0x000000011111d824 */ /* 0x000fe400078e0a06 */
[----:B------:R-:W-:Y:S01]  /*4b10*/  @!P1 IMAD.MOV R8, RZ, RZ, -R8 ;  /* 0x000000ffff089224 */ /* 0x000fe200078e0a08 */
[----:B------:R-:W-:Y:S01]  /*4b20*/  ISETP.GT.U32.AND P5, PT, R6, R15, PT ;  /* 0x0000000f0600720c */ /* 0x000fe20003fa4070 */
[----:B-1----:R-:W-:Y:S01]  /*4b30*/  IMAD.MOV.U32 R3, RZ, RZ, R10 ;  /* 0x000000ffff037224 */ /* 0x002fe200078e000a */
[----:B------:R-:W-:Y:S01]  /*4b40*/  ISETP.GE.AND P1, PT, R0, RZ, PT ;  /* 0x000000ff0000720c */ /* 0x000fe20003f26270 */
[----:B------:R-:W-:Y:S01]  /*4b50*/  @!P3 IMAD.IADD R4, R4, 0x1, -R6 ;  /* 0x000000010404b824 */ /* 0x000fe200078e0a06 */
[----:B------:R-:W-:Y:S01]  /*4b60*/  ISETP.GE.AND P3, PT, R5, RZ, PT ;  /* 0x000000ff0500720c */ /* 0x000fe20003f66270 */
[----:B------:R-:W-:Y:S01]  /*4b70*/  @!P6 IMAD.MOV R3, RZ, RZ, -R3 ;  /* 0x000000ffff03e224 */ /* 0x000fe200078e0a03 */
[----:B------:R-:W-:Y:S01]  /*4b80*/  ISETP.GT.U32.AND P6, PT, R6, R16, PT ;  /* 0x000000100600720c */ /* 0x000fe20003fc4070 */
[C---:B------:R-:W-:Y:S01]  /*4b90*/  VIADD R0, R24.reuse, 0x1b1 ;  /* 0x000001b118007836 */ /* 0x040fe20000000000 */
[----:B------:R1:W-:Y:S01]  /*4ba0*/  STL [R1+0x2f8], R8 ;  /* 0x0002f80801007387 */ /* 0x0003e20000100800 */
[----:B------:R-:W-:-:S02]  /*4bb0*/  VIADD R5, R24, 0x1b0 ;  /* 0x000001b018057836 */ /* 0x000fc40000000000 */
[--C-:B------:R-:W-:Y:S01]  /*4bc0*/  @!P0 IMAD.IADD R9, R9, 0x1, -R6.reuse ;  /* 0x0000000109098824 */ /* 0x100fe200078e0a06 */
[----:B------:R-:W-:Y:S01]  /*4bd0*/  ISETP.GE.AND P0, PT, R7, RZ, PT ;  /* 0x000000ff0700720c */ /* 0x000fe20003f06270 */
[----:B------:R2:W-:Y:S01]  /*4be0*/  STL [R1+0x2fc], R3 ;  /* 0x0002fc0301007387 */ /* 0x0005e20000100800 */
[----:B------:R-:W-:Y:S01]  /*4bf0*/  IABS R10, R0 ;  /* 0x00000000000a7213 */ /* 0x000fe20000000000 */
[--C-:B------:R-:W-:Y:S01]  /*4c00*/  @!P5 IMAD.IADD R15, R15, 0x1, -R6.reuse ;  /* 0x000000010f0fd824 */ /* 0x100fe200078e0a06 */
[----:B------:R-:W-:Y:S01]  /*4c10*/  IABS R7, R5 ;  /* 0x0000000500077213 */ /* 0x000fe20000000000 */
[----:B------:R-:W-:Y:S02]  /*4c20*/  VIADD R14, R24, 0x1af ;  /* 0x000001af180e7836 */ /* 0x000fe40000000000 */
[----:B------:R-:W-:Y:S01]  /*4c30*/  @!P6 IMAD.IADD R16, R16, 0x1, -R6 ;  /* 0x000000011010e824 */ /* 0x000fe200078e0a06 */
[----:B------:R-:W-:Y:S01]  /*4c40*/  ISETP.GT.U32.AND P6, PT, R6, R9, PT ;  /* 0x000000090600720c */ /* 0x000fe20003fc4070 */
[----:B-1----:R-:W-:Y:S01]  /*4c50*/  IMAD.HI.U32 R8, R11, R10, RZ ;  /* 0x0000000a0b087227 */ /* 0x002fe200078e00ff */
[----:B------:R-:W-:-:S02]  /*4c60*/  IABS R13, R14 ;  /* 0x0000000e000d7213 */ /* 0x000fc40000000000 */
[C---:B------:R-:W-:Y:S01]  /*4c70*/  ISETP.GT.U32.AND P5, PT, R6.reuse, R16, PT ;  /* 0x000000100600720c */ /* 0x040fe20003fa4070 */
[----:B--2---:R-:W-:Y:S02]  /*4c80*/  IMAD.MOV.U32 R3, RZ, RZ, R4 ;  /* 0x000000ffff037224 */ /* 0x004fe400078e0004 */
[----:B------:R-:W-:Y:S02]  /*4c90*/  IMAD.MOV.U32 R4, RZ, RZ, R7 ;  /* 0x000000ffff047224 */ /* 0x000fe400078e0007 */
[----:B------:R-:W-:Y:S01]  /*4ca0*/  @!P4 IMAD.MOV R3, RZ, RZ, -R3 ;  /* 0x000000ffff03c224 */ /* 0x000fe200078e0a03 */
[C---:B------:R-:W-:Y:S01]  /*4cb0*/  ISETP.GT.U32.AND P4, PT, R6.reuse, R15, PT ;  /* 0x0000000f0600720c */ /* 0x040fe20003f84070 */
[----:B------:R-:W-:Y:S02]  /*4cc0*/  IMAD.MOV R8, RZ, RZ, -R8 ;  /* 0x000000ffff087224 */ /* 0x000fe400078e0a08 */
[----:B------:R-:W-:Y:S01]  /*4cd0*/  IMAD.HI.U32 R7, R11, R4, RZ ;  /* 0x000000040b077227 */ /* 0x000fe200078e00ff */
[----:B------:R1:W-:Y:S03]  /*4ce0*/  STL [R1+0x300], R3 ;  /* 0x0003000301007387 */ /* 0x0003e60000100800 */
[----:B------:R-:W-:-:S02]  /*4cf0*/  IMAD R10, R6, R8, R10 ;  /* 0x00000008060a7224 */ /* 0x000fc400078e020a */
[----:B------:R-:W-:Y:S02]  /*4d00*/  IMAD.MOV R7, RZ, RZ, -R7 ;  /* 0x000000ffff077224 */ /* 0x000fe400078e0a07 */
[----:B------:R-:W-:Y:S01]  /*4d10*/  @!P6 IMAD.IADD R9, R9, 0x1, -R6 ;  /* 0x000000010909e824 */ /* 0x000fe200078e0a06 */
[C---:B------:R-:W-:Y:S01]  /*4d20*/  ISETP.GT.U32.AND P6, PT, R6.reuse, R10, PT ;  /* 0x0000000a0600720c */ /* 0x040fe20003fc4070 */
[----:B------:R-:W-:Y:S02]  /*4d30*/  IMAD R4, R6, R7, R4 ;  /* 0x0000000706047224 */ /* 0x000fe400078e0204 */
[----:B------:R-:W-:Y:S02]  /*4d40*/  @!P4 IMAD.IADD R15, R15, 0x1, -R6 ;  /* 0x000000010f0fc824 */ /* 0x000fe400078e0a06 */
[----:B------:R-:W-:Y:S01]  /*4d50*/  VIADD R12, R24, 0x1ae ;  /* 0x000001ae180c7836 */ /* 0x000fe20000000000 */
[----:B------:R-:W-:Y:S01]  /*4d60*/  ISETP.GT.U32.AND P4, PT, R6, R4, PT ;  /* 0x000000040600720c */ /* 0x000fe20003f84070 */
[----:B------:R-:W-:-:S03]  /*4d70*/  IMAD.HI.U32 R7, R11, R13, RZ ;  /* 0x0000000d0b077227 */ /* 0x000fc600078e00ff */
[----:B------:R-:W-:Y:S01]  /*4d80*/  IABS R19, R12 ;  /* 0x0000000c00137213 */ /* 0x000fe20000000000 */
[--C-:B------:R-:W-:Y:S01]  /*4d90*/  @!P5 IMAD.IADD R16, R16, 0x1, -R6.reuse ;  /* 0x000000011010d824 */ /* 0x100fe200078e0a06 */
[----:B------:R-:W-:Y:S01]  /*4da0*/  ISETP.GE.AND P5, PT, R0, RZ, PT ;  /* 0x000000ff0000720c */ /* 0x000fe20003fa6270 */
[----:B------:R-:W-:Y:S01]  /*4db0*/  @!P6 IMAD.IADD R10, R10, 0x1, -R6 ;  /* 0x000000010a0ae824 */ /* 0x000fe200078e0a06 */
[----:B------:R-:W-:Y:S01]  /*4dc0*/  ISETP.GE.AND P6, PT, R5, RZ, PT ;  /* 0x000000ff0500720c */ /* 0x000fe20003fc6270 */
[----:B------:R-:W-:-:S04]  /*4dd0*/  IMAD.HI.U32 R8, R11, R19, RZ ;  /* 0x000000130b087227 */ /* 0x000fc800078e00ff */
[----:B------:R-:W-:Y:S02]  /*4de0*/  VIADD R0, R24, 0x1ad ;  /* 0x000001ad18007836 */ /* 0x000fe40000000000 */
[----:B------:R-:W-:Y:S02]  /*4df0*/  IMAD.MOV R7, RZ, RZ, -R7 ;  /* 0x000000ffff077224 */ /* 0x000fe400078e0a07 */
[----:B------:R-:W-:Y:S01]  /*4e00*/  @!P4 IMAD.IADD R4, R4, 0x1, -R6 ;  /* 0x000000010404c824 */ /* 0x000fe200078e0a06 */
[----:B------:R-:W-:Y:S01]  /*4e10*/  ISETP.GT.U32.AND P4, PT, R6, R10, PT ;  /* 0x0000000a0600720c */ /* 0x000fe20003f84070 */
[----:B-1----:R-:W-:Y:S02]  /*4e20*/  IMAD.MOV.U32 R3, RZ, RZ, R9 ;  /* 0x000000ffff037224 */ /* 0x002fe400078e0009 */
[----:B------:R-:W-:Y:S02]  /*4e30*/  IMAD.MOV R8, RZ, RZ, -R8 ;  /* 0x000000ffff087224 */ /* 0x000fe400078e0a08 */
[----:B------:R-:W-:-:S02]  /*4e40*/  VIADD R5, R24, 0x1ac ;  /* 0x000001ac18057836 */ /* 0x000fc40000000000 */
[C---:B------:R-:W-:Y:S01]  /*4e50*/  IMAD R13, R6.reuse, R7, R13 ;  /* 0x00000007060d7224 */ /* 0x040fe200078e020d */
[----:B------:R-:W-:Y:S01]  /*4e60*/  IABS R7, R0 ;  /* 0x0000000000077213 */ /* 0x000fe20000000000 */
[----:B------:R-:W-:Y:S01]  /*4e70*/  @!P2 IMAD.MOV R17, RZ, RZ, -R17 ;  /* 0x000000ffff11a224 */ /* 0x000fe200078e0a11 */
[C---:B------:R-:W-:Y:S01]  /*4e80*/  ISETP.GT.U32.AND P2, PT, R6.reuse, R4, PT ;  /* 0x000000040600720c */ /* 0x040fe20003f44070 */
[----:B------:R-:W-:Y:S01]  /*4e90*/  @!P1 IMAD.MOV R3, RZ, RZ, -R3 ;  /* 0x000000ffff039224 */ /* 0x000fe200078e0a03 */
[C---:B------:R-:W-:Y:S01]  /*4ea0*/  ISETP.GT.U32.AND P1, PT, R6.reuse, R13, PT ;  /* 0x0000000d0600720c */ /* 0x040fe20003f24070 */
[C---:B------:R-:W-:Y:S01]  /*4eb0*/  IMAD R19, R6.reuse, R8, R19 ;  /* 0x0000000806137224 */ /* 0x040fe200078e0213 */
[----:B------:R-:W-:Y:S01]  /*4ec0*/  IABS R8, R5 ;  /* 0x0000000500087213 */ /* 0x000fe20000000000 */
[----:B------:R-:W-:Y:S01]  /*4ed0*/  IMAD.HI.U32 R9, R11, R7, RZ ;  /* 0x000000070b097227 */ /* 0x000fe200078e00ff */
[----:B------:R-:W-:Y:S03]  /*4ee0*/  STL [R1+0x304], R17 ;  /* 0x0003041101007387 */ /* 0x000fe60000100800 */
[----:B------:R-:W-:Y:S01]  /*4ef0*/  @!P3 IMAD.MOV R16, RZ, RZ, -R16 ;  /* 0x000000ffff10b224 */ /* 0x000fe200078e0a10 */
[----:B------:R1:W-:Y:S01]  /*4f00*/  STL [R1+0x30c], R3 ;  /* 0x00030c0301007387 */ /* 0x0003e20000100800 */
[----:B------:R-:W-:Y:S01]  /*4f10*/  ISETP.GT.U32.AND P3, PT, R6, R19, PT ;  /* 0x000000130600720c */ /* 0x000fe20003f64070 */
[--C-:B------:R-:W-:Y:S01]  /*4f20*/  @!P4 IMAD.IADD R10, R10, 0x1, -R6.reuse ;  /* 0x000000010a0ac824 */ /* 0x100fe200078e0a06 */
[----:B------:R-:W-:Y:S01]  /*4f30*/  ISETP.GE.AND P4, PT, R12, RZ, PT ;  /* 0x000000ff0c00720c */ /* 0x000fe20003f86270 */
[----:B------:R-:W-:Y:S01]  /*4f40*/  IMAD.MOV R9, RZ, RZ, -R9 ;  /* 0x000000ffff097224 */ /* 0x000fe200078e0a09 */
[----:B------:R2:W-:Y:S01]  /*4f50*/  STL [R1+0x310], R16 ;  /* 0x0003101001007387 */ /* 0x0005e20000100800 */
[----:B------:R-:W-:Y:S01]  /*4f60*/  @!P2 IMAD.IADD R4, R4, 0x1, -R6 ;  /* 0x000000010404a824 */ /* 0x000fe200078e0a06 */
[----:B------:R-:W-:Y:S01]  /*4f70*/  ISETP.GE.AND P2, PT, R0, RZ, PT ;  /* 0x000000ff0000720c */ /* 0x000fe20003f46270 */
[----:B------:R-:W-:-:S02]  /*4f80*/  IMAD R7, R6, R9, R7 ;  /* 0x0000000906077224 */ /* 0x000fc400078e0207 */
[----:B-1----:R-:W-:Y:S02]  /*4f90*/  IMAD.MOV.U32 R3, RZ, RZ, R15 ;  /* 0x000000ffff037224 */ /* 0x002fe400078e000f */
[----:B------:R-:W-:-:S04]  /*4fa0*/  IMAD.HI.U32 R15, R11, R8, RZ ;  /* 0x000000080b0f7227 */ /* 0x000fc800078e00ff */
[----:B------:R-:W-:Y:S01]  /*4fb0*/  @!P0 IMAD.MOV R3, RZ, RZ, -R3 ;  /* 0x000000ffff038224 */ /* 0x000fe200078e0a03 */
[----:B------:R-:W-:Y:S01]  /*4fc0*/  ISETP.GE.AND P0, PT, R14, RZ, PT ;  /* 0x000000ff0e00720c */ /* 0x000fe20003f06270 */
[----:B------:R-:W-:Y:S02]  /*4fd0*/  IMAD.MOV R15, RZ, RZ, -R15 ;  /* 0x000000ffff0f7224 */ /* 0x000fe400078e0a0f */
[----:B--2---:R-:W-:Y:S01]  /*4fe0*/  IMAD.MOV.U32 R16, RZ, RZ, R10 ;  /* 0x000000ffff107224 */ /* 0x004fe200078e000a */
[----:B------:R1:W-:Y:S01]  /*4ff0*/  STL [R1+0x314], R3 ;  /* 0x0003140301007387 */ /* 0x0003e20000100800 */
[C---:B------:R-:W-:Y:S02]  /*5000*/  IMAD R8, R6.reuse, R15, R8 ;  /* 0x0000000f06087224 */ /* 0x040fe400078e0208 */
[----:B------:R-:W-:Y:S01]  /*5010*/  @!P5 IMAD.MOV R16, RZ, RZ, -R16 ;  /* 0x000000ffff10d224 */ /* 0x000fe200078e0a10 */
[----:B------:R-:W-:Y:S01]  /*5020*/  ISETP.GT.U32.AND P5, PT, R6, R7, PT ;  /* 0x000000070600720c */ /* 0x000fe20003fa4070 */
[----:B------:R-:W-:-:S02]  /*5030*/  @!P3 IMAD.IADD R19, R19, 0x1, -R6 ;  /* 0x000000011313b824 */ /* 0x000fc400078e0a06 */
[----:B------:R-:W-:Y:S01]  /*5040*/  VIADD R0, R24, 0x1ab ;  /* 0x000001ab18007836 */ /* 0x000fe20000000000 */
[----:B------:R-:W-:Y:S01]  /*5050*/  STL [R1+0x318], R16 ;  /* 0x0003181001007387 */ /* 0x000fe20000100800 */
[----:B------:R-:W-:Y:S01]  /*5060*/  @!P1 IMAD.IADD R13, R13, 0x1, -R6 ;  /* 0x000000010d0d9824 */ /* 0x000fe200078e0a06 */
[----:B------:R-:W-:Y:S01]  /*5070*/  ISETP.GT.U32.AND P3, PT, R6, R19, PT ;  /* 0x000000130600720c */ /* 0x000fe20003f64070 */
[----:B-1----:R-:W-:Y:S01]  /*5080*/  IMAD.MOV.U32 R3, RZ, RZ, R4 ;  /* 0x000000ffff037224 */ /* 0x002fe200078e0004 */
[----:B------:R-:W-:Y:S01]  /*5090*/  IABS R10, R0 ;  /* 0x00000000000a7213 */ /* 0x000fe20000000000 */
[----:B------:R-:W-:Y:S01]  /*50a0*/  VIADD R9, R24, 0x1aa ;  /* 0x000001aa18097836 */ /* 0x000fe20000000000 */
[C---:B------:R-:W-:Y:S01]  /*50b0*/  ISETP.GT.U32.AND P1, PT, R6.reuse, R13, PT ;  /* 0x0000000d0600720c */ /* 0x040fe20003f24070 */
[----:B------:R-:W-:Y:S01]  /*50c0*/  @!P6 IMAD.MOV R3, RZ, RZ, -R3 ;  /* 0x000000ffff03e224 */ /* 0x000fe200078e0a03 */
[C---:B------:R-:W-:Y:S01]  /*50d0*/  ISETP.GT.U32.AND P6, PT, R6.reuse, R8, PT ;  /* 0x000000080600720c */ /* 0x040fe20003fc4070 */
[--C-:B------:R-:W-:Y:S01]  /*50e0*/  @!P5 IMAD.IADD R7, R7, 0x1, -R6.reuse ;  /* 0x000000010707d824 */ /* 0x100fe200078e0a06 */
[----:B------:R-:W-:Y:S01]  /*50f0*/  IABS R4, R9 ;  /* 0x0000000900047213 */ /* 0x000fe20000000000 */
[----:B------:R-:W-:Y:S01]  /*5100*/  IMAD.HI.U32 R12, R11, R10, RZ ;  /* 0x0000000a0b0c7227 */ /* 0x000fe200078e00ff */
[----:B------:R1:W-:Y:S02]  /*5110*/  STL [R1+0x31c], R3 ;  /* 0x00031c0301007387 */ /* 0x0003e40000100800 */
[----:B------:R-:W-:Y:S01]  /*5120*/  ISETP.GT.U32.AND P5, PT, R6, R7, PT ;  /* 0x000000070600720c */ /* 0x000fe20003fa4070 */
[----:B------:R-:W-:Y:S01]  /*5130*/  @!P3 IMAD.IADD R19, R19, 0x1, -R6 ;  /* 0x000000011313b824 */ /* 0x000fe200078e0a06 */
[----:B------:R-:W-:Y:S01]  /*5140*/  ISETP.GE.AND P3, PT, R0, RZ, PT ;  /* 0x000000ff0000720c */ /* 0x000fe20003f66270 */
[----:B------:R-:W-:-:S04]  /*5150*/  IMAD.HI.U32 R0, R11, R4, RZ ;  /* 0x000000040b007227 */ /* 0x000fc800078e00ff */
[----:B------:R-:W-:Y:S02]  /*5160*/  @!P6 IMAD.IADD R8, R8, 0x1, -R6 ;  /* 0x000000010808e824 */ /* 0x000fe400078e0a06 */
[----:B------:R-:W-:Y:S02]  /*5170*/  IMAD.MOV R12, RZ, RZ, -R12 ;  /* 0x000000ffff0c7224 */ /* 0x000fe400078e0a0c */
[----:B------:R-:W-:Y:S01]  /*5180*/  IMAD.MOV R0, RZ, RZ, -R0 ;  /* 0x000000ffff007224 */ /* 0x000fe200078e0a00 */
[C---:B------:R-:W-:Y:S01]  /*5190*/  ISETP.GT.U32.AND P6, PT, R6.reuse, R8, PT ;  /* 0x000000080600720c */ /* 0x040fe20003fc4070 */
[----:B------:R-:W-:Y:S02]  /*51a0*/  IMAD R10, R6, R12, R10 ;  /* 0x0000000c060a7224 */ /* 0x000fe400078e020a */
[----:B------:R-:W-:Y:S01]  /*51b0*/  @!P1 IMAD.IADD R13, R13, 0x1, -R6 ;  /* 0x000000010d0d9824 */ /* 0x000fe200078e0a06 */
[----:B------:R-:W-:Y:S01]  /*51c0*/  ISETP.GE.AND P1, PT, R5, RZ, PT ;  /* 0x000000ff0500720c */ /* 0x000fe20003f26270 */
[----:B------:R-:W-:-:S02]  /*51d0*/  VIADD R5, R24, 0x1a9 ;  /* 0x000001a918057836 */ /* 0x000fc40000000000 */
[C---:B------:R-:W-:Y:S02]  /*51e0*/  IMAD R4, R6.reuse, R0, R4 ;  /* 0x0000000006047224 */ /* 0x040fe400078e0204 */
[--C-:B------:R-:W-:Y:S01]  /*51f0*/  @!P5 IMAD.IADD R7, R7, 0x1, -R6.reuse ;  /* 0x000000010707d824 */ /* 0x100fe200078e0a06 */
[----:B------:R-:W-:Y:S01]  /*5200*/  ISETP.GT.U32.AND P5, PT, R6, R10, PT ;  /* 0x0000000a0600720c */ /* 0x000fe20003fa4070 */
[----:B-1----:R-:W-:Y:S01]  /*5210*/  IMAD.MOV.U32 R3, RZ, RZ, R13 ;  /* 0x000000ffff037224 */ /* 0x002fe200078e000d */
[----:B------:R-:W-:Y:S01]  /*5220*/  IABS R14, R5 ;  /* 0x00000005000e7213 */ /* 0x000fe20000000000 */
[----:B------:R-:W-:Y:S01]  /*5230*/  @!P6 IMAD.IADD R8, R8, 0x1, -R6 ;  /* 0x000000010808e824 */ /* 0x000fe200078e0a06 */
[----:B------:R-:W-:Y:S01]  /*5240*/  ISETP.GT.U32.AND P6, PT, R6, R4, PT ;  /* 0x000000040600720c */ /* 0x000fe20003fc4070 */
[----:B------:R-:W-:Y:S01]  /*5250*/  @!P0 IMAD.MOV R3, RZ, RZ, -R3 ;  /* 0x000000ffff038224 */ /* 0x000fe200078e0a03 */
[----:B------:R-:W-:Y:S01]  /*5260*/  ISETP.GE.AND P0, PT, R9, RZ, PT ;  /* 0x000000ff0900720c */ /* 0x000fe20003f06270 */
[----:B------:R-:W-:-:S03]  /*5270*/  IMAD.HI.U32 R9, R11, R14, RZ ;  /* 0x0000000e0b097227 */ /* 0x000fc600078e00ff */
[----:B------:R1:W-:Y:S01]  /*5280*/  STL [R1+0x320], R3 ;  /* 0x0003200301007387 */ /* 0x0003e20000100800 */
[----:B------:R-:W-:Y:S02]  /*5290*/  VIADD R12, R24, 0x1a8 ;  /* 0x000001a8180c7836 */ /* 0x000fe40000000000 */
[----:B------:R-:W-:Y:S02]  /*52a0*/  IMAD.MOV R9, RZ, RZ, -R9 ;  /* 0x000000ffff097224 */ /* 0x000fe400078e0a09 */
[----:B------:R-:W-:Y:S01]  /*52b0*/  @!P5 IMAD.IADD R10, R10, 0x1, -R6 ;  /* 0x000000010a0ad824 */ /* 0x000fe200078e0a06 */
[----:B------:R-:W-:Y:S01]  /*52c0*/  IABS R17, R12 ;  /* 0x0000000c00117213 */ /* 0x000fe20000000000 */
[----:B------:R-:W-:Y:S02]  /*52d0*/  IMAD R14, R6, R9, R14 ;  /* 0x00000009060e7224 */ /* 0x000fe400078e020e */
[----:B------:R-:W-:Y:S02]  /*52e0*/  VIADD R13, R24, 0x1a7 ;  /* 0x000001a7180d7836 */ /* 0x000fe40000000000 */
[----:B-1----:R-:W-:Y:S01]  /*52f0*/  IMAD.MOV.U32 R3, RZ, RZ, R19 ;  /* 0x000000ffff037224 */ /* 0x002fe200078e0013 */
[----:B------:R-:W-:Y:S01]  /*5300*/  ISETP.GT.U32.AND P5, PT, R6, R14, PT ;  /* 0x0000000e0600720c */ /* 0x000fe20003fa4070 */
[----:B------:R-:W-:Y:S01]  /*5310*/  @!P6 IMAD.IADD R4, R4, 0x1, -R6 ;  /* 0x000000010404e824 */ /* 0x000fe200078e0a06 */
[----:B------:R-:W-:Y:S01]  /*5320*/  ISETP.GT.U32.AND P6, PT, R6, R10, PT ;  /* 0x0000000a0600720c */ /* 0x000fe20003fc4070 */
[----:B------:R-:W-:Y:S01]  /*5330*/  @!P4 IMAD.MOV R3, RZ, RZ, -R3 ;  /* 0x000000ffff03c224 */ /* 0x000fe200078e0a03 */
[----:B------:R-:W-:Y:S01]  /*5340*/  IABS R15, R13 ;  /* 0x0000000d000f7213 */ /* 0x000fe20000000000 */
[----:B------:R-:W-:Y:S01]  /*5350*/  VIADD R0, R24, 0x1a6 ;  /* 0x000001a618007836 */ /* 0x000fe20000000000 */
[----:B------:R-:W-:Y:S01]  /*5360*/  ISETP.GE.AND P4, PT, R5, RZ, PT ;  /* 0x000000ff0500720c */ /* 0x000fe20003f86270 */
[----:B------:R-:W-:Y:S01]  /*5370*/  IMAD.HI.U32 R20, R11, R17, RZ ;  /* 0x000000110b147227 */ /* 0x000fe200078e00ff */
[----:B------:R1:W-:Y:S02]  /*5380*/  STL [R1+0x324], R3 ;  /* 0x0003240301007387 */ /* 0x0003e40000100800 */
[----:B------:R-:W-:Y:S01]  /*5390*/  IABS R9, R0 ;  /* 0x0000000000097213 */ /* 0x000fe20000000000 */
[----:B------:R-:W-:-:S02]  /*53a0*/  IMAD.MOV R20, RZ, RZ, -R20 ;  /* 0x000000ffff147224 */ /* 0x000fc400078e0a14 */
[----:B------:R-:W-:-:S04]  /*53b0*/  IMAD.HI.U32 R18, R11, R15, RZ ;  /* 0x0000000f0b127227 */ /* 0x000fc800078e00ff */
[C---:B------:R-:W-:Y:S02]  /*53c0*/  IMAD R5, R6.reuse, R20, R17 ;  /* 0x0000001406057224 */ /* 0x040fe400078e0211 */
[----:B-1----:R-:W-:Y:S02]  /*53d0*/  IMAD.MOV.U32 R3, RZ, RZ, R7 ;  /* 0x000000ffff037224 */ /* 0x002fe400078e0007 */
[----:B------:R-:W-:Y:S02]  /*53e0*/  IMAD.MOV.U32 R19, RZ, RZ, R9 ;  /* 0x000000ffff137224 */ /* 0x000fe400078e0009 */
[----:B------:R-:W-:Y:S01]  /*53f0*/  @!P2 IMAD.MOV R3, RZ, RZ, -R3 ;  /* 0x000000ffff03a224 */ /* 0x000fe200078e0a03 */
[----:B------:R-:W-:Y:S01]  /*5400*/  ISETP.GT.U32.AND P2, PT, R6, R4, PT ;  /* 0x000000040600720c */ /* 0x000fe20003f44070 */
[----:B------:R-:W-:Y:S02]  /*5410*/  IMAD.MOV R18, RZ, RZ, -R18 ;  /* 0x000000ffff127224 */ /* 0x000fe400078e0a12 */
[--C-:B------:R-:W-:Y:S01]  /*5420*/  @!P6 IMAD.IADD R10, R10, 0x1, -R6.reuse ;  /* 0x000000010a0ae824 */ /* 0x100fe200078e0a06 */
[----:B------:R-:W-:Y:S01]  /*5430*/  ISETP.GT.U32.AND P6, PT, R6, R5, PT ;  /* 0x000000050600720c */ /* 0x000fe20003fc4070 */
[----:B------:R-:W-:Y:S01]  /*5440*/  IMAD.HI.U32 R7, R11, R19, RZ ;  /* 0x000000130b077227 */ /* 0x000fe200078e00ff */
[----:B------:R1:W-:Y:S03]  /*5450*/  STL [R1+0x32c], R3 ;  /* 0x00032c0301007387 */ /* 0x0003e60000100800 */
[----:B------:R-:W-:-:S02]  /*5460*/  @!P5 IMAD.IADD R14, R14, 0x1, -R6 ;  /* 0x000000010e0ed824 */ /* 0x000fc400078e0a06 */
[----:B------:R-:W-:Y:S02]  /*5470*/  IMAD R9, R6, R18, R15 ;  /* 0x0000001206097224 */ /* 0x000fe400078e020f */
[----:B------:R-:W-:Y:S01]  /*5480*/  VIADD R16, R24, 0x1a5 ;  /* 0x000001a518107836 */ /* 0x000fe20000000000 */
[----:B------:R-:W-:Y:S01]  /*5490*/  ISETP.GT.U32.AND P5, PT, R6, R14, PT ;  /* 0x0000000e0600720c */ /* 0x000fe20003fa4070 */
[----:B------:R-:W-:Y:S02]  /*54a0*/  IMAD.MOV R7, RZ, RZ, -R7 ;  /* 0x000000ffff077224 */ /* 0x000fe400078e0a07 */
[----:B-1----:R-:W-:Y:S01]  /*54b0*/  IMAD.MOV.U32 R3, RZ, RZ, R10 ;  /* 0x000000ffff037224 */ /* 0x002fe200078e000a */
[----:B------:R-:W-:Y:S01]  /*54c0*/  IABS R17, R16 ;  /* 0x0000001000117213 */ /* 0x000fe20000000000 */
[----:B------:R-:W-:Y:S01]  /*54d0*/  @!P2 IMAD.IADD R4, R4, 0x1, -R6 ;  /* 0x000000010404a824 */ /* 0x000fe200078e0a06 */
[----:B------:R-:W-:Y:S01]  /*54e0*/  ISETP.GE.AND P2, PT, R13, RZ, PT ;  /* 0x000000ff0d00720c */ /* 0x000fe20003f46270 */
[----:B------:R-:W-:Y:S01]  /*54f0*/  @!P3 IMAD.MOV R3, RZ, RZ, -R3 ;  /* 0x000000ffff03b224 */ /* 0x000fe200078e0a03 */
[C---:B------:R-:W-:Y:S01]  /*5500*/  ISETP.GT.U32.AND P3, PT, R6.reuse, R9, PT ;  /* 0x000000090600720c */ /* 0x040fe20003f64070 */
[----:B------:R-:W-:-:S02]  /*5510*/  IMAD R13, R6, R7, R19 ;  /* 0x00000007060d7224 */ /* 0x000fc400078e0213 */
[----:B------:R-:W-:Y:S02]  /*5520*/  IMAD.MOV.U32 R15, RZ, RZ, R8 ;  /* 0x000000ffff0f7224 */ /* 0x000fe400078e0008 */
[----:B------:R-:W-:Y:S01]  /*5530*/  @!P6 IMAD.IADD R5, R5, 0x1, -R6 ;  /* 0x000000010505e824 */ /* 0x000fe200078e0a06 */
[----:B------:R-:W-:Y:S01]  /*5540*/  ISETP.GT.U32.AND P6, PT, R6, R13, PT ;  /* 0x0000000d0600720c */ /* 0x000fe20003fc4070 */
[----:B------:R-:W-:-:S04]  /*5550*/  IMAD.HI.U32 R8, R11, R17, RZ ;  /* 0x000000110b087227 */ /* 0x000fc800078e00ff */
[----:B------:R-:W-:Y:S01]  /*5560*/  @!P1 IMAD.MOV R15, RZ, RZ, -R15 ;  /* 0x000000ffff0f9224 */ /* 0x000fe200078e0a0f */
[----:B------:R-:W-:Y:S01]  /*5570*/  ISETP.GE.AND P1, PT, R12, RZ, PT ;  /* 0x000000ff0c00720c */ /* 0x000fe20003f26270 */
[----:B------:R-:W-:Y:S02]  /*5580*/  IMAD.MOV R8, RZ, RZ, -R8 ;  /* 0x000000ffff087224 */ /* 0x000fe400078e0a08 */
[--C-:B------:R-:W-:Y:S01]  /*5590*/  @!P5 IMAD.IADD R14, R14, 0x1, -R6.reuse ;  /* 0x000000010e0ed824 */ /* 0x100fe200078e0a06 */
[----:B------:R-:W-:Y:S01]  /*55a0*/  STL [R1+0x330], R15 ;  /* 0x0003300f01007387 */ /* 0x000fe20000100800 */
[----:B------:R-:W-:Y:S01]  /*55b0*/  ISETP.GE.AND P5, PT, R0, RZ, PT ;  /* 0x000000ff0000720c */ /* 0x000fe20003fa6270 */
[----:B------:R-:W-:Y:S02]  /*55c0*/  @!P3 IMAD.IADD R9, R9, 0x1, -R6 ;  /* 0x000000010909b824 */ /* 0x000fe400078e0a06 */
[----:B------:R1:W-:Y:S01]  /*55d0*/  STL [R1+0x334], R3 ;  /* 0x0003340301007387 */ /* 0x0003e20000100800 */
[----:B------:R-:W-:-:S02]  /*55e0*/  IMAD R0, R6, R8, R17 ;  /* 0x0000000806007224 */ /* 0x000fc400078e0211 */
[----:B------:R-:W-:Y:S01]  /*55f0*/  VIADD R8, R24, 0x1a4 ;  /* 0x000001a418087836 */ /* 0x000fe20000000000 */
[----:B------:R-:W-:Y:S01]  /*5600*/  ISETP.GT.U32.AND P3, PT, R6, R9, PT ;  /* 0x000000090600720c */ /* 0x000fe20003f64070 */
[----:B------:R-:W-:Y:S02]  /*5610*/  @!P6 IMAD.IADD R13, R13, 0x1, -R6 ;  /* 0x000000010d0de824 */ /* 0x000fe400078e0a06 */
[C---:B------:R-:W-:Y:S01]  /*5620*/  VIADD R7, R24.reuse, 0x1a3 ;  /* 0x000001a318077836 */ /* 0x040fe20000000000 */
[----:B------:R-:W-:Y:S01]  /*5630*/  IABS R17, R8 ;  /* 0x0000000800117213 */ /* 0x000fe20000000000 */
[----:B------:R-:W-:Y:S01]  /*5640*/  VIADD R10, R24, 0x1a2 ;  /* 0x000001a2180a7836 */ /* 0x000fe20000000000 */
[----:B------:R-:W-:Y:S01]  /*5650*/  ISETP.GT.U32.AND P6, PT, R6, R13, PT ;  /* 0x0000000d0600720c */ /* 0x000fe20003fc4070 */
[----:B-1----:R-:W-:Y:S01]  /*5660*/  IMAD.MOV.U32 R3, RZ, RZ, R4 ;  /* 0x000000ffff037224 */ /* 0x002fe200078e0004 */
[----:B------:R-:W-:Y:S01]  /*5670*/  IABS R18, R7 ;  /* 0x0000000700127213 */ /* 0x000fe20000000000 */
[----:B------:R-:W-:Y:S01]  /*5680*/  IMAD.HI.U32 R19, R11, R17, RZ ;  /* 0x000000110b137227 */ /* 0x000fe200078e00ff */
[----:B------:R-:W-:-:S03]  /*5690*/  IABS R15, R10 ;  /* 0x0000000a000f7213 */ /* 0x000fc60000000000 */
[----:B------:R-:W-:Y:S01]  /*56a0*/  @!P0 IMAD.MOV R3, RZ, RZ, -R3 ;  /* 0x000000ffff038224 */ /* 0x000fe200078e0a03 */
[----:B------:R-:W-:Y:S01]  /*56b0*/  ISETP.GT.U32.AND P0, PT, R6, R5, PT ;  /* 0x000000050600720c */ /* 0x000fe20003f04070 */
[----:B------:R-:W-:Y:S02]  /*56c0*/  IMAD.MOV R19, RZ, RZ, -R19 ;  /* 0x000000ffff137224 */ /* 0x000fe400078e0a13 */
[--C-:B------:R-:W-:Y:S01]  /*56d0*/  @!P3 IMAD.IADD R9, R9, 0x1, -R6.reuse ;  /* 0x000000010909b824 */ /* 0x100fe200078e0a06 */
[----:B------:R-:W-:Y:S01]  /*56e0*/  ISETP.GE.AND P3, PT, R16, RZ, PT ;  /* 0x000000ff1000720c */ /* 0x000fe20003f66270 */
[----:B------:R-:W-:Y:S01]  /*56f0*/  IMAD R16, R6, R19, R17 ;  /* 0x0000001306107224 */ /* 0x000fe200078e0211 */
[----:B------:R1:W-:Y:S01]  /*5700*/  STL [R1+0x338], R3 ;  /* 0x0003380301007387 */ /* 0x0003e20000100800 */
[----:B------:R-:W-:Y:S02]  /*5710*/  @!P6 IMAD.IADD R13, R13, 0x1, -R6 ;  /* 0x000000010d0de824 */ /* 0x000fe400078e0a06 */
[----:B------:R-:W-:Y:S01]  /*5720*/  VIADD R4, R24, 0x1a1 ;  /* 0x000001a118047836 */ /* 0x000fe20000000000 */
[----:B------:R-:W-:Y:S01]  /*5730*/  ISETP.GT.U32.AND P6, PT, R6, R16, PT ;  /* 0x000000100600720c */ /* 0x000fe20003fc4070 */
[----:B------:R-:W-:-:S02]  /*5740*/  IMAD.MOV.U32 R21, RZ, RZ, R14 ;  /* 0x000000ffff157224 */ /* 0x000fc400078e000e */
[----:B------:R-:W-:Y:S01]  /*5750*/  @!P0 IMAD.IADD R5, R5, 0x1, -R6 ;  /* 0x0000000105058824 */ /* 0x000fe200078e0a06 */
[----:B------:R-:W-:Y:S01]  /*5760*/  ISETP.GT.U32.AND P0, PT, R6, R0, PT ;  /* 0x000000000600720c */ /* 0x000fe20003f04070 */
[----:B------:R-:W-:Y:S01]  /*5770*/  IMAD.HI.U32 R17, R11, R18, RZ ;  /* 0x000000120b117227 */ /* 0x000fe200078e00ff */
[----:B------:R-:W-:-:S03]  /*5780*/  IABS R12, R4 ;  /* 0x00000004000c7213 */ /* 0x000fc60000000000 */
[----:B-1----:R-:W-:Y:S02]  /*5790*/  IMAD.MOV.U32 R3, RZ, RZ, R5 ;  /* 0x000000ffff037224 */ /* 0x002fe400078e0005 */
[----:B------:R-:W-:-:S04]  /*57a0*/  IMAD.HI.U32 R19, R11, R12, RZ ;  /* 0x0000000c0b137227 */ /* 0x000fc800078e00ff */
[----:B------:R-:W-:-:S04]  /*57b0*/  IMAD.HI.U32 R20, R11, R15, RZ ;  /* 0x0000000f0b147227 */ /* 0x000fc800078e00ff */
[--C-:B------:R-:W-:Y:S01]  /*57c0*/  @!P0 IMAD.IADD R0, R0, 0x1, -R6.reuse ;  /* 0x0000000100008824 */ /* 0x100fe200078e0a06 */
[----:B------:R-:W-:Y:S01]  /*57d0*/  ISETP.GE.AND P0, PT, R8, RZ, PT ;  /* 0x000000ff0800720c */ /* 0x000fe20003f06270 */
[----:B------:R-:W-:Y:S02]  /*57e0*/  @!P6 IMAD.IADD R16, R16, 0x1, -R6 ;  /* 0x000000011010e824 */ /* 0x000fe400078e0a06 */
[----:B------:R-:W-:Y:S01]  /*57f0*/  @!P4 IMAD.MOV R21, RZ, RZ, -R21 ;  /* 0x000000ffff15c224 */ /* 0x000fe200078e0a15 */
[C---:B------:R-:W-:Y:S01]  /*5800*/  ISETP.GT.U32.AND P6, PT, R6.reuse, R0, PT ;  /* 0x000000000600720c */ /* 0x040fe20003fc4070 */
[----:B------:R-:W-:Y:S02]  /*5810*/  IMAD.MOV R17, RZ, RZ, -R17 ;  /* 0x000000ffff117224 */ /* 0x000fe400078e0a11 */
[----:B------:R-:W-:Y:S01]  /*5820*/  IMAD.MOV R19, RZ, RZ, -R19 ;  /* 0x000000ffff137224 */ /* 0x000fe200078e0a13 */
[----:B------:R-:W-:Y:S01]  /*5830*/  STL [R1+0x33c], R21 ;  /* 0x00033c1501007387 */ /* 0x000fe20000100800 */
[----:B------:R-:W-:Y:S01]  /*5840*/  @!P1 IMAD.MOV R3, RZ, RZ, -R3 ;  /* 0x000000ffff039224 */ /* 0x000fe200078e0a03 */
[----:B------:R-:W-:Y:S01]  /*5850*/  ISETP.GT.U32.AND P1, PT, R6, R16, PT ;  /* 0x000000100600720c */ /* 0x000fe20003f24070 */
[----:B------:R-:W-:-:S02]  /*5860*/  IMAD.MOV R20, RZ, RZ, -R20 ;  /* 0x000000ffff147224 */ /* 0x000fc400078e0a14 */
[C---:B------:R-:W-:Y:S01]  /*5870*/  IMAD R17, R6.reuse, R17, R18 ;  /* 0x0000001106117224 */ /* 0x040fe200078e0212 */
[----:B------:R1:W-:Y:S01]  /*5880*/  STL [R1+0x340], R3 ;  /* 0x0003400301007387 */ /* 0x0003e20000100800 */
[C---:B------:R-:W-:Y:S02]  /*5890*/  IMAD R12, R6.reuse, R19, R12 ;  /* 0x00000013060c7224 */ /* 0x040fe400078e020c */
[----:B------:R-:W-:Y:S01]  /*58a0*/  IMAD.MOV.U32 R19, RZ, RZ, R9 ;  /* 0x000000ffff137224 */ /* 0x000fe200078e0009 */
[C---:B------:R-:W-:Y:S01]  /*58b0*/  ISETP.GT.U32.AND P4, PT, R6.reuse, R17, PT ;  /* 0x000000110600720c */ /* 0x040fe20003f84070 */
[----:B------:R-:W-:Y:S02]  /*58c0*/  IMAD R15, R6, R20, R15 ;  /* 0x00000014060f7224 */ /* 0x000fe400078e020f */
[----:B------:R-:W-:Y:S02]  /*58d0*/  VIADD R8, R24, 0x1a0 ;  /* 0x000001a018087836 */ /* 0x000fe40000000000 */
[----:B------:R-:W-:Y:S01]  /*58e0*/  @!P2 IMAD.MOV R19, RZ, RZ, -R19 ;  /* 0x000000ffff13a224 */ /* 0x000fe200078e0a13 */
[----:B------:R-:W-:Y:S01]  /*58f0*/  ISETP.GT.U32.AND P2, PT, R6, R15, PT ;  /* 0x0000000f0600720c */ /* 0x000fe20003f44070 */
[----:B-1----:R-:W-:Y:S01]  /*5900*/  IMAD.MOV.U32 R3, RZ, RZ, R13 ;  /* 0x000000ffff037224 */ /* 0x002fe200078e000d */
[----:B------:R-:W-:Y:S01]  /*5910*/  IABS R14, R8 ;  /* 0x00000008000e7213 */ /* 0x000fe20000000000 */
[----:B------:R-:W-:Y:S01]  /*5920*/  @!P6 IMAD.IADD R0, R0, 0x1, -R6 ;  /* 0x000000010000e824 */ /* 0x000fe200078e0a06 */
[----:B------:R-:W-:Y:S01]  /*5930*/  STL [R1+0x344], R19 ;  /* 0x0003441301007387 */ /* 0x000fe20000100800 */
[----:B------:R-:W-:Y:S01]  /*5940*/  @!P5 IMAD.MOV R3, RZ, RZ, -R3 ;  /* 0x000000ffff03d224 */ /* 0x000fe200078e0a03 */
[----:B------:R-:W-:Y:S01]  /*5950*/  ISETP.GT.U32.AND P6, PT, R6, R12, PT ;  /* 0x0000000c0600720c */ /* 0x000fe20003fc4070 */
[----:B------:R-:W-:Y:S01]  /*5960*/  IMAD.HI.U32 R9, R11, R14, RZ ;  /* 0x0000000e0b097227 */ /* 0x000fe200078e00ff */
[----:B------:R-:W-:-:S02]  /*5970*/  ISETP.GE.AND P5, PT, R7, RZ, PT ;  /* 0x000000ff0700720c */ /* 0x000fc40003fa6270 */
[----:B------:R1:W-:Y:S01]  /*5980*/  STL [R1+0x348], R3 ;  /* 0x0003480301007387 */ /* 0x0003e20000100800 */
[----:B------:R-:W-:Y:S02]  /*5990*/  VIADD R18, R24, 0x19f ;  /* 0x0000019f18127836 */ /* 0x000fe40000000000 */
[----:B------:R-:W-:Y:S02]  /*59a0*/  IMAD.MOV R9, RZ, RZ, -R9 ;  /* 0x000000ffff097224 */ /* 0x000fe400078e0a09 */
[--C-:B------:R-:W-:Y:S01]  /*59b0*/  @!P1 IMAD.IADD R16, R16, 0x1, -R6.reuse ;  /* 0x0000000110109824 */ /* 0x100fe200078e0a06 */
[----:B------:R-:W-:Y:S01]  /*59c0*/  IABS R5, R18 ;  /* 0x0000001200057213 */ /* 0x000fe20000000000 */
[--C-:B------:R-:W-:Y:S01]  /*59d0*/  @!P4 IMAD.IADD R17, R17, 0x1, -R6.reuse ;  /* 0x000000011111c824 */ /* 0x100fe200078e0a06 */
[----:B------:R-:W-:Y:S01]  /*59e0*/  ISETP.GE.AND P4, PT, R4, RZ, PT ;  /* 0x000000ff0400720c */ /* 0x000fe20003f86270 */
[----:B------:R-:W-:Y:S01]  /*59f0*/  @!P2 IMAD.IADD R15, R15, 0x1, -R6 ;  /* 0x000000010f0fa824 */ /* 0x000fe200078e0a06 */
[----:B------:R-:W-:Y:S01]  /*5a00*/  ISETP.GE.AND P1, PT, R10, RZ, PT ;  /* 0x000000ff0a00720c */ /* 0x000fe20003f26270 */
[----:B-1----:R-:W-:Y:S01]  /*5a10*/  IMAD.MOV.U32 R3, RZ, RZ, R0 ;  /* 0x000000ffff037224 */ /* 0x002fe200078e0000 */
[C---:B------:R-:W-:Y:S01]  /*5a20*/  ISETP.GT.U32.AND P2, PT, R6.reuse, R17, PT ;  /* 0x000000110600720c */ /* 0x040fe20003f44070 */
[----:B------:R-:W-:-:S02]  /*5a30*/  IMAD R7, R6, R9, R14 ;  /* 0x0000000906077224 */ /* 0x000fc400078e020e */
[----:B------:R-:W-:Y:S02]  /*5a40*/  @!P3 IMAD.MOV R3, RZ, RZ, -R3 ;  /* 0x000000ffff03b224 */ /* 0x000fe400078e0a03 */
[----:B------:R-:W-:Y:S01]  /*5a50*/  @!P6 IMAD.IADD R12, R12, 0x1, -R6 ;  /* 0x000000010c0ce824 */ /* 0x000fe200078e0a06 */
[C---:B------:R-:W-:Y:S01]  /*5a60*/  ISETP.GT.U32.AND P6, PT, R6.reuse, R15, PT ;  /* 0x0000000f0600720c */ /* 0x040fe20003fc4070 */
[----:B------:R-:W-:Y:S01]  /*5a70*/  IMAD.HI.U32 R4, R11, R5, RZ ;  /* 0x000000050b047227 */ /* 0x000fe200078e00ff */
[----:B------:R1:W-:Y:S02]  /*5a80*/  STL [R1+0x350], R3 ;  /* 0x0003500301007387 */ /* 0x0003e40000100800 */
[----:B------:R-:W-:Y:S01]  /*5a90*/  ISETP.GT.U32.AND P3, PT, R6, R12, PT ;  /* 0x0000000c0600720c */ /* 0x000fe20003f64070 */
[----:B------:R-:W-:Y:S02]  /*5aa0*/  IMAD.MOV R4, RZ, RZ, -R4 ;  /* 0x000000ffff047224 */ /* 0x000fe400078e0a04 */
[----:B------:R-:W-:-:S02]  /*5ab0*/  VIADD R13, R24, 0x19e ;  /* 0x0000019e180d7836 */ /* 0x000fc40000000000 */
[----:B------:R-:W-:Y:S02]  /*5ac0*/  VIADD R9, R24, 0x19d ;  /* 0x0000019d18097836 */ /* 0x000fe40000000000 */
[----:B------:R-:W-:Y:S01]  /*5ad0*/  IMAD R0, R6, R4, R5 ;  /* 0x0000000406007224 */ /* 0x000fe200078e0205 */
[----:B------:R-:W-:Y:S01]  /*5ae0*/  IABS R4, R13 ;  /* 0x0000000d00047213 */ /* 0x000fe20000000000 */
[----:B-1----:R-:W-:Y:S01]  /*5af0*/  IMAD.MOV.U32 R3, RZ, RZ, R16 ;  /* 0x000000ffff037224 */ /* 0x002fe200078e0010 */
[----:B------:R-:W-:Y:S01]  /*5b00*/  IABS R5, R9 ;  /* 0x0000000900057213 */ /* 0x000fe20000000000 */
[--C-:B------:R-:W-:Y:S01]  /*5b10*/  @!P2 IMAD.IADD R17, R17, 0x1, -R6.reuse ;  /* 0x000000011111a824 */ /* 0x100fe200078e0a06 */
[----:B------:R-:W-:Y:S01]  /*5b20*/  ISETP.GE.AND P2, PT, R8, RZ, PT ;  /* 0x000000ff0800720c */ /* 0x000fe20003f46270 */
[----:B------:R-:W-:Y:S01]  /*5b30*/  @!P0 IMAD.MOV R3, RZ, RZ, -R3 ;  /* 0x000000ffff038224 */ /* 0x000fe200078e0a03 */
[C---:B------:R-:W-:Y:S01]  /*5b40*/  ISETP.GT.U32.AND P0, PT, R6.reuse, R7, PT ;  /* 0x000000070600720c */ /* 0x040fe20003f04070 */
[----:B------:R-:W-:Y:S01]  /*5b50*/  @!P6 IMAD.IADD R15, R15, 0x1, -R6 ;  /* 0x000000010f0fe824 */ /* 0x000fe200078e0a06 */
[----:B------:R-:W-:Y:S01]  /*5b60*/  ISETP.GT.U32.AND P6, PT, R6, R0, PT ;  /* 0x000000000600720c */ /* 0x000fe20003fc4070 */
[C---:B------:R-:W-:Y:S01]  /*5b70*/  IMAD.HI.U32 R16, R11.reuse, R4, RZ ;  /* 0x000000040b107227 */ /* 0x040fe200078e00ff */
[----:B------:R1:W-:Y:S03]  /*5b80*/  STL [R1+0x354], R3 ;  /* 0x0003540301007387 */ /* 0x0003e60000100800 */
[----:B------:R-:W-:-:S04]  /*5b90*/  IMAD.HI.U32 R14, R11, R5, RZ ;  /* 0x000000050b0e7227 */ /* 0x000fc800078e00ff */
[----:B------:R-:W-:Y:S02]  /*5ba0*/  VIADD R10, R24, 0x19c ;  /* 0x0000019c180a7836 */ /* 0x000fe40000000000 */
[----:B------:R-:W-:Y:S01]  /*5bb0*/  @!P0 IMAD.IADD R7, R7, 0x1, -R6 ;  /* 0x0000000107078824 */ /* 0x000fe200078e0a06 */
[----:B------:R-:W-:Y:S01]  /*5bc0*/  ISETP.GE.AND P0, PT, R13, RZ, PT ;  /* 0x000000ff0d00720c */ /* 0x000fe20003f06270 */
[----:B-1----:R-:W-:Y:S01]  /*5bd0*/  IMAD.MOV.U32 R3, RZ, RZ, R17 ;  /* 0x000000ffff037224 */ /* 0x002fe200078e0011 */
[----:B------:R-:W-:Y:S01]  /*5be0*/  IABS R8, R10 ;  /* 0x0000000a00087213 */ /* 0x000fe20000000000 */
[----:B------:R-:W-:Y:S02]  /*5bf0*/  IMAD.MOV R16, RZ, RZ, -R16 ;  /* 0x000000ffff107224 */ /* 0x000fe400078e0a10 */
[----:B------:R-:W-:Y:S01]  /*5c00*/  @!P5 IMAD.MOV R3, RZ, RZ, -R3 ;  /* 0x000000ffff03d224 */ /* 0x000fe200078e0a03 */
[----:B------:R-:W-:Y:S01]  /*5c10*/  ISETP.GT.U32.AND P5, PT, R6, R7, PT ;  /* 0x000000070600720c */ /* 0x000fe20003fa4070 */
[----:B------:R-:W-:-:S02]  /*5c20*/  IMAD.MOV R13, RZ, RZ, -R14 ;  /* 0x000000ffff0d7224 */ /* 0x000fc400078e0a0e */
[----:B------:R-:W-:Y:S01]  /*5c30*/  @!P3 IMAD.IADD R12, R12, 0x1, -R6 ;  /* 0x000000010c0cb824 */ /* 0x000fe200078e0a06 */
[----:B------:R1:W-:Y:S01]  /*5c40*/  STL [R1+0x358], R3 ;  /* 0x0003580301007387 */ /* 0x0003e20000100800 */
[----:B------:R-:W-:Y:S01]  /*5c50*/  IMAD R4, R6, R16, R4 ;  /* 0x0000001006047224 */ /* 0x000fe200078e0204 */
[----:B------:R-:W-:Y:S01]  /*5c60*/  ISETP.GE.AND P3, PT, R18, RZ, PT ;  /* 0x000000ff1200720c */ /* 0x000fe20003f66270 */
[----:B------:R-:W-:Y:S02]  /*5c70*/  IMAD.MOV.U32 R14, RZ, RZ, R15 ;  /* 0x000000ffff0e7224 */ /* 0x000fe400078e000f */
[----:B------:R-:W-:Y:S02]  /*5c80*/  @!P6 IMAD.IADD R0, R0, 0x1, -R6 ;  /* 0x000000010000e824 */ /* 0x000fe400078e0a06 */
[----:B------:R-:W-:Y:S01]  /*5c90*/  @!P1 IMAD.MOV R14, RZ, RZ, -R14 ;  /* 0x000000ffff0e9224 */ /* 0x000fe200078e0a0e */
[C---:B------:R-:W-:Y:S01]  /*5ca0*/  ISETP.GT.U32.AND P1, PT, R6.reuse, R4, PT ;  /* 0x000000040600720c */ /* 0x040fe20003f24070 */
[----:B------:R-:W-:Y:S01]  /*5cb0*/  @!P5 IMAD.IADD R7, R7, 0x1, -R6 ;  /* 0x000000010707d824 */ /* 0x000fe200078e0a06 */
[----:B------:R-:W-:Y:S01]  /*5cc0*/  ISETP.GT.U32.AND P6, PT, R6, R0, PT ;  /* 0x000000000600720c */ /* 0x000fe20003fc4070 */
[----:B-1----:R-:W-:Y:S01]  /*5cd0*/  IMAD.MOV.U32 R3, RZ, RZ, R12 ;  /* 0x000000ffff037224 */ /* 0x002fe200078e000c */
[----:B------:R1:W-:Y:S01]  /*5ce0*/  STL [R1+0x35c], R14 ;  /* 0x00035c0e01007387 */ /* 0x0003e20000100800 */
[----:B------:R-:W-:-:S04]  /*5cf0*/  IMAD.HI.U32 R12, R11, R8, RZ ;  /* 0x000000080b0c7227 */ /* 0x000fc800078e00ff */
[----:B------:R-:W-:Y:S01]  /*5d00*/  @!P4 IMAD.MOV R3, RZ, RZ, -R3 ;  /* 0x000000ffff03c224 */ /* 0x000fe200078e0a03 */
[----:B------:R-:W-:Y:S01]  /*5d10*/  ISETP.GE.AND P4, PT, R9, RZ, PT ;  /* 0x000000ff0900720c */ /* 0x000fe20003f86270 */
[----:B------:R-:W-:Y:S02]  /*5d20*/  IMAD.MOV R9, RZ, RZ, -R12 ;  /* 0x000000ffff097224 */ /* 0x000fe400078e0a0c */
[C---:B------:R-:W-:Y:S01]  /*5d30*/  IMAD R5, R6.reuse, R13, R5 ;  /* 0x0000000d06057224 */ /* 0x040fe200078e0205 */
[----:B------:R2:W-:Y:S01]  /*5d40*/  STL [R1+0x360], R3 ;  /* 0x0003600301007387 */ /* 0x0005e20000100800 */
[C---:B------:R-:W-:Y:S02]  /*5d50*/  IMAD R9, R6.reuse, R9, R8 ;  /* 0x0000000906097224 */ /* 0x040fe400078e0208 */
[----:B-1----:R-:W-:Y:S01]  /*5d60*/  IMAD.MOV.U32 R14, RZ, RZ, R7 ;  /* 0x000000ffff0e7224 */ /* 0x002fe200078e0007 */
[----:B------:R-:W-:Y:S01]  /*5d70*/  ISETP.GT.U32.AND P5, PT, R6, R5, PT ;  /* 0x000000050600720c */ /* 0x000fe20003fa4070 */
[----:B------:R-:W-:-:S02]  /*5d80*/  @!P1 IMAD.IADD R4, R4, 0x1, -R6 ;  /* 0x0000000104049824 */ /* 0x000fc400078e0a06 */
[----:B------:R-:W-:Y:S01]  /*5d90*/  @!P2 IMAD.MOV R14, RZ, RZ, -R14 ;  /* 0x000000ffff0ea224 */ /* 0x000fe200078e0a0e */
[----:B------:R-:W-:Y:S01]  /*5da0*/  ISETP.GT.U32.AND P2, PT, R6, R9, PT ;  /* 0x000000090600720c */ /* 0x000fe20003f44070 */
[----:B------:R-:W-:Y:S01]  /*5db0*/  @!P6 IMAD.IADD R0, R0, 0x1, -R6 ;  /* 0x000000010000e824 */ /* 0x000fe200078e0a06 */
[----:B------:R-:W-:Y:S01]  /*5dc0*/  ISETP.GT.U32.AND P1, PT, R6, R4, PT ;  /* 0x000000040600720c */ /* 0x000fe20003f24070 */
[----:B------:R-:W-:Y:S01]  /*5dd0*/  VIADD R12, R24, 0x19b ;  /* 0x0000019b180c7836 */ /* 0x000fe20000000000 */
[----:B------:R-:W-:Y:S01]  /*5de0*/  ISETP.GE.AND P6, PT, R10, RZ, PT ;  /* 0x000000ff0a00720c */ /* 0x000fe20003fc6270 */
[----:B--2---:R-:W-:Y:S01]  /*5df0*/  IMAD.MOV.U32 R3, RZ, RZ, R0 ;  /* 0x000000ffff037224 */ /* 0x004fe200078e0000 */
[----:B------:R1:W-:Y:S01]  /*5e00*/  STL [R1+0x364], R14 ;  /* 0x0003640e01007387 */ /* 0x0003e20000100800 */
[C---:B------:R-:W-:Y:S01]  /*5e10*/  VIADD R8, R24.reuse, 0x199 ;  /* 0x0000019918087836 */ /* 0x040fe20000000000 */
[----:B------:R-:W-:Y:S01]  /*5e20*/  IABS R20, R12 ;  /* 0x0000000c00147213 */ /* 0x000fe20000000000 */
[----:B------:R-:W-:-:S02]  /*5e30*/  VIADD R10, R24, 0x19a ;  /* 0x0000019a180a7836 */ /* 0x000fc40000000000 */
[----:B------:R-:W-:Y:S01]  /*5e40*/  @!P3 IMAD.MOV R3, RZ, RZ, -R3 ;  /* 0x000000ffff03b224 */ /* 0x000fe200078e0a03 */
[----:B------:R-:W-:Y:S01]  /*5e50*/  ISETP.GE.AND P3, PT, R12, RZ, PT ;  /* 0x000000ff0c00720c */ /* 0x000fe20003f66270 */
[----:B------:R-:W-:Y:S01]  /*5e60*/  IMAD.HI.U32 R12, R11, R20, RZ ;  /* 0x000000140b0c7227 */ /* 0x000fe200078e00ff */
[----:B------:R-:W-:Y:S02]  /*5e70*/  IABS R13, R8 ;  /* 0x00000008000d7213 */ /* 0x000fe40000000000 */
[----:B------:R-:W-:Y:S01]  /*5e80*/  IABS R21, R10 ;  /* 0x0000000a00157213 */ /* 0x000fe20000000000 */
[--C-:B------:R-:W-:Y:S01]  /*5e90*/  @!P2 IMAD.IADD R9, R9, 0x1, -R6.reuse ;  /* 0x000000010909a824 */ /* 0x100fe200078e0a06 */
[----:B------:R2:W-:Y:S01]  /*5ea0*/  STL [R1+0x36c], R3 ;  /* 0x00036c0301007387 */ /* 0x0005e20000100800 */
[--C-:B------:R-:W-:Y:S02]  /*5eb0*/  @!P5 IMAD.IADD R5, R5, 0x1, -R6.reuse ;  /* 0x000000010505d824 */ /* 0x100fe400078e0a06 */
[----:B------:R-:W-:Y:S01]  /*5ec0*/  @!P1 IMAD.IADD R4, R4, 0x1, -R6 ;  /* 0x0000000104049824 */ /* 0x000fe200078e0a06 */
[C---:B------:R-:W-:Y:S01]  /*5ed0*/  ISETP.GT.U32.AND P2, PT, R6.reuse, R9, PT ;  /* 0x000000090600720c */ /* 0x040fe20003f44070 */
[----:B------:R-:W-:Y:S01]  /*5ee0*/  IMAD.MOV R12, RZ, RZ, -R12 ;  /* 0x000000ffff0c7224 */ /* 0x000fe200078e0a0c */
[----:B------:R-:W-:Y:S01]  /*5ef0*/  ISETP.GT.U32.AND P5, PT, R6, R5, PT ;  /* 0x000000050600720c */ /* 0x000fe20003fa4070 */
[----:B------:R-:W-:Y:S01]  /*5f00*/  IMAD.MOV.U32 R7, RZ, RZ, R13 ;  /* 0x000000ffff077224 */ /* 0x000fe200078e000d */
[----:B------:R-:W-:Y:S01]  /*5f10*/  ISETP.GE.AND P1, PT, R10, RZ, PT ;  /* 0x000000ff0a00720c */ /* 0x000fe20003f26270 */
[----:B------:R-:W-:-:S04]  /*5f20*/  IMAD.HI.U32 R13, R11, R21, RZ ;  /* 0x000000150b0d7227 */ /* 0x000fc800078e00ff */
[C---:B------:R-:W-:Y:S02]  /*5f30*/  IMAD R20, R6.reuse, R12, R20 ;  /* 0x0000000c06147224 */ /* 0x040fe400078e0214 */
[----:B-1----:R-:W-:Y:S02]  /*5f40*/  IMAD.MOV.U32 R14, RZ, RZ, R4 ;  /* 0x000000ffff0e7224 */ /* 0x002fe400078e0004 */
[----:B------:R-:W-:Y:S02]  /*5f50*/  IMAD.MOV R10, RZ, RZ, -R13 ;  /* 0x000000ffff0a7224 */ /* 0x000fe400078e0a0d */
[----:B------:R-:W-:Y:S01]  /*5f60*/  @!P0 IMAD.MOV R14, RZ, RZ, -R14 ;  /* 0x000000ffff0e8224 */ /* 0x000fe200078e0a0e */
[C---:B------:R-:W-:Y:S01]  /*5f70*/  ISETP.GT.U32.AND P0, PT, R6.reuse, R20, PT ;  /* 0x000000140600720c */ /* 0x040fe20003f04070 */
[C---:B------:R-:W-:Y:S02]  /*5f80*/  IMAD R21, R6.reuse, R10, R21 ;  /* 0x0000000a06157224 */ /* 0x040fe400078e0215 */
[--C-:B------:R-:W-:Y:S01]  /*5f90*/  @!P2 IMAD.IADD R9, R9, 0x1, -R6.reuse ;  /* 0x000000010909a824 */ /* 0x100fe200078e0a06 */
[----:B------:R1:W-:Y:S01]  /*5fa0*/  STL [R1+0x370], R14 ;  /* 0x0003700e01007387 */ /* 0x0003e20000100800 */
[----:B------:R-:W-:Y:S01]  /*5fb0*/  @!P5 IMAD.IADD R5, R5, 0x1, -R6 ;  /* 0x000000010505d824 */ /* 0x000fe200078e0a06 */
[----:B------:R-:W-:Y:S01]  /*5fc0*/  ISETP.GT.U32.AND P2, PT, R6, R21, PT ;  /* 0x000000150600720c */ /* 0x000fe20003f44070 */
[----:B------:R-:W-:Y:S01]  /*5fd0*/  IMAD.HI.U32 R0, R11, R7, RZ ;  /* 0x000000070b007227 */ /* 0x000fe200078e00ff */
[----:B------:R-:W-:-:S03]  /*5fe0*/  ISETP.GE.AND P5, PT, R8, RZ, PT ;  /* 0x000000ff0800720c */ /* 0x000fc60003fa6270 */
[----:B--2---:R-:W-:Y:S02]  /*5ff0*/  IMAD.MOV.U32 R3, RZ, RZ, R5 ;  /* 0x000000ffff037224 */ /* 0x004fe400078e0005 */
[----:B------:R-:W-:Y:S02]  /*6000*/  @!P0 IMAD.IADD R20, R20, 0x1, -R6 ;  /* 0x0000000114148824 */ /* 0x000fe400078e0a06 */
[----:B------:R-:W-:Y:S02]  /*6010*/  VIADD R13, R24, 0x198 ;  /* 0x00000198180d7836 */ /* 0x000fe40000000000 */
[----:B------:R-:W-:Y:S01]  /*6020*/  @!P4 IMAD.MOV R3, RZ, RZ, -R3 ;  /* 0x000000ffff03c224 */ /* 0x000fe200078e0a03 */
[----:B------:R-:W-:Y:S01]  /*6030*/  ISETP.GT.U32.AND P0, PT, R6, R20, PT ;  /* 0x000000140600720c */ /* 0x000fe20003f04070 */
[----:B------:R-:W-:Y:S01]  /*6040*/  IMAD.MOV R0, RZ, RZ, -R0 ;  /* 0x000000ffff007224 */ /* 0x000fe200078e0a00 */
[----:B------:R-:W-:Y:S01]  /*6050*/  ISETP.GE.AND P4, PT, R13, RZ, PT ;  /* 0x000000ff0d00720c */ /* 0x000fe20003f86270 */
[----:B------:R-:W-:Y:S01]  /*6060*/  VIADD R4, R24, 0x197 ;  /* 0x0000019718047836 */ /* 0x000fe20000000000 */
[----:B------:R2:W-:Y:S01]  /*6070*/  STL [R1+0x57c], R3 ;  /* 0x00057c0301007387 */ /* 0x0005e20000100800 */
[----:B------:R-:W-:Y:S01]  /*6080*/  @!P2 IMAD.IADD R21, R21, 0x1, -R6 ;  /* 0x000000011515a824 */ /* 0x000fe200078e0a06 */
[----:B------:R-:W-:Y:S01]  /*6090*/  IABS R13, R13 ;  /* 0x0000000d000d7213 */ /* 0x000fe20000000000 */
[----:B------:R-:W-:Y:S01]  /*60a0*/  IMAD R0, R6, R0, R7 ;  /* 0x0000000006007224 */ /* 0x000fe200078e0207 */
[----:B------:R-:W-:Y:S01]  /*60b0*/  IABS R7, R4 ;  /* 0x0000000400077213 */ /* 0x000fe20000000000 */
[----:B------:R-:W-:Y:S01]  /*60c0*/  VIADD R17, R24, 0x196 ;  /* 0x0000019618117836 */ /* 0x000fe20000000000 */
[----:B------:R-:W-:Y:S01]  /*60d0*/  ISETP.GT.U32.AND P2, PT, R6, R21, PT ;  /* 0x000000150600720c */ /* 0x000fe20003f44070 */
[----:B-1----:R-:W-:-:S03]  /*60e0*/  IMAD.HI.U32 R14, R11, R13, RZ ;  /* 0x0000000d0b0e7227 */ /* 0x002fc600078e00ff */
[----:B------:R-:W-:Y:S01]  /*60f0*/  IABS R12, R17 ;  /* 0x00000011000c7213 */ /* 0x000fe20000000000 */
[----:B--2---:R-:W-:Y:S02]  /*6100*/  IMAD.MOV.U32 R3, RZ, RZ, R9 ;  /* 0x000000ffff037224 */ /* 0x004fe400078e0009 */
[----:B------:R-:W-:-:S04]  /*6110*/  IMAD.HI.U32 R10, R11, R7, RZ ;  /* 0x000000070b0a7227 */ /* 0x000fc800078e00ff */
[----:B------:R-:W-:Y:S01]  /*6120*/  @!P6 IMAD.MOV R3, RZ, RZ, -R3 ;  /* 0x000000ffff03e224 */ /* 0x000fe200078e0a03 */
[----:B------:R-:W-:Y:S01]  /*6130*/  ISETP.GT.U32.AND P6, PT, R6, R0, PT ;  /* 0x000000000600720c */ /* 0x000fe20003fc4070 */
[----:B------:R-:W-:Y:S02]  /*6140*/  IMAD.MOV R14, RZ, RZ, -R14 ;  /* 0x000000ffff0e7224 */ /* 0x000fe400078e0a0e */
[----:B------:R-:W-:Y:S01]  /*6150*/  IMAD.MOV R10, RZ, RZ, -R10 ;  /* 0x000000ffff0a7224 */ /* 0x000fe200078e0a0a */
[----:B------:R1:W-:Y:S01]  /*6160*/  STL [R1+0x3a4], R3 ;  /* 0x0003a40301007387 */ /* 0x0003e20000100800 */
[----:B------:R-:W-:Y:S01]  /*6170*/  @!P0 IMAD.IADD R20, R20, 0x1, -R6 ;  /* 0x0000000114148824 */ /* 0x000fe200078e0a06 */
[----:B------:R-:W-:Y:S01]  /*6180*/  ISETP.GE.AND P0, PT, R4, RZ, PT ;  /* 0x000000ff0400720c */ /* 0x000fe20003f06270 */
[C---:B------:R-:W-:Y:S02]  /*6190*/  IMAD R4, R6.reuse, R14, R13 ;  /* 0x0000000e06047224 */ /* 0x040fe400078e020d */
[----:B------:R-:W-:-:S02]  /*61a0*/  IMAD R7, R6, R10, R7 ;  /* 0x0000000a06077224 */ /* 0x000fc400078e0207 */
[----:B------:R-:W-:Y:S01]  /*61b0*/  @!P2 IMAD.IADD R21, R21, 0x1, -R6 ;  /* 0x000000011515a824 */ /* 0x000fe200078e0a06 */
[----:B------:R-:W-:Y:S01]  /*61c0*/  ISETP.GT.U32.AND P2, PT, R6, R4, PT ;  /* 0x000000040600720c */ /* 0x000fe20003f44070 */
[----:B------:R-:W-:-:S04]  /*61d0*/  IMAD.HI.U32 R15, R11, R12, RZ ;  /* 0x0000000c0b0f7227 */ /* 0x000fc800078e00ff */
[----:B------:R-:W-:Y:S01]  /*61e0*/  @!P6 IMAD.IADD R0, R0, 0x1, -R6 ;  /* 0x000000010000e824 */ /* 0x000fe200078e0a06 */
[----:B------:R-:W-:Y:S01]  /*61f0*/  ISETP.GT.U32.AND P6, PT, R6, R7, PT ;  /* 0x000000070600720c */ /* 0x000fe20003fc4070 */
[----:B------:R-:W-:Y:S02]  /*6200*/  IMAD.MOV R9, RZ, RZ, -R15 ;  /* 0x000000ffff097224 */ /* 0x000fe400078e0a0f */
[----:B------:R-:W-:Y:S02]  /*6210*/  VIADD R5, R24, 0x195 ;  /* 0x0000019518057836 */ /* 0x000fe40000000000 */
[----:B------:R-:W-:Y:S02]  /*6220*/  IMAD R12, R6, R9, R12 ;  /* 0x00000009060c7224 */ /* 0x000fe400078e020c */
[C---:B------:R-:W-:Y:S01]  /*6230*/  VIADD R9, R24.reuse, 0x194 ;  /* 0x0000019418097836 */ /* 0x040fe20000000000 */
[----:B------:R-:W-:Y:S01]  /*6240*/  IABS R16, R5 ;  /* 0x0000000500107213 */ /* 0x000fe20000000000 */
[----:B------:R-:W-:-:S02]  /*6250*/  VIADD R15, R24, 0x193 ;  /* 0x00000193180f7836 */ /* 0x000fc40000000000 */
[----:B------:R-:W-:Y:S01]  /*6260*/  @!P2 IMAD.IADD R4, R4, 0x1, -R6 ;  /* 0x000000010404a824 */ /* 0x000fe200078e0a06 */
[----:B------:R-:W-:Y:S01]  /*6270*/  IABS R10, R9 ;  /* 0x00000009000a7213 */ /* 0x000fe20000000000 */
[----:B-1----:R-:W-:Y:S01]  /*6280*/  IMAD.MOV.U32 R3, RZ, RZ, R20 ;  /* 0x000000ffff037224 */ /* 0x002fe200078e0014 */
[----:B------:R-:W-:Y:S01]  /*6290*/  IABS R18, R15 ;  /* 0x0000000f00127213 */ /* 0x000fe20000000000 */
[----:B------:R-:W-:Y:S01]  /*62a0*/  @!P6 IMAD.IADD R7, R7, 0x1, -R6 ;  /* 0x000000010707e824 */ /* 0x000fe200078e0a06 */
[----:B------:R-:W-:Y:S01]  /*62b0*/  ISETP.GT.U32.AND P2, PT, R6, R0, PT ;  /* 0x000000000600720c */ /* 0x000fe20003f44070 */
[----:B------:R-:W-:-:S03]  /*62c0*/  IMAD.HI.U32 R8, R11, R16, RZ ;  /* 0x000000100b087227 */ /* 0x000fc600078e00ff */
[C---:B------:R-:W-:Y:S01]  /*62d0*/  ISETP.GT.U32.AND P6, PT, R6.reuse, R7, PT ;  /* 0x000000070600720c */ /* 0x040fe20003fc4070 */
[----:B------:R-:W-:Y:S01]  /*62e0*/  @!P3 IMAD.MOV R3, RZ, RZ, -R3 ;  /* 0x000000ffff03b224 */ /* 0x000fe200078e0a03 */
[----:B------:R-:W-:Y:S01]  /*62f0*/  ISETP.GT.U32.AND P3, PT, R6, R4, PT ;  /* 0x000000040600720c */ /* 0x000fe20003f64070 */
[----:B------:R-:W-:-:S03]  /*6300*/  IMAD.HI.U32 R22, R11, R10, RZ ;  /* 0x0000000a0b167227 */ /* 0x000fc600078e00ff */
[----:B------:R1:W-:Y:S01]  /*6310*/  STL [R1+0x3a8], R3 ;  /* 0x0003a80301007387 */ /* 0x0003e20000100800 */
[----:B------:R-:W-:Y:S02]  /*6320*/  IMAD.MOV R8, RZ, RZ, -R8 ;  /* 0x000000ffff087224 */ /* 0x000fe400078e0a08 */
[----:B------:R-:W-:-:S04]  /*6330*/  IMAD.HI.U32 R20, R11, R18, RZ ;  /* 0x000000120b147227 */ /* 0x000fc800078e00ff */
[----:B------:R-:W-:Y:S02]  /*6340*/  IMAD.MOV R22, RZ, RZ, -R22 ;  /* 0x000000ffff167224 */ /* 0x000fe400078e0a16 */
[C---:B------:R-:W-:Y:S02]  /*6350*/  IMAD R16, R6.reuse, R8, R16 ;  /* 0x0000000806107224 */ /* 0x040fe400078e0210 */
[----:B-1----:R-:W-:Y:S02]  /*6360*/  IMAD.MOV.U32 R3, RZ, RZ, R21 ;  /* 0x000000ffff037224 */ /* 0x002fe400078e0015 */
[----:B------:R-:W-:Y:S02]  /*6370*/  IMAD.MOV R20, RZ, RZ, -R20 ;  /* 0x000000ffff147224 */ /* 0x000fe400078e0a14 */
[----:B------:R-:W-:Y:S01]  /*6380*/  @!P1 IMAD.MOV R3, RZ, RZ, -R3 ;  /* 0x000000ffff039224 */ /* 0x000fe200078e0a03 */
[C---:B------:R-:W-:Y:S01]  /*6390*/  ISETP.GT.U32.AND P1, PT, R6.reuse, R12, PT ;  /* 0x0000000c0600720c */ /* 0x040fe20003f24070 */
[----:B------:R-:W-:-:S02]  /*63a0*/  IMAD R10, R6, R22, R10 ;  /* 0x00000016060a7224 */ /* 0x000fc400078e020a */
[----:B------:R-:W-:Y:S01]  /*63b0*/  VIADD R14, R24, 0x192 ;  /* 0x00000192180e7836 */ /* 0x000fe20000000000 */
[----:B------:R1:W-:Y:S01]  /*63c0*/  STL [R1+0x3a0], R3 ;  /* 0x0003a00301007387 */ /* 0x0003e20000100800 */
[----:B------:R-:W-:Y:S01]  /*63d0*/  @!P2 IMAD.IADD R0, R0, 0x1, -R6 ;  /* 0x000000010000a824 */ /* 0x000fe200078e0a06 */
[C---:B------:R-:W-:Y:S01]  /*63e0*/  ISETP.GT.U32.AND P2, PT, R6.reuse, R16, PT ;  /* 0x000000100600720c */ /* 0x040fe20003f44070 */
[----:B------:R-:W-:Y:S01]  /*63f0*/  IMAD R18, R6, R20, R18 ;  /* 0x0000001406127224 */ /* 0x000fe200078e0212 */
[----:B------:R-:W-:Y:S01]  /*6400*/  IABS R19, R14 ;  /* 0x0000000e00137213 */ /* 0x000fe20000000000 */
[--C-:B------:R-:W-:Y:S01]  /*6410*/  @!P3 IMAD.IADD R4, R4, 0x1, -R6.reuse ;  /* 0x000000010404b824 */ /* 0x100fe200078e0a06 */
[C---:B------:R-:W-:Y:S01]  /*6420*/  ISETP.GT.U32.AND P3, PT, R6.reuse, R10, PT ;  /* 0x0000000a0600720c */ /* 0x040fe20003f64070 */
[----:B------:R-:W-:Y:S01]  /*6430*/  @!P6 IMAD.IADD R7, R7, 0x1, -R6 ;  /* 0x000000010707e824 */ /* 0x000fe200078e0a06 */
[----:B------:R-:W-:Y:S01]  /*6440*/  ISETP.GT.U32.AND P6, PT, R6, R18, PT ;  /* 0x000000120600720c */ /* 0x000fe20003fc4070 */
[----:B------:R-:W-:-:S02]  /*6450*/  VIADD R8, R24, 0x191 ;  /* 0x0000019118087836 */ /* 0x000fc40000000000 */
[----:B------:R-:W-:-:S03]  /*6460*/  IMAD.HI.U32 R21, R11, R19, RZ ;  /* 0x000000130b157227 */ /* 0x000fc600078e00ff */
[----:B------:R-:W-:Y:S01]  /*6470*/  IABS R13, R8 ;  /* 0x00000008000d7213 */ /* 0x000fe20000000000 */
[--C-:B------:R-:W-:Y:S01]  /*6480*/  @!P1 IMAD.IADD R12, R12, 0x1, -R6.reuse ;  /* 0x000000010c0c9824 */ /* 0x100fe200078e0a06 */
[----:B------:R-:W-:Y:S01]  /*6490*/  ISETP.GE.AND P1, PT, R17, RZ, PT ;  /* 0x000000ff1100720c */ /* 0x000fe20003f26270 */
[----:B------:R-:W-:Y:S02]  /*64a0*/  IMAD.MOV R21, RZ, RZ, -R21 ;  /* 0x000000ffff157224 */ /* 0x000fe400078e0a15 */
[--C-:B------:R-:W-:Y:S01]  /*64b0*/  @!P2 IMAD.IADD R16, R16, 0x1, -R6.reuse ;  /* 0x000000011010a824 */ /* 0x100fe200078e0a06 */
[----:B------:R-:W-:Y:S01]  /*64c0*/  ISETP.GE.AND P2, PT, R5, RZ, PT ;  /* 0x000000ff0500720c */ /* 0x000fe20003f46270 */
[----:B------:R-:W-:Y:S01]  /*64d0*/  @!P3 IMAD.IADD R10, R10, 0x1, -R6 ;  /* 0x000000010a0ab824 */ /* 0x000fe200078e0a06 */
[C---:B------:R-:W-:Y:S01]  /*64e0*/  ISETP.GT.U32.AND P3, PT, R6.reuse, R12, PT ;  /* 0x0000000c0600720c */ /* 0x040fe20003f64070 */
[----:B------:R-:W-:Y:S02]  /*64f0*/  IMAD.MOV.U32 R23, RZ, RZ, R0 ;  /* 0x000000ffff177224 */ /* 0x000fe400078e0000 */
[----:B------:R-:W-:-:S02]  /*6500*/  IMAD R19, R6, R21, R19 ;  /* 0x0000001506137224 */ /* 0x000fc400078e0213 */
[----:B------:R-:W-:Y:S01]  /*6510*/  @!P6 IMAD.IADD R18, R18, 0x1, -R6 ;  /* 0x000000011212e824 */ /* 0x000fe200078e0a06 */
[----:B------:R-:W-:Y:S01]  /*6520*/  ISETP.GT.U32.AND P6, PT, R6, R16, PT ;  /* 0x000000100600720c */ /* 0x000fe20003fc4070 */
[----:B------:R-:W-:Y:S02]  /*6530*/  IMAD.MOV.U32 R0, RZ, RZ, R7 ;  /* 0x000000ffff007224 */ /* 0x000fe400078e0007 */
[----:B------:R-:W-:-:S04]  /*6540*/  IMAD.HI.U32 R22, R11, R13, RZ ;  /* 0x0000000d0b167227 */ /* 0x000fc800078e00ff */
[----:B------:R-:W-:Y:S01]  /*6550*/  @!P5 IMAD.MOV R23, RZ, RZ, -R23 ;  /* 0x000000ffff17d224 */ /* 0x000fe200078e0a17 */
[C---:B------:R-:W-:Y:S01]  /*6560*/  ISETP.GT.U32.AND P5, PT, R6.reuse, R10, PT ;  /* 0x0000000a0600720c */ /* 0x040fe20003fa4070 */
[----:B------:R-:W-:Y:S01]  /*6570*/  @!P0 IMAD.MOV R0, RZ, RZ, -R0 ;  /* 0x000000ffff008224 */ /* 0x000fe200078e0a00 */
[----:B------:R-:W-:Y:S01]  /*6580*/  ISETP.GT.U32.AND P0, PT, R6, R19, PT ;  /* 0x000000130600720c */ /* 0x000fe20003f04070 */
[----:B------:R-:W-:Y:S01]  /*6590*/  IMAD.MOV R22, RZ, RZ, -R22 ;  /* 0x000000ffff167224 */ /* 0x000fe200078e0a16 */
[----:B------:R-:W-:Y:S01]  /*65a0*/  STL [R1+0x39c], R23 ;  /* 0x00039c1701007387 */ /* 0x000fe20000100800 */
[----:B------:R-:W-:Y:S02]  /*65b0*/  VIADD R17, R24, 0x190 ;  /* 0x0000019018117836 */ /* 0x000fe40000000000 */
[----:B-1----:R-:W-:Y:S02]  /*65c0*/  IMAD.MOV.U32 R3, RZ, RZ, R4 ;  /* 0x000000ffff037224 */ /* 0x002fe400078e0004 */
[----:B------:R-:W-:Y:S01]  /*65d0*/  IMAD R13, R6, R22, R13 ;  /* 0x00000016060d7224 */ /* 0x000fe200078e020d */
[----:B------:R-:W-:Y:S01]  /*65e0*/  IABS R7, R17 ;  /* 0x0000001100077213 */ /* 0x000fe20000000000 */
[----:B------:R-:W-:-:S02]  /*65f0*/  VIADD R5, R24, 0x18f ;  /* 0x0000018f18057836 */ /* 0x000fc40000000000 */
[----:B------:R-:W-:Y:S01]  /*6600*/  @!P4 IMAD.MOV R3, RZ, RZ, -R3 ;  /* 0x000000ffff03c224 */ /* 0x000fe200078e0a03 */
[----:B------:R-:W-:Y:S01]  /*6610*/  ISETP.GT.U32.AND P4, PT, R6, R18, PT ;  /* 0x000000120600720c */ /* 0x000fe20003f84070 */
[--C-:B------:R-:W-:Y:S01]  /*6620*/  @!P3 IMAD.IADD R12, R12, 0x1, -R6.reuse ;  /* 0x000000010c0cb824 */ /* 0x100fe200078e0a06 */
[----:B------:R-:W-:Y:S01]  /*6630*/  IABS R4, R5 ;  /* 0x0000000500047213 */ /* 0x000fe20000000000 */
[----:B------:R-:W-:Y:S01]  /*6640*/  @!P6 IMAD.IADD R16, R16, 0x1, -R6 ;  /* 0x000000011010e824 */ /* 0x000fe200078e0a06 */
[----:B------:R-:W-:Y:S01]  /*6650*/  ISETP.GE.AND P3, PT, R9, RZ, PT ;  /* 0x000000ff0900720c */ /* 0x000fe20003f66270 */
[----:B------:R-:W-:Y:S01]  /*6660*/  IMAD.HI.U32 R9, R11, R7, RZ ;  /* 0x000000070b097227 */ /* 0x000fe200078e00ff */
[----:B------:R-:W-:Y:S01]  /*6670*/  ISETP.GT.U32.AND P6, PT, R6, R13, PT ;  /* 0x0000000d0600720c */ /* 0x000fe20003fc4070 */
[----:B------:R1:W-:Y:S02]  /*6680*/  STL [R1+0x398], R3 ;  /* 0x0003980301007387 */ /* 0x0003e40000100800 */
[----:B------:R-:W-:-:S02]  /*6690*/  IMAD.MOV.U32 R20, RZ, RZ, R12 ;  /* 0x000000ffff147224 */ /* 0x000fc400078e000c */
[--C-:B------:R-:W-:Y:S01]  /*66a0*/  @!P5 IMAD.IADD R10, R10, 0x1, -R6.reuse ;  /* 0x000000010a0ad824 */ /* 0x100fe200078e0a06 */
[----:B------:R2:W-:Y:S01]  /*66b0*/  STL [R1+0x3d4], R0 ;  /* 0x0003d40001007387 */ /* 0x0005e20000100800 */
[----:B------:R-:W-:Y:S01]  /*66c0*/  @!P0 IMAD.IADD R19, R19, 0x1, -R6 ;  /* 0x0000000113138824 */ /* 0x000fe200078e0a06 */
[----:B------:R-:W-:Y:S01]  /*66d0*/  ISETP.GE.AND P5, PT, R15, RZ, PT ;  /* 0x000000ff0f00720c */ /* 0x000fe20003fa6270 */
[----:B------:R-:W-:Y:S01]  /*66e0*/  @!P1 IMAD.MOV R20, RZ, RZ, -R20 ;  /* 0x000000ffff149224 */ /* 0x000fe200078e0a14 */
[----:B------:R-:W-:Y:S01]  /*66f0*/  ISETP.GE.AND P0, PT, R8, RZ, PT ;  /* 0x000000ff0800720c */ /* 0x000fe20003f06270 */
[----:B-1----:R-:W-:Y:S01]  /*6700*/  IMAD.MOV.U32 R3, RZ, RZ, R16 ;  /* 0x000000ffff037224 */ /* 0x002fe200078e0010 */
[----:B------:R-:W-:Y:S01]  /*6710*/  ISETP.GT.U32.AND P1, PT, R6, R19, PT ;  /* 0x000000130600720c */ /* 0x000fe20003f24070 */
[----:B------:R-:W-:Y:S01]  /*6720*/  IMAD.MOV R8, RZ, RZ, -R9 ;  /* 0x000000ffff087224 */ /* 0x000fe200078e0a09 */
[----:B------:R-:W-:Y:S01]  /*6730*/  STL [R1+0x3ec], R20 ;  /* 0x0003ec1401007387 */ /* 0x000fe20000100800 */
[----:B------:R-:W-:-:S02]  /*6740*/  @!P2 IMAD.MOV R3, RZ, RZ, -R3 ;  /* 0x000000ffff03a224 */ /* 0x000fc400078e0a03 */
[----:B--2---:R-:W-:-:S03]  /*6750*/  IMAD.HI.U32 R0, R11, R4, RZ ;  /* 0x000000040b007227 */ /* 0x004fc600078e00ff */
[----:B------:R1:W-:Y:S01]  /*6760*/  STL [R1+0x440], R3 ;  /* 0x0004400301007387 */ /* 0x0003e20000100800 */
[----:B------:R-:W-:Y:S01]  /*6770*/  @!P4 IMAD.IADD R18, R18, 0x1, -R6 ;  /* 0x000000011212c824 */ /* 0x000fe200078e0a06 */
[----:B------:R-:W-:Y:S01]  /*6780*/  ISETP.GE.AND P4, PT, R14, RZ, PT ;  /* 0x000000ff0e00720c */ /* 0x000fe20003f86270 */
[----:B------:R-:W-:Y:S02]  /*6790*/  IMAD.MOV R0, RZ, RZ, -R0 ;  /* 0x000000ffff007224 */ /* 0x000fe400078e0a00 */
[C---:B------:R-:W-:Y:S02]  /*67a0*/  IMAD R7, R6.reuse, R8, R7 ;  /* 0x0000000806077224 */ /* 0x040fe400078e0207 */
[----:B------:R-:W-:Y:S02]  /*67b0*/  IMAD.MOV.U32 R9, RZ, RZ, R10 ;  /* 0x000000ffff097224 */ /* 0x000fe400078e000a */
[----:B------:R-:W-:Y:S01]  /*67c0*/  @!P6 IMAD.IADD R13, R13, 0x1, -R6 ;  /* 0x000000010d0de824 */ /* 0x000fe200078e0a06 */
[----:B------:R-:W-:Y:S01]  /*67d0*/  ISETP.GE.AND P6, PT, R17, RZ, PT ;  /* 0x000000ff1100720c */ /* 0x000fe20003fc6270 */
[----:B------:R-:W-:-:S02]  /*67e0*/  IMAD R4, R6, R0, R4 ;  /* 0x0000000006047224 */ /* 0x000fc400078e0204 */
[----:B-1----:R-:W-:Y:S01]  /*67f0*/  IMAD.MOV.U32 R3, RZ, RZ, R18 ;  /* 0x000000ffff037224 */ /* 0x002fe200078e0012 */
[C---:B------:R-:W-:Y:S01]  /*6800*/  ISETP.GT.U32.AND P2, PT, R6.reuse, R13, PT ;  /* 0x0000000d0600720c */ /* 0x040fe20003f44070 */
[----:B------:R-:W-:Y:S01]  /*6810*/  @!P3 IMAD.MOV R9, RZ, RZ, -R9 ;  /* 0x000000ffff09b224 */ /* 0x000fe200078e0a09 */
[C---:B------:R-:W-:Y:S01]  /*6820*/  ISETP.GT.U32.AND P3, PT, R6.reuse, R7, PT ;  /* 0x000000070600720c */ /* 0x040fe20003f64070 */
[----:B------:R-:W-:Y:S01]  /*6830*/  @!P5 IMAD.MOV R3, RZ, RZ, -R3 ;  /* 0x000000ffff03d224 */ /* 0x000fe200078e0a03 */
[----:B------:R-:W-:Y:S01]  /*6840*/  ISETP.GT.U32.AND P5, PT, R6, R4, PT ;  /* 0x000000040600720c */ /* 0x000fe20003fa4070 */
[C---:B------:R-:W-:Y:S01]  /*6850*/  VIADD R8, R24.reuse, 0x18e ;  /* 0x0000018e18087836 */ /* 0x040fe20000000000 */
[----:B------:R-:W-:Y:S01]  /*6860*/  STL [R1+0x43c], R9 ;  /* 0x00043c0901007387 */ /* 0x000fe20000100800 */
[----:B------:R-:W-:Y:S02]  /*6870*/  VIADD R0, R24, 0x18d ;  /* 0x0000018d18007836 */ /* 0x000fe40000000000 */
[--C-:B------:R-:W-:Y:S01]  /*6880*/  @!P1 IMAD.IADD R19, R19, 0x1, -R6.reuse ;  /* 0x0000000113139824 */ /* 0x100fe200078e0a06 */
[----:B------:R-:W-:Y:S01]  /*6890*/  IABS R14, R8 ;  /* 0x00000008000e7213 */ /* 0x000fe20000000000 */
[----:B------:R1:W-:Y:S01]  /*68a0*/  STL [R1+0x438], R3 ;  /* 0x0004380301007387 */ /* 0x0003e20000100800 */
[----:B------:R-:W-:Y:S01]  /*68b0*/  ISETP.GE.AND P1, PT, R5, RZ, PT ;  /* 0x000000ff0500720c */ /* 0x000fe20003f26270 */
[--C-:B------:R-:W-:Y:S01]  /*68c0*/  @!P2 IMAD.IADD R13, R13, 0x1, -R6.reuse ;  /* 0x000000010d0da824 */ /* 0x100fe200078e0a06 */
[----:B------:R-:W-:Y:S01]  /*68d0*/  ISETP.GE.AND P2, PT, R8, RZ, PT ;  /* 0x000000ff0800720c */ /* 0x000fe20003f46270 */
[--C-:B------:R-:W-:Y:S01]  /*68e0*/  @!P3 IMAD.IADD R7, R7, 0x1, -R6.reuse ;  /* 0x000000010707b824 */ /* 0x100fe200078e0a06 */
[----:B------:R-:W-:Y:S01]  /*68f0*/  IABS R5, R0 ;  /* 0x0000000000057213 */ /* 0x000fe20000000000 */
[----:B------:R-:W-:Y:S01]  /*6900*/  @!P5 IMAD.IADD R4, R4, 0x1, -R6 ;  /* 0x000000010404d824 */ /* 0x000fe200078e0a06 */
[----:B------:R-:W-:Y:S01]  /*6910*/  ISETP.GE.AND P3, PT, R0, RZ, PT ;  /* 0x000000ff0000720c */ /* 0x000fe20003f66270 */
[----:B------:R-:W-:Y:S01]  /*6920*/  IMAD.HI.U32 R8, R11, R14, RZ ;  /* 0x0000000e0b087227 */ /* 0x000fe200078e00ff */
[----:B------:R-:W-:-:S03]  /*6930*/  ISETP.GT.U32.AND P5, PT, R6, R7, PT ;  /* 0x000000070600720c */ /* 0x000fc60003fa4070 */
[----:B------:R-:W-:Y:S02]  /*6940*/  IMAD.MOV R8, RZ, RZ, -R8 ;  /* 0x000000ffff087224 */ /* 0x000fe400078e0a08 */
[----:B-1----:R-:W-:Y:S02]  /*6950*/  IMAD.MOV.U32 R3, RZ, RZ, R19 ;  /* 0x000000ffff037224 */ /* 0x002fe400078e0013 */
[----:B------:R-:W-:Y:S02]  /*6960*/  IMAD R14, R6, R8, R14 ;  /* 0x00000008060e7224 */ /* 0x000fe400078e020e */
[----:B------:R-:W-:-:S04]  /*6970*/  IMAD.HI.U32 R0, R11, R5, RZ ;  /* 0x000000050b007227 */ /* 0x000fc800078e00ff */
[----:B------:R-:W-:Y:S01]  /*6980*/  @!P5 IMAD.IADD R7, R7, 0x1, -R6 ;  /* 0x000000010707d824 */ /* 0x000fe200078e0a06 */
[C---:B------:R-:W-:Y:S01]  /*6990*/  ISETP.GT.U32.AND P5, PT, R6.reuse, R14, PT ;  /* 0x0000000e0600720c */ /* 0x040fe20003fa4070 */
[----:B------:R-:W-:Y:S01]  /*69a0*/  @!P4 IMAD.MOV R3, RZ, RZ, -R3 ;  /* 0x000000ffff03c224 */ /* 0x000fe200078e0a03 */
[C---:B------:R-:W-:Y:S01]  /*69b0*/  ISETP.GT.U32.AND P4, PT, R6.reuse, R4, PT ;  /* 0x000000040600720c */ /* 0x040fe20003f84070 */
[----:B------:R-:W-:Y:S02]  /*69c0*/  IMAD.MOV R0, RZ, RZ, -R0 ;  /* 0x000000ffff007224 */ /* 0x000fe400078e0a00 */
[----:B------:R-:W-:Y:S01]  /*69d0*/  IMAD.MOV.U32 R10, RZ, RZ, R7 ;  /* 0x000000ffff0a7224 */ /* 0x000fe200078e0007 */
[----:B------:R1:W-:Y:S01]  /*69e0*/  STL [R1+0x46c], R3 ;  /* 0x00046c0301007387 */ /* 0x0003e20000100800 */
[----:B------:R-:W-:Y:S02]  /*69f0*/  IMAD R5, R6, R0, R5 ;  /* 0x0000000006057224 */ /* 0x000fe400078e0205 */
[----:B------:R-:W-:-:S02]  /*6a00*/  @!P6 IMAD.MOV R10, RZ, RZ, -R10 ;  /* 0x000000ffff0ae224 */ /* 0x000fc400078e0a0a */
[----:B------:R-:W-:Y:S01]  /*6a10*/  VIADD R12, R24, 0x18a ;  /* 0x0000018a180c7836 */ /* 0x000fe20000000000 */
[----:B------:R-:W-:Y:S01]  /*6a20*/  ISETP.GT.U32.AND P6, PT, R6, R5, PT ;  /* 0x000000050600720c */ /* 0x000fe20003fc4070 */
[--C-:B------:R-:W-:Y:S02]  /*6a30*/  @!P5 IMAD.IADD R14, R14, 0x1, -R6.reuse ;  /* 0x000000010e0ed824 */ /* 0x100fe400078e0a06 */
[----:B------:R-:W-:Y:S02]  /*6a40*/  @!P4 IMAD.IADD R4, R4, 0x1, -R6 ;  /* 0x000000010404c824 */ /* 0x000fe400078e0a06 */
[----:B-1----:R-:W-:Y:S01]  /*6a50*/  IMAD.MOV.U32 R3, RZ, RZ, R13 ;  /* 0x000000ffff037224 */ /* 0x002fe200078e000d */
[----:B------:R-:W-:Y:S01]  /*6a60*/  ISETP.GT.U32.AND P5, PT, R6, R14, PT ;  /* 0x0000000e0600720c */ /* 0x000fe20003fa4070 */
[----:B------:R-:W-:Y:S02]  /*6a70*/  VIADD R13, R24, 0x18c ;  /* 0x0000018c180d7836 */ /* 0x000fe40000000000 */
[----:B------:R-:W-:-:S02]  /*6a80*/  @!P0 IMAD.MOV R3, RZ, RZ, -R3 ;  /* 0x000000ffff038224 */ /* 0x000fc400078e0a03 */
[C---:B------:R-:W-:Y:S01]  /*6a90*/  VIADD R9, R24.reuse, 0x18b ;  /* 0x0000018b18097836 */ /* 0x040fe20000000000 */
[----:B------:R-:W-:Y:S01]  /*6aa0*/  ISETP.GE.AND P0, PT, R13, RZ, PT ;  /* 0x000000ff0d00720c */ /* 0x000fe20003f06270 */
[C---:B------:R-:W-:Y:S01]  /*6ab0*/  VIADD R0, R24.reuse, 0x189 ;  /* 0x0000018918007836 */ /* 0x040fe20000000000 */
[----:B------:R-:W-:Y:S01]  /*6ac0*/  IABS R13, R13 ;  /* 0x0000000d000d7213 */ /* 0x000fe20000000000 */
[----:B------:R1:W-:Y:S01]  /*6ad0*/  STL [R1+0x470], R3 ;  /* 0x0004700301007387 */ /* 0x0003e20000100800 */
[----:B------:R-:W-:Y:S01]  /*6ae0*/  @!P6 IMAD.IADD R5, R5, 0x1, -R6 ;  /* 0x000000010505e824 */ /* 0x000fe200078e0a06 */
[----:B------:R-:W-:Y:S01]  /*6af0*/  ISETP.GE.AND P4, PT, R9, RZ, PT ;  /* 0x000000ff0900720c */ /* 0x000fe20003f86270 */
[----:B------:R-:W-:Y:S01]  /*6b00*/  VIADD R19, R24, 0x188 ;  /* 0x0000018818137836 */ /* 0x000fe20000000000 */
[----:B------:R2:W-:Y:S01]  /*6b10*/  STL [R1+0x49c], R10 ;  /* 0x00049c0a01007387 */ /* 0x0005e20000100800 */
[----:B------:R-:W-:Y:S01]  /*6b20*/  IMAD.HI.U32 R8, R11, R13, RZ ;  /* 0x0000000d0b087227 */ /* 0x000fe200078e00ff */
[----:B------:R-:W-:-:S02]  /*6b30*/  IABS R9, R9 ;  /* 0x0000000900097213 */ /* 0x000fc40000000000 */
[C---:B------:R-:W-:Y:S01]  /*6b40*/  ISETP.GT.U32.AND P6, PT, R6.reuse, R5, PT ;  /* 0x000000050600720c */ /* 0x040fe20003fc4070 */
[----:B------:R-:W-:Y:S02]  /*6b50*/  IMAD.MOV R7, RZ, RZ, -R8 ;  /* 0x000000ffff077224 */ /* 0x000fe400078e0a08 */
[----:B-1----:R-:W-:Y:S02]  /*6b60*/  IMAD.MOV.U32 R3, RZ, RZ, R4 ;  /* 0x000000ffff037224 */ /* 0x002fe400078e0004 */
[----:B------:R-:W-:Y:S01]  /*6b70*/  IMAD R13, R6, R7, R13 ;  /* 0x00000007060d7224 */ /* 0x000fe200078e020d */
[----:B--2---:R-:W-:Y:S01]  /*6b80*/  IABS R10, R0 ;  /* 0x00000000000a7213 */ /* 0x004fe20000000000 */
[----:B------:R-:W-:Y:S01]  /*6b90*/  @!P1 IMAD.MOV R3, RZ, RZ, -R3 ;  /* 0x000000ffff039224 */ /* 0x000fe200078e0a03 */
[----:B------:R-:W-:Y:S01]  /*6ba0*/  ISETP.GE.AND P1, PT, R12, RZ, PT ;  /* 0x000000ff0c00720c */ /* 0x000fe20003f26270 */
[----:B------:R-:W-:Y:S01]  /*6bb0*/  @!P5 IMAD.IADD R14, R14, 0x1, -R6 ;  /* 0x000000010e0ed824 */ /* 0x000fe200078e0a06 */
[----:B------:R-:W-:Y:S01]  /*6bc0*/  IABS R12, R12 ;  /* 0x0000000c000c7213 */ /* 0x000fe20000000000 */
[C---:B------:R-:W-:Y:S01]  /*6bd0*/  IMAD.HI.U32 R4, R11.reuse, R9, RZ ;  /* 0x000000090b047227 */ /* 0x040fe200078e00ff */
[----:B------:R-:W-:Y:S01]  /*6be0*/  ISETP.GT.U32.AND P5, PT, R6, R13, PT ;  /* 0x0000000d0600720c */ /* 0x000fe20003fa4070 */
[----:B------:R1:W-:Y:S02]  /*6bf0*/  STL [R1+0x4a0], R3 ;  /* 0x0004a00301007387 */ /* 0x0003e40000100800 */
[----:B------:R-:W-:-:S04]  /*6c00*/  IMAD.HI.U32 R7, R11, R12, RZ ;  /* 0x0000000c0b077227 */ /* 0x000fc800078e00ff */
[----:B------:R-:W-:-:S04]  /*6c10*/  IMAD.HI.U32 R8, R11, R10, RZ ;  /* 0x0000000a0b087227 */ /* 0x000fc800078e00ff */
[----:B------:R-:W-:Y:S02]  /*6c20*/  IMAD.MOV R7, RZ, RZ, -R7 ;  /* 0x000000ffff077224 */ /* 0x000fe400078e0a07 */
[----:B------:R-:W-:Y:S02]  /*6c30*/  IMAD.MOV R4, RZ, RZ, -R4 ;  /* 0x000000ffff047224 */ /* 0x000fe400078e0a04 */
[----:B------:R-:W-:Y:S02]  /*6c40*/  IMAD.MOV R8, RZ, RZ, -R8 ;  /* 0x000000ffff087224 */ /* 0x000fe400078e0a08 */
[C---:B------:R-:W-:Y:S02]  /*6c50*/  IMAD R12, R6.reuse, R7, R12 ;  /* 0x00000007060c7224 */ /* 0x040fe400078e020c */
[----:B------:R-:W-:Y:S01]  /*6c60*/  IMAD R9, R6, R4, R9 ;  /* 0x0000000406097224 */ /* 0x000fe200078e0209 */
[----:B------:R-:W-:Y:S01]  /*6c70*/  IABS R4, R19 ;  /* 0x0000001300047213 */ /* 0x000fe20000000000 */
[----:B-1----:R-:W-:-:S02]  /*6c80*/  IMAD.MOV.U32 R3, RZ, RZ, R14 ;  /* 0x000000ffff037224 */ /* 0x002fc400078e000e */
[C---:B------:R-:W-:Y:S02]  /*6c90*/  IMAD R10, R6.reuse, R8, R10 ;  /* 0x00000008060a7224 */ /* 0x040fe400078e020a */
[--C-:B------:R-:W-:Y:S01]  /*6ca0*/  @!P6 IMAD.IADD R5, R5, 0x1, -R6.reuse ;  /* 0x000000010505e824 */ /* 0x100fe200078e0a06 */
[C---:B------:R-:W-:Y:S01]  /*6cb0*/  ISETP.GT.U32.AND P6, PT, R6.reuse, R12, PT ;  /* 0x0000000c0600720c */ /* 0x040fe20003fc4070 */
[----:B------:R-:W-:Y:S01]  /*6cc0*/  @!P2 IMAD.MOV R3, RZ, RZ, -R3 ;  /* 0x000000ffff03a224 */ /* 0x000fe200078e0a03 */
[C---:B------:R-:W-:Y:S01]  /*6cd0*/  ISETP.GT.U32.AND P2, PT, R6.reuse, R9, PT ;  /* 0x000000090600720c */ /* 0x040fe20003f44070 */
[----:B------:R-:W-:Y:S01]  /*6ce0*/  @!P5 IMAD.IADD R13, R13, 0x1, -R6 ;  /* 0x000000010d0dd824 */ /* 0x000fe200078e0a06 */
[----:B------:R-:W-:Y:S01]  /*6cf0*/  ISETP.GT.U32.AND P5, PT, R6, R10, PT ;  /* 0x0000000a0600720c */ /* 0x000fe20003fa4070 */
[----:B------:R-:W-:Y:S01]  /*6d00*/  VIADD R16, R24, 0x187 ;  /* 0x0000018718107836 */ /* 0x000fe20000000000 */
[----:B------:R1:W-:Y:S01]  /*6d10*/  STL [R1+0x4a4], R3 ;  /* 0x0004a40301007387 */ /* 0x0003e20000100800 */
[----:B------:R-:W-:-:S03]  /*6d20*/  IMAD.HI.U32 R7, R11, R4, RZ ;  /* 0x000000040b077227 */ /* 0x000fc600078e00ff */
[----:B------:R-:W-:Y:S01]  /*6d30*/  IABS R15, R16 ;  /* 0x00000010000f7213 */ /* 0x000fe20000000000 */
[----:B------:R-:W-:Y:S02]  /*6d40*/  IMAD.MOV R7, RZ, RZ, -R7 ;  /* 0x000000ffff077224 */ /* 0x000fe400078e0a07 */
[--C-:B------:R-:W-:Y:S02]  /*6d50*/  @!P6 IMAD.IADD R12, R12, 0x1, -R6.reuse ;  /* 0x000000010c0ce824 */ /* 0x100fe400078e0a06 */
[--C-:B------:R-:W-:Y:S01]  /*6d60*/  @!P2 IMAD.IADD R9, R9, 0x1, -R6.reuse ;  /* 0x000000010909a824 */ /* 0x100fe200078e0a06 */
[----:B------:R-:W-:Y:S01]  /*6d70*/  ISETP.GT.U32.AND P2, PT, R6, R13, PT ;  /* 0x0000000d0600720c */ /* 0x000fe20003f44070 */
[----:B------:R-:W-:Y:S01]  /*6d80*/  @!P5 IMAD.IADD R10, R10, 0x1, -R6 ;  /* 0x000000010a0ad824 */ /* 0x000fe200078e0a06 */
[C---:B------:R-:W-:Y:S01]  /*6d90*/  ISETP.GT.U32.AND P5, PT, R6.reuse, R12, PT ;  /* 0x0000000c0600720c */ /* 0x040fe20003fa4070 */
[----:B-1----:R-:W-:Y:S01]  /*6da0*/  IMAD.MOV.U32 R3, RZ, RZ, R5 ;  /* 0x000000ffff037224 */ /* 0x002fe200078e0005 */
[----:B------:R-:W-:Y:S01]  /*6db0*/  ISETP.GT.U32.AND P6, PT, R6, R9, PT ;  /* 0x000000090600720c */ /* 0x000fe20003fc4070 */
[----:B------:R-:W-:-:S04]  /*6dc0*/  IMAD.HI.U32 R5, R11, R15, RZ ;  /* 0x0000000f0b057227 */ /* 0x000fc800078e00ff */
[----:B------:R-:W-:Y:S02]  /*6dd0*/  IMAD.MOV R5, RZ, RZ, -R5 ;  /* 0x000000ffff057224 */ /* 0x000fe400078e0a05 */
[----:B------:R-:W-:Y:S01]  /*6de0*/  @!P3 IMAD.MOV R3, RZ, RZ, -R3 ;  /* 0x000000ffff03b224 */ /* 0x000fe200078e0a03 */
[C---:B------:R-:W-:Y:S01]  /*6df0*/  ISETP.GT.U32.AND P3, PT, R6.reuse, R10, PT ;  /* 0x0000000a0600720c */ /* 0x040fe20003f64070 */
[C---:B------:R-:W-:Y:S02]  /*6e00*/  IMAD R4, R6.reuse, R7, R4 ;  /* 0x0000000706047224 */ /* 0x040fe400078e0204 */
[C---:B------:R-:W-:Y:S01]  /*6e10*/  IMAD R15, R6.reuse, R5, R15 ;  /* 0x00000005060f7224 */ /* 0x040fe200078e020f */
[----:B------:R1:W-:Y:S01]  /*6e20*/  STL [R1+0x4a8], R3 ;  /* 0x0004a80301007387 */ /* 0x0003e20000100800 */
[--C-:B------:R-:W-:Y:S01]  /*6e30*/  @!P2 IMAD.IADD R13, R13, 0x1, -R6.reuse ;  /* 0x000000010d0da824 */ /* 0x100fe200078e0a06 */
[----:B------:R-:W-:Y:S01]  /*6e40*/  ISETP.GT.U32.AND P2, PT, R6, R4, PT ;  /* 0x000000040600720c */ /* 0x000fe20003f44070 */
[----:B------:R-:W-:Y:S01]  /*6e50*/  @!P5 IMAD.IADD R12, R12, 0x1, -R6 ;  /* 0x000000010c0cd824 */ /* 0x000fe200078e0a06 */
[----:B------:R-:W-:Y:S01]  /*6e60*/  ISETP.GT.U32.AND P5, PT, R6, R15, PT ;  /* 0x0000000f0600720c */ /* 0x000fe20003fa4070 */
[----:B------:R-:W-:-:S02]  /*6e70*/  VIADD R5, R24, 0x184 ;  /* 0x0000018418057836 */ /* 0x000fc40000000000 */
[----:B------:R-:W-:Y:S02]  /*6e80*/  VIADD R8, R24, 0x186 ;  /* 0x0000018618087836 */ /* 0x000fe40000000000 */
[--C-:B------:R-:W-:Y:S01]  /*6e90*/  @!P3 IMAD.IADD R10, R10, 0x1, -R6.reuse ;  /* 0x000000010a0ab824 */ /* 0x100fe200078e0a06 */
[----:B------:R-:W-:Y:S01]  /*6ea0*/  ISETP.GE.AND P3, PT, R19, RZ, PT ;  /* 0x000000ff1300720c */ /* 0x000fe20003f66270 */
[----:B------:R-:W-:Y:S01]  /*6eb0*/  VIADD R7, R24, 0x185 ;  /* 0x0000018518077836 */ /* 0x000fe20000000000 */
[----:B------:R-:W-:Y:S01]  /*6ec0*/  IABS R19, R5 ;  /* 0x0000000500137213 */ /* 0x000fe20000000000 */
[--C-:B------:R-:W-:Y:S01]  /*6ed0*/  @!P6 IMAD.IADD R9, R9, 0x1, -R6.reuse ;  /* 0x000000010909e824 */ /* 0x100fe200078e0a06 */
[----:B------:R-:W-:Y:S01]  /*6ee0*/  IABS R18, R8 ;  /* 0x0000000800127213 */ /* 0x000fe20000000000 */
[--C-:B------:R-:W-:Y:S01]  /*6ef0*/  @!P2 IMAD.IADD R4, R4, 0x1, -R6.reuse ;  /* 0x000000010404a824 */ /* 0x100fe200078e0a06 */
[----:B------:R-:W-:Y:S01]  /*6f00*/  ISETP.GE.AND P2, PT, R16, RZ, PT ;  /* 0x000000ff1000720c */ /* 0x000fe20003f46270 */
[----:B------:R-:W-:Y:S01]  /*6f10*/  @!P5 IMAD.IADD R15, R15, 0x1, -R6 ;  /* 0x000000010f0fd824 */ /* 0x000fe200078e0a06 */
[----:B------:R-:W-:Y:S01]  /*6f20*/  IABS R17, R7 ;  /* 0x0000000700117213 */ /* 0x000fe20000000000 */
[----:B------:R-:W-:Y:S01]  /*6f30*/  IMAD.MOV.U32 R16, RZ, RZ, R19 ;  /* 0x000000ffff107224 */ /* 0x000fe200078e0013 */
[----:B------:R-:W-:Y:S01]  /*6f40*/  ISETP.GE.AND P6, PT, R0, RZ, PT ;  /* 0x000000ff0000720c */ /* 0x000fe20003fc6270 */
[----:B------:R-:W-:Y:S01]  /*6f50*/  IMAD.HI.U32 R14, R11, R18, RZ ;  /* 0x000000120b0e7227 */ /* 0x000fe200078e00ff */
[----:B------:R-:W-:-:S03]  /*6f60*/  ISETP.GT.U32.AND P5, PT, R6, R15, PT ;  /* 0x0000000f0600720c */ /* 0x000fc60003fa4070 */
[----:B------:R-:W-:Y:S02]  /*6f70*/  IMAD.MOV.U32 R20, RZ, RZ, R13 ;  /* 0x000000ffff147224 */ /* 0x000fe400078e000d */
[----:B------:R-:W-:-:S04]  /*6f80*/  IMAD.HI.U32 R13, R11, R16, RZ ;  /* 0x000000100b0d7227 */ /* 0x000fc800078e00ff */
[----:B------:R-:W-:Y:S02]  /*6f90*/  IMAD.MOV R14, RZ, RZ, -R14 ;  /* 0x000000ffff0e7224 */ /* 0x000fe400078e0a0e */
[----:B-1----:R-:W-:Y:S02]  /*6fa0*/  IMAD.MOV.U32 R3, RZ, RZ, R9 ;  /* 0x000000ffff037224 */ /* 0x002fe400078e0009 */
[----:B------:R-:W-:Y:S02]  /*6fb0*/  IMAD.MOV R9, RZ, RZ, -R13 ;  /* 0x000000ffff097224 */ /* 0x000fe400078e0a0d */
[----:B------:R-:W-:Y:S01]  /*6fc0*/  @!P0 IMAD.MOV R20, RZ, RZ, -R20 ;  /* 0x000000ffff148224 */ /* 0x000fe200078e0a14 */
[C---:B------:R-:W-:Y:S01]  /*6fd0*/  ISETP.GT.U32.AND P0, PT, R6.reuse, R4, PT ;  /* 0x000000040600720c */ /* 0x040fe20003f04070 */
[C---:B------:R-:W-:Y:S02]  /*6fe0*/  IMAD R18, R6.reuse, R14, R18 ;  /* 0x0000000e06127224 */ /* 0x040fe400078e0212 */
[----:B------:R-:W-:Y:S01]  /*6ff0*/  IMAD R16, R6, R9, R16 ;  /* 0x0000000906107224 */ /* 0x000fe200078e0210 */
[----:B------:R-:W-:Y:S01]  /*7000*/  STL [R1+0x4ac], R20 ;  /* 0x0004ac1401007387 */ /* 0x000fe20000100800 */
[----:B------:R-:W-:-:S04]  /*7010*/  IMAD.HI.U32 R0, R11, R17, RZ ;  /* 0x000000110b007227 */ /* 0x000fc800078e00ff */
[----:B------:R-:W-:Y:S01]  /*7020*/  @!P4 IMAD.MOV R3, RZ, RZ, -R3 ;  /* 0x000000ffff03c224 */ /* 0x000fe200078e0a03 */
[C---:B------:R-:W-:Y:S01]  /*7030*/  ISETP.GT.U32.AND P4, PT, R6.reuse, R18, PT ;  /* 0x000000120600720c */ /* 0x040fe20003f84070 */
[----:B------:R-:W-:Y:S01]  /*7040*/  @!P5 IMAD.IADD R15, R15, 0x1, -R6 ;  /* 0x000000010f0fd824 */ /* 0x000fe200078e0a06 */
[----:B------:R-:W-:Y:S01]  /*7050*/  ISETP.GT.U32.AND P5, PT, R6, R16, PT ;  /* 0x000000100600720c */ /* 0x000fe20003fa4070 */
[----:B------:R-:W-:Y:S01]  /*7060*/  IMAD.MOV R0, RZ, RZ, -R0 ;  /* 0x000000ffff007224 */ /* 0x000fe200078e0a00 */
[----:B------:R1:W-:Y:S01]  /*7070*/  STL [R1+0x4b0], R3 ;  /* 0x0004b00301007387 */ /* 0x0003e20000100800 */
[----:B------:R-:W-:Y:S01]  /*7080*/  @!P0 IMAD.IADD R4, R4, 0x1, -R6 ;  /* 0x0000000104048824 */ /* 0x000fe200078e0a06 */
[----:B------:R-:W-:Y:S01]  /*7090*/  ISETP.GE.AND P0, PT, R7, RZ, PT ;  /* 0x000000ff0700720c */ /* 0x000fe20003f06270 */
[----:B------:R-:W-:Y:S02]  /*70a0*/  IMAD R17, R6, R0, R17 ;  /* 0x0000000006117224 */ /* 0x000fe400078e0211 */
[----:B------:R-:W-:-:S02]  /*70b0*/  VIADD R7, R24, 0x182 ;  /* 0x0000018218077836 */ /* 0x000fc40000000000 */
[----:B------:R-:W-:Y:S02]  /*70c0*/  VIADD R0, R24, 0x183 ;  /* 0x0000018318007836 */ /* 0x000fe40000000000 */
[----:B------:R-:W-:Y:S01]  /*70d0*/  @!P4 IMAD.IADD R18, R18, 0x1, -R6 ;  /* 0x000000011212c824 */ /* 0x000fe200078e0a06 */
[----:B------:R-:W-:Y:S01]  /*70e0*/  ISETP.GE.AND P4, PT, R5, RZ, PT ;  /* 0x000000ff0500720c */ /* 0x000fe20003f86270 */
[----:B-1----:R-:W-:Y:S01]  /*70f0*/  IMAD.MOV.U32 R3, RZ, RZ, R10 ;  /* 0x000000ffff037224 */ /* 0x002fe200078e000a */
[----:B------:R-:W-:Y:S01]  /*7100*/  IABS R5, R7 ;  /* 0x0000000700057213 */ /* 0x000fe20000000000 */
[----:B------:R-:W-:Y:S01]  /*7110*/  @!P5 IMAD.IADD R16, R16, 0x1, -R6 ;  /* 0x000000011010d824 */ /* 0x000fe200078e0a06 */
[----:B------:R-:W-:Y:S01]  /*7120*/  IABS R13, R0 ;  /* 0x00000000000d7213 */ /* 0x000fe20000000000 */
[----:B------:R-:W-:Y:S01]  /*7130*/  @!P6 IMAD.MOV R3, RZ, RZ, -R3 ;  /* 0x000000ffff03e224 */ /* 0x000fe200078e0a03 */
[----:B------:R-:W-:Y:S01]  /*7140*/  ISETP.GT.U32.AND P6, PT, R6, R17, PT ;  /* 0x000000110600720c */ /* 0x000fe20003fc4070 */
[----:B------:R-:W-:Y:S01]  /*7150*/  @!P1 IMAD.MOV R12, RZ, RZ, -R12 ;  /* 0x000000ffff0c9224 */ /* 0x000fe200078e0a0c */
[----:B------:R-:W-:Y:S01]  /*7160*/  ISETP.GE.AND P1, PT, R8, RZ, PT ;  /* 0x000000ff0800720c */ /* 0x000fe20003f26270 */
[----:B------:R-:W-:Y:S01]  /*7170*/  IMAD.HI.U32 R8, R11, R5, RZ ;  /* 0x000000050b087227 */ /* 0x000fe200078e00ff */
[----:B------:R-:W-:-:S02]  /*7180*/  ISETP.GT.U32.AND P5, PT, R6, R16, PT ;  /* 0x000000100600720c */ /* 0x000fc40003fa4070 */
[----:B------:R-:W-:Y:S01]  /*7190*/  STL [R1+0x4b8], R12 ;  /* 0x0004b80c01007387 */ /* 0x000fe20000100800 */
[----:B------:R-:W-:Y:S02]  /*71a0*/  IMAD.MOV R8, RZ, RZ, -R8 ;  /* 0x000000ffff087224 */ /* 0x000fe400078e0a08 */
[----:B------:R-:W-:Y:S01]  /*71b0*/  IMAD.HI.U32 R9, R11, R13, RZ ;  /* 0x0000000d0b097227 */ /* 0x000fe200078e00ff */
[----:B------:R1:W-:Y:S03]  /*71c0*/  STL [R1+0x4bc], R3 ;  /* 0x0004bc0301007387 */ /* 0x0003e60000100800 */
[----:B------:R-:W-:Y:S01]  /*71d0*/  @!P6 IMAD.IADD R17, R17, 0x1, -R6 ;  /* 0x000000011111e824 */ /* 0x000fe200078e0a06 */
[C---:B------:R-:W-:Y:S01]  /*71e0*/  ISETP.GT.U32.AND P6, PT, R6.reuse, R18, PT ;  /* 0x000000120600720c */ /* 0x040fe20003fc4070 */
[----:B------:R-:W-:Y:S02]  /*71f0*/  IMAD R5, R6, R8, R5 ;  /* 0x0000000806057224 */ /* 0x000fe400078e0205 */
[----:B------:R-:W-:-:S02]  /*7200*/  IMAD.MOV R9, RZ, RZ, -R9 ;  /* 0x000000ffff097224 */ /* 0x000fc400078e0a09 */
[----:B------:R-:W-:Y:S01]  /*7210*/  @!P5 IMAD.IADD R16, R16, 0x1, -R6 ;  /* 0x000000011010d824 */ /* 0x000fe200078e0a06 */
[C---:B------:R-:W-:Y:S01]  /*7220*/  ISETP.GT.U32.AND P5, PT, R6.reuse, R5, PT ;  /* 0x000000050600720c */ /* 0x040fe20003fa4070 */
[----:B------:R-:W-:Y:S02]  /*7230*/  IMAD R13, R6, R9, R13 ;  /* 0x00000009060d7224 */ /* 0x000fe400078e020d */
[----:B-1----:R-:W-:Y:S02]  /*7240*/  IMAD.MOV.U32 R3, RZ, RZ, R4 ;  /* 0x000000ffff037224 */ /* 0x002fe400078e0004 */
[----:B------:R-:W-:Y:S02]  /*7250*/  VIADD R8, R24, 0x17f ;  /* 0x0000017f18087836 */ /* 0x000fe40000000000 */
[--C-:B------:R-:W-:Y:S01]  /*7260*/  @!P6 IMAD.IADD R18, R18, 0x1, -R6.reuse ;  /* 0x000000011212e824 */ /* 0x100fe200078e0a06 */
[C---:B------:R-:W-:Y:S01]  /*7270*/  ISETP.GT.U32.AND P6, PT, R6.reuse, R13, PT ;  /* 0x0000000d0600720c */ /* 0x040fe20003fc4070 */
[----:B------:R-:W-:Y:S01]  /*7280*/  @!P3 IMAD.MOV R3, RZ, RZ, -R3 ;  /* 0x000000ffff03b224 */ /* 0x000fe200078e0a03 */
[----:B------:R-:W-:Y:S01]  /*7290*/  ISETP.GT.U32.AND P3, PT, R6, R17, PT ;  /* 0x000000110600720c */ /* 0x000fe20003f64070 */
[C---:B------:R-:W-:Y:S01]  /*72a0*/  VIADD R10, R24.reuse, 0x181 ;  /* 0x00000181180a7836 */ /* 0x040fe20000000000 */
[----:B------:R-:W-:Y:S01]  /*72b0*/  IABS R12, R8 ;  /* 0x00000008000c7213 */ /* 0x000fe20000000000 */
[----:B------:R-:W-:Y:S01]  /*72c0*/  IMAD.MOV.U32 R20, RZ, RZ, R15 ;  /* 0x000000ffff147224 */ /* 0x000fe200078e000f */
[----:B------:R1:W-:Y:S01]  /*72d0*/  STL [R1+0x4c0], R3 ;  /* 0x0004c00301007387 */ /* 0x0003e20000100800 */
[----:B------:R-:W-:Y:S01]  /*72e0*/  @!P5 IMAD.IADD R5, R5, 0x1, -R6 ;  /* 0x000000010505d824 */ /* 0x000fe200078e0a06 */
[----:B------:R-:W-:Y:S01]  /*72f0*/  IABS R14, R10 ;  /* 0x0000000a000e7213 */ /* 0x000fe20000000000 */
[----:B------:R-:W-:-:S02]  /*7300*/  VIADD R4, R24, 0x180 ;  /* 0x0000018018047836 */ /* 0x000fc40000000000 */
[----:B------:R-:W-:Y:S01]  /*7310*/  @!P2 IMAD.MOV R20, RZ, RZ, -R20 ;  /* 0x000000ffff14a224 */ /* 0x000fe200078e0a14 */
[C---:B------:R-:W-:Y:S01]  /*7320*/  ISETP.GT.U32.AND P2, PT, R6.reuse, R5, PT ;  /* 0x000000050600720c */ /* 0x040fe20003f44070 */
[----:B------:R-:W-:Y:S01]  /*7330*/  @!P6 IMAD.IADD R13, R13, 0x1, -R6 ;  /* 0x000000010d0de824 */ /* 0x000fe200078e0a06 */
[----:B------:R-:W-:Y:S01]  /*7340*/  IABS R9, R4 ;  /* 0x0000000400097213 */ /* 0x000fe20000000000 */
[----:B------:R-:W-:Y:S01]  /*7350*/  IMAD.HI.U32 R15, R11, R12, RZ ;  /* 0x0000000c0b0f7227 */ /* 0x000fe200078e00ff */
[----:B------:R-:W-:Y:S01]  /*7360*/  STL [R1+0x4c4], R20 ;  /* 0x0004c41401007387 */ /* 0x000fe20000100800 */
[----:B------:R-:W-:Y:S02]  /*7370*/  ISETP.GE.AND P6, PT, R7, RZ, PT ;  /* 0x000000ff0700720c */ /* 0x000fe40003fc6270 */
[----:B-1----:R-:W-:Y:S01]  /*7380*/  IMAD.MOV.U32 R3, RZ, RZ, R18 ;  /* 0x000000ffff037224 */ /* 0x002fe200078e0012 */
[----:B------:R-:W-:Y:S01]  /*7390*/  ISETP.GT.U32.AND P5, PT, R6, R13, PT ;  /* 0x0000000d0600720c */ /* 0x000fe20003fa4070 */
[----:B------:R-:W-:Y:S01]  /*73a0*/  @!P3 IMAD.IADD R17, R17, 0x1, -R6 ;  /* 0x000000011111b824 */ /* 0x000fe200078e0a06 */
[----:B------:R-:W-:Y:S01]  /*73b0*/  ISETP.GE.AND P3, PT, R0, RZ, PT ;  /* 0x000000ff0000720c */ /* 0x000fe20003f66270 */
[----:B------:R-:W-:-:S04]  /*73c0*/  IMAD.HI.U32 R19, R11, R14, RZ ;  /* 0x0000000e0b137227 */ /* 0x000fc800078e00ff */
[----:B------:R-:W-:Y:S02]  /*73d0*/  IMAD.MOV R15, RZ, RZ, -R15 ;  /* 0x000000ffff0f7224 */ /* 0x000fe400078e0a0f */
[----:B------:R-:W-:Y:S02]  /*73e0*/  @!P1 IMAD.MOV R3, RZ, RZ, -R3 ;  /* 0x000000ffff039224 */ /* 0x000fe400078e0a03 */
[----:B------:R-:W-:-:S03]  /*73f0*/  IMAD.HI.U32 R0, R11, R9, RZ ;  /* 0x000000090b007227 */ /* 0x000fc600078e00ff */
[----:B------:R1:W-:Y:S01]  /*7400*/  STL [R1+0x4d4], R3 ;  /* 0x0004d40301007387 */ /* 0x0003e20000100800 */
[----:B------:R-:W-:Y:S02]  /*7410*/  IMAD.MOV R19, RZ, RZ, -R19 ;  /* 0x000000ffff137224 */ /* 0x000fe400078e0a13 */
[----:B------:R-:W-:Y:S01]  /*7420*/  @!P0 IMAD.MOV R17, RZ, RZ, -R17 ;  /* 0x000000ffff118224 */ /* 0x000fe200078e0a11 */
[----:B------:R-:W-:Y:S01]  /*7430*/  ISETP.GE.AND P0, PT, R10, RZ, PT ;  /* 0x000000ff0a00720c */ /* 0x000fe20003f06270 */
[C---:B------:R-:W-:Y:S02]  /*7440*/  IMAD R10, R6.reuse, R15, R12 ;  /* 0x0000000f060a7224 */ /* 0x040fe400078e020c */
[----:B------:R-:W-:Y:S01]  /*7450*/  IMAD.MOV R0, RZ, RZ, -R0 ;  /* 0x000000ffff007224 */ /* 0x000fe200078e0a00 */
[----:B------:R-:W-:Y:S01]  /*7460*/  STL [R1+0x4d8], R17 ;  /* 0x0004d81101007387 */ /* 0x000fe20000100800 */
[----:B------:R-:W-:Y:S02]  /*7470*/  IMAD R14, R6, R19, R14 ;  /* 0x00000013060e7224 */ /* 0x000fe400078e020e */
[----:B-1----:R-:W-:-:S02]  /*7480*/  IMAD.MOV.U32 R3, RZ, RZ, R16 ;  /* 0x000000ffff037224 */ /* 0x002fc400078e0010 */
[--C-:B------:R-:W-:Y:S01]  /*7490*/  @!P2 IMAD.IADD R5, R5, 0x1, -R6.reuse ;  /* 0x000000010505a824 */ /* 0x100fe200078e0a06 */
[C---:B------:R-:W-:Y:S01]  /*74a0*/  ISETP.GT.U32.AND P2, PT, R6.reuse, R10, PT ;  /* 0x0000000a0600720c */ /* 0x040fe20003f44070 */
[C---:B------:R-:W-:Y:S01]  /*74b0*/  IMAD R9, R6.reuse, R0, R9 ;  /* 0x0000000006097224 */ /* 0x040fe200078e0209 */
[C---:B------:R-:W-:Y:S01]  /*74c0*/  ISETP.GT.U32.AND P1, PT, R6.reuse, R14, PT ;  /* 0x0000000e0600720c */ /* 0x040fe20003f24070 */
[----:B------:R-:W-:Y:S02]  /*74d0*/  @!P4 IMAD.MOV R3, RZ, RZ, -R3 ;  /* 0x000000ffff03c224 */ /* 0x000fe400078e0a03 */
[----:B------:R-:W-:Y:S01]  /*74e0*/  @!P5 IMAD.IADD R13, R13, 0x1, -R6 ;  /* 0x000000010d0dd824 */ /* 0x000fe200078e0a06 */
[----:B------:R-:W-:Y:S01]  /*74f0*/  ISETP.GT.U32.AND P4, PT, R6, R9, PT ;  /* 0x000000090600720c */ /* 0x000fe20003f84070 */
[----:B------:R-:W-:Y:S01]  /*7500*/  VIADD R7, R24, 0x17e ;  /* 0x0000017e18077836 */ /* 0x000fe20000000000 */
[----:B------:R1:W-:Y:S01]  /*7510*/  STL [R1+0x4dc], R3 ;  /* 0x0004dc0301007387 */ /* 0x0003e20000100800 */
[----:B------:R-:W-:Y:S01]  /*7520*/  ISETP.GE.AND P5, PT, R4, RZ, PT ;  /* 0x000000ff0400720c */ /* 0x000fe20003fa6270 */
[----:B------:R-:W-:-:S02]  /*7530*/  VIADD R4, R24, 0x17d ;  /* 0x0000017d18047836 */ /* 0x000fc40000000000 */
[----:B------:R-:W-:Y:S01]  /*7540*/  IABS R0, R7 ;  /* 0x0000000700007213 */ /* 0x000fe20000000000 */
[--C-:B------:R-:W-:Y:S02]  /*7550*/  @!P2 IMAD.IADD R10, R10, 0x1, -R6.reuse ;  /* 0x000000010a0aa824 */ /* 0x100fe400078e0a06 */
[----:B------:R-:W-:Y:S01]  /*7560*/  @!P1 IMAD.IADD R14, R14, 0x1, -R6 ;  /* 0x000000010e0e9824 */ /* 0x000fe200078e0a06 */
[----:B------:R-:W-:Y:S01]  /*7570*/  ISETP.GE.AND P1, PT, R8, RZ, PT ;  /* 0x000000ff0800720c */ /* 0x000fe20003f26270 */
[----:B------:R-:W-:Y:S01]  /*7580*/  IMAD.HI.U32 R12, R11, R0, RZ ;  /* 0x000000000b0c7227 */ /* 0x000fe200078e00ff */
[----:B------:R-:W-:-:S03]  /*7590*/  ISETP.GT.U32.AND P2, PT, R6, R10, PT ;  /* 0x0000000a0600720c */ /* 0x000fc60003f44070 */
[----:B-1----:R-:W-:Y:S01]  /*75a0*/  IMAD.MOV.U32 R3, RZ, RZ, R13 ;  /* 0x000000ffff037224 */ /* 0x002fe200078e000d */
[----:B------:R-:W-:Y:S01]  /*75b0*/  IABS R13, R4 ;  /* 0x00000004000d7213 */ /* 0x000fe20000000000 */
[----:B------:R-:W-:Y:S01]  /*75c0*/  @!P4 IMAD.IADD R9, R9, 0x1, -R6 ;  /* 0x000000010909c824 */ /* 0x000fe200078e0a06 */
[C---:B------:R-:W-:Y:S01]  /*75d0*/  ISETP.GT.U32.AND P4, PT, R6.reuse, R14, PT ;  /* 0x0000000e0600720c */ /* 0x040fe20003f84070 */
[----:B------:R-:W-:Y:S02]  /*75e0*/  @!P3 IMAD.MOV R3, RZ, RZ, -R3 ;  /* 0x000000ffff03b224 */ /* 0x000fe400078e0a03 */
[----:B------:R-:W-:Y:S01]  /*75f0*/  IMAD.MOV R12, RZ, RZ, -R12 ;  /* 0x000000ffff0c7224 */ /* 0x000fe200078e0a0c */
[----:B------:R-:W-:Y:S01]  /*7600*/  ISETP.GT.U32.AND P3, PT, R6, R9, PT ;  /* 0x000000090600720c */ /* 0x000fe20003f64070 */
[----:B------:R-:W-:Y:S01]  /*7610*/  VIADD R8, R24, 0x17c ;  /* 0x0000017c18087836 */ /* 0x000fe20000000000 */
[----:B------:R1:W-:Y:S01]  /*7620*/  STL [R1+0x4f8], R3 ;  /* 0x0004f80301007387 */ /* 0x0003e20000100800 */
[----:B------:R-:W-:-:S02]  /*7630*/  IMAD R0, R6, R12, R0 ;  /* 0x0000000c06007224 */ /* 0x000fc400078e0200 */
[--C-:B------:R-:W-:Y:S01]  /*7640*/  @!P2 IMAD.IADD R10, R10, 0x1, -R6.reuse ;  /* 0x000000010a0aa824 */ /* 0x100fe200078e0a06 */
[----:B------:R-:W-:Y:S01]  /*7650*/  IABS R12, R8 ;  /* 0x00000008000c7213 */ /* 0x000fe20000000000 */
[----:B------:R-:W-:Y:S02]  /*7660*/  VIADD R19, R24, 0x169 ;  /* 0x0000016918137836 */ /* 0x000fe40000000000 */
[----:B------:R-:W-:Y:S01]  /*7670*/  @!P4 IMAD.IADD R14, R14, 0x1, -R6 ;  /* 0x000000010e0ec824 */ /* 0x000fe200078e0a06 */
[----:B------:R-:W-:Y:S01]  /*7680*/  ISETP.GT.U32.AND P4, PT, R6, R0, PT ;  /* 0x000000000600720c */ /* 0x000fe20003f84070 */
[----:B------:R-:W-:Y:S01]  /*7690*/  IMAD.HI.U32 R16, R11, R12, RZ ;  /* 0x0000000c0b107227 */ /* 0x000fe200078e00ff */
[----:B------:R-:W-:-:S03]  /*76a0*/  IABS R20, R19 ;  /* 0x0000001300147213 */ /* 0x000fc60000000000 */
[----:B-1----:R-:W-:Y:S02]  /*76b0*/  IMAD.MOV.U32 R3, RZ, RZ, R5 ;  /* 0x000000ffff037224 */ /* 0x002fe400078e0005 */
[----:B------:R-:W-:-:S04]  /*76c0*/  IMAD.HI.U32 R5, R11, R13, RZ ;  /* 0x0000000d0b057227 */ /* 0x000fc800078e00ff */
[----:B------:R-:W-:Y:S02]  /*76d0*/  IMAD.MOV R5, RZ, RZ, -R5 ;  /* 0x000000ffff057224 */ /* 0x000fe400078e0a05 */
[----:B------:R-:W-:Y:S01]  /*76e0*/  @!P3 IMAD.IADD R9, R9, 0x1, -R6 ;  /* 0x000000010909b824 */ /* 0x000fe200078e0a06 */
[----:B------:R-:W-:Y:S01]  /*76f0*/  ISETP.GE.AND P3, PT, R4, RZ, PT ;  /* 0x000000ff0400720c */ /* 0x000fe20003f66270 */
[----:B------:R-:W-:Y:S02]  /*7700*/  IMAD R13, R6, R5, R13 ;  /* 0x00000005060d7224 */ /* 0x000fe400078e020d */
[----:B------:R-:W-:Y:S01]  /*7710*/  @!P6 IMAD.MOV R3, RZ, RZ, -R3 ;  /* 0x000000ffff03e224 */ /* 0x000fe200078e0a03 */
[----:B------:R-:W-:Y:S01]  /*7720*/  ISETP.GE.AND P6, PT, R7, RZ, PT ;  /* 0x000000ff0700720c */ /* 0x000fe20003fc6270 */
[----:B------:R-:W-:Y:S01]  /*7730*/  VIADD R4, R24, 0x17b ;  /* 0x0000017b18047836 */ /* 0x000fe20000000000 */
[----:B------:R-:W-:Y:S01]  /*7740*/  ISETP.GT.U32.AND P2, PT, R6, R13, PT ;  /* 0x0000000d0600720c */ /* 0x000fe20003f44070 */
[----:B------:R-:W-:Y:S01]  /*7750*/  IMAD.MOV R16, RZ, RZ, -R16 ;  /* 0x000000ffff107224 */ /* 0x000fe200078e0a10 */
[----:B------:R1:W-:Y:S01]  /*7760*/  STL [R1+0x4fc], R3 ;  /* 0x0004fc0301007387 */ /* 0x0003e20000100800 */
[----:B------:R-:W-:Y:S01]  /*7770*/  @!P4 IMAD.IADD R0, R0, 0x1, -R6 ;  /* 0x000000010000c824 */ /* 0x000fe200078e0a06 */
[----:B------:R-:W-:Y:S01]  /*7780*/  IABS R7, R4 ;  /* 0x0000000400077213 */ /* 0x000fe20000000000 */
[----:B------:R-:W-:Y:S01]  /*7790*/  IMAD R12, R6, R16, R12 ;  /* 0x00000010060c7224 */ /* 0x000fe200078e020c */
[----:B------:R-:W-:Y:S01]  /*77a0*/  ISETP.GE.AND P4, PT, R8, RZ, PT ;  /* 0x000000ff0800720c */ /* 0x000fe20003f86270 */
[----:B------:R-:W-:-:S02]  /*77b0*/  VIADD R5, R24, 0x17a ;  /* 0x0000017a18057836 */ /* 0x000fc40000000000 */
[----:B------:R-:W-:-:S03]  /*77c0*/  IMAD.HI.U32 R8, R11, R7, RZ ;  /* 0x000000070b087227 */ /* 0x000fc600078e00ff */
[----:B------:R-:W-:Y:S01]  /*77d0*/  IABS R15, R5 ;  /* 0x00000005000f7213 */ /* 0x000fe20000000000 */
[----:B------:R-:W-:Y:S02]  /*77e0*/  @!P2 IMAD.IADD R13, R13, 0x1, -R6 ;  /* 0x000000010d0da824 */ /* 0x000fe400078e0a06 */
[----:B-1----:R-:W-:Y:S02]  /*77f0*/  IMAD.MOV.U32 R3, RZ, RZ, R14 ;  /* 0x000000ffff037224 */ /* 0x002fe400078e000e */
[----:B------:R-:W-:Y:S01]  /*7800*/  IMAD.MOV.U32 R14, RZ, RZ, R9 ;  /* 0x000000ffff0e7224 */ /* 0x000fe200078e0009 */
[C---:B------:R-:W-:Y:S01]  /*7810*/  ISETP.GT.U32.AND P2, PT, R6.reuse, R13, PT ;  /* 0x0000000d0600720c */ /* 0x040fe20003f44070 */
[----:B------:R-:W-:Y:S01]  /*7820*/  @!P0 IMAD.MOV R3, RZ, RZ, -R3 ;  /* 0x000000ffff038224 */ /* 0x000fe200078e0a03 */
[C---:B------:R-:W-:Y:S01]  /*7830*/  ISETP.GT.U32.AND P0, PT, R6.reuse, R0, PT ;  /* 0x000000000600720c */ /* 0x040fe20003f04070 */
[----:B------:R-:W-:Y:S01]  /*7840*/  @!P5 IMAD.MOV R14, RZ, RZ, -R14 ;  /* 0x000000ffff0ed224 */ /* 0x000fe200078e0a0e */
[----:B------:R-:W-:Y:S01]  /*7850*/  ISETP.GT.U32.AND P5, PT, R6, R12, PT ;  /* 0x0000000c0600720c */ /* 0x000fe20003fa4070 */
[----:B------:R-:W-:Y:S01]  /*7860*/  IMAD.MOV R8, RZ, RZ, -R8 ;  /* 0x000000ffff087224 */ /* 0x000fe200078e0a08 */
[----:B------:R1:W-:Y:S01]  /*7870*/  STL [R1+0x504], R3 ;  /* 0x0005040301007387 */ /* 0x0003e20000100800 */
[----:B------:R-:W-:-:S03]  /*7880*/  IMAD.HI.U32 R9, R11, R15, RZ ;  /* 0x0000000f0b097227 */ /* 0x000fc600078e00ff */
[----:B------:R2:W-:Y:S01]  /*7890*/  STL [R1+0x508], R14 ;  /* 0x0005080e01007387 */ /* 0x0005e20000100800 */
[C---:B------:R-:W-:Y:S02]  /*78a0*/  IMAD R7, R6.reuse, R8, R7 ;  /* 0x0000000806077224 */ /* 0x040fe400078e0207 */
[--C-:B------:R-:W-:Y:S02]  /*78b0*/  @!P2 IMAD.IADD R13, R13, 0x1, -R6.reuse ;  /* 0x000000010d0da824 */ /* 0x100fe400078e0a06 */
[----:B------:R-:W-:Y:S01]  /*78c0*/  IMAD.MOV R9, RZ, RZ, -R9 ;  /* 0x000000ffff097224 */ /* 0x000fe200078e0a09 */
[----:B------:R-:W-:Y:S01]  /*78d0*/  ISETP.GT.U32.AND P2, PT, R6, R7, PT ;  /* 0x000000070600720c */ /* 0x000fe20003f44070 */
[--C-:B------:R-:W-:Y:S01]  /*78e0*/  @!P0 IMAD.IADD R0, R0, 0x1, -R6.reuse ;  /* 0x0000000100008824 */ /* 0x100fe200078e0a06 */
[----:B------:R-:W-:Y:S01]  /*78f0*/  ISETP.GE.AND P0, PT, R5, RZ, PT ;  /* 0x000000ff0500720c */ /* 0x000fe20003f06270 */
[----:B------:R-:W-:Y:S02]  /*7900*/  @!P5 IMAD.IADD R12, R12, 0x1, -R6 ;  /* 0x000000010c0cd824 */ /* 0x000fe400078e0a06 */
[----:B-1----:R-:W-:-:S02]  /*7910*/  IMAD.MOV.U32 R3, RZ, RZ, R10 ;  /* 0x000000ffff037224 */ /* 0x002fc400078e000a */
[C---:B------:R-:W-:Y:S01]  /*7920*/  IMAD R15, R6.reuse, R9, R15 ;  /* 0x00000009060f7224 */ /* 0x040fe200078e020f */
[----:B------:R-:W-:Y:S01]  /*7930*/  ISETP.GT.U32.AND P5, PT, R6, R12, PT ;  /* 0x0000000c0600720c */ /* 0x000fe20003fa4070 */
[----:B--2---:R-:W-:Y:S02]  /*7940*/  IMAD.MOV.U32 R14, RZ, RZ, R0 ;  /* 0x000000ffff0e7224 */ /* 0x004fe400078e0000 */
[----:B------:R-:W-:Y:S01]  /*7950*/  @!P1 IMAD.MOV R3, RZ, RZ, -R3 ;  /* 0x000000ffff039224 */ /* 0x000fe200078e0a03 */
[----:B------:R-:W-:Y:S01]  /*7960*/  ISETP.GE.AND P1, PT, R4, RZ, PT ;  /* 0x000000ff0400720c */ /* 0x000fe20003f26270 */
[----:B------:R-:W-:Y:S01]  /*7970*/  @!P6 IMAD.MOV R14, RZ, RZ, -R14 ;  /* 0x000000ffff0ee224 */ /* 0x000fe200078e0a0e */
[----:B------:R-:W-:Y:S01]  /*7980*/  ISETP.GT.U32.AND P6, PT, R6, R15, PT ;  /* 0x0000000f0600720c */ /* 0x000fe20003fc4070 */
[----:B------:R-:W-:Y:S01]  /*7990*/  @!P2 IMAD.IADD R7, R7, 0x1, -R6 ;  /* 0x000000010707a824 */ /* 0x000fe200078e0a06 */
[----:B------:R1:W-:Y:S01]  /*79a0*/  STL [R1+0x50c], R3 ;  /* 0x00050c0301007387 */ /* 0x0003e20000100800 */
[----:B------:R-:W-:-:S02]  /*79b0*/  VIADD R10, R24, 0x179 ;  /* 0x00000179180a7836 */ /* 0x000fc40000000000 */
[----:B------:R-:W-:Y:S01]  /*79c0*/  VIADD R9, R24, 0x178 ;  /* 0x0000017818097836 */ /* 0x000fe20000000000 */
[----:B------:R-:W-:Y:S01]  /*79d0*/  ISETP.GT.U32.AND P2, PT, R6, R7, PT ;  /* 0x000000070600720c */ /* 0x000fe20003f44070 */
[--C-:B------:R-:W-:Y:S01]  /*79e0*/  @!P5 IMAD.IADD R12, R12, 0x1, -R6.reuse ;  /* 0x000000010c0cd824 */ /* 0x100fe200078e0a06 */
[----:B------:R-:W-:Y:S01]  /*79f0*/  IABS R5, R10 ;  /* 0x0000000a00057213 */ /* 0x000fe20000000000 */
[----:B------:R-:W-:Y:S01]  /*7a00*/  STL [R1+0x510], R14 ;  /* 0x0005100e01007387 */ /* 0x000fe20000100800 */
[----:B------:R-:W-:Y:S01]  /*7a10*/  IABS R8, R9 ;  /* 0x0000000900087213 */ /* 0x000fe20000000000 */
[----:B------:R-:W-:Y:S01]  /*7a20*/  VIADD R4, R24, 0x177 ;  /* 0x0000017718047836 */ /* 0x000fe20000000000 */
[----:B------:R-:W-:Y:S01]  /*7a30*/  ISETP.GE.AND P5, PT, R9, RZ, PT ;  /* 0x000000ff0900720c */ /* 0x000fe20003fa6270 */
[----:B-1----:R-:W-:Y:S02]  /*7a40*/  IMAD.MOV.U32 R3, RZ, RZ, R13 ;  /* 0x000000ffff037224 */ /* 0x002fe400078e000d */
[----:B------:R-:W-:Y:S01]  /*7a50*/  @!P6 IMAD.IADD R15, R15, 0x1, -R6 ;  /* 0x000000010f0fe824 */ /* 0x000fe200078e0a06 */
[----:B------:R-:W-:Y:S01]  /*7a60*/  IABS R0, R4 ;  /* 0x0000000400007213 */ /* 0x000fe20000000000 */
[----:B------:R-:W-:Y:S01]  /*7a70*/  @!P3 IMAD.MOV R3, RZ, RZ, -R3 ;  /* 0x000000ffff03b224 */ /* 0x000fe200078e0a03 */
[----:B------:R-:W-:Y:S01]  /*7a80*/  ISETP.GE.AND P3, PT, R10, RZ, PT ;  /* 0x000000ff0a00720c */ /* 0x000fe20003f66270 */
[----:B------:R-:W-:Y:S01]  /*7a90*/  IMAD.HI.U32 R13, R11, R5, RZ ;  /* 0x000000050b0d7227 */ /* 0x000fe200078e00ff */
[----:B------:R-:W-:-:S02]  /*7aa0*/  ISETP.GT.U32.AND P6, PT, R6, R15, PT ;  /* 0x0000000f0600720c */ /* 0x000fc40003fc4070 */
[----:B------:R1:W-:Y:S01]  /*7ab0*/  STL [R1+0x514], R3 ;  /* 0x0005140301007387 */ /* 0x0003e20000100800 */
[----:B------:R-:W-:-:S04]  /*7ac0*/  IMAD.HI.U32 R9, R11, R8, RZ ;  /* 0x000000080b097227 */ /* 0x000fc800078e00ff */
[----:B------:R-:W-:Y:S02]  /*7ad0*/  IMAD.MOV R13, RZ, RZ, -R13 ;  /* 0x000000ffff0d7224 */ /* 0x000fe400078e0a0d */
[----:B------:R-:W-:Y:S02]  /*7ae0*/  IMAD.MOV R9, RZ, RZ, -R9 ;  /* 0x000000ffff097224 */ /* 0x000fe400078e0a09 */
[----:B------:R-:W-:Y:S02]  /*7af0*/  @!P2 IMAD.IADD R7, R7, 0x1, -R6 ;  /* 0x000000010707a824 */ /* 0x000fe400078e0a06 */
[----:B-1----:R-:W-:Y:S02]  /*7b00*/  IMAD.MOV.U32 R3, RZ, RZ, R12 ;  /* 0x000000ffff037224 */ /* 0x002fe400078e000c */
[----:B------:R-:W-:Y:S02]  /*7b10*/  IMAD R5, R6, R13, R5 ;  /* 0x0000000d06057224 */ /* 0x000fe400078e0205 */
[----:B------:R-:W-:Y:S01]  /*7b20*/  @!P4 IMAD.MOV R3, RZ, RZ, -R3 ;  /* 0x000000ffff03c224 */ /* 0x000fe200078e0a03 */
[----:B------:R-:W-:Y:S01]  /*7b30*/  ISETP.GE.AND P4, PT, R4, RZ, PT ;  /* 0x000000ff0400720c */ /* 0x000fe20003f86270 */
[C---:B------:R-:W-:Y:S01]  /*7b40*/  IMAD R4, R6.reuse, R9, R8 ;  /* 0x0000000906047224 */ /* 0x040fe200078e0208 */
[----:B------:R-:W-:Y:S01]  /*7b50*/  ISETP.GT.U32.AND P2, PT, R6, R5, PT ;  /* 0x000000050600720c */ /* 0x000fe20003f44070 */
[----:B------:R-:W-:Y:S01]  /*7b60*/  IMAD.HI.U32 R10, R11, R0, RZ ;  /* 0x000000000b0a7227 */ /* 0x000fe200078e00ff */
[----:B------:R1:W-:Y:S03]  /*7b70*/  STL [R1+0x518], R3 ;  /* 0x0005180301007387 */ /* 0x0003e60000100800 */
[----:B------:R-:W-:-:S02]  /*7b80*/  IMAD.MOV R10, RZ, RZ, -R10 ;  /* 0x000000ffff0a7224 */ /* 0x000fc400078e0a0a */
[----:B------:R-:W-:Y:S02]  /*7b90*/  @!P6 IMAD.IADD R15, R15, 0x1, -R6 ;  /* 0x000000010f0fe824 */ /* 0x000fe400078e0a06 */
[----:B------:R-:W-:Y:S02]  /*7ba0*/  IMAD R0, R6, R10, R0 ;  /* 0x0000000a06007224 */ /* 0x000fe400078e0200 */
[----:B------:R-:W-:Y:S02]  /*7bb0*/  VIADD R10, R24, 0x176 ;  /* 0x00000176180a7836 */ /* 0x000fe40000000000 */
[----:B-1----:R-:W-:Y:S02]  /*7bc0*/  IMAD.MOV.U32 R3, RZ, RZ, R7 ;  /* 0x000000ffff037224 */ /* 0x002fe400078e0007 */
[----:B------:R-:W-:Y:S01]  /*7bd0*/  @!P2 IMAD.IADD R5, R5, 0x1, -R6 ;  /* 0x000000010505a824 */ /* 0x000fe200078e0a06 */
[----:B------:R-:W-:Y:S01]  /*7be0*/  ISETP.GE.AND P6, PT, R10, RZ, PT ;  /* 0x000000ff0a00720c */ /* 0x000fe20003fc6270 */
[----:B------:R-:W-:Y:S01]  /*7bf0*/  @!P1 IMAD.MOV R3, RZ, RZ, -R3 ;  /* 0x000000ffff039224 */ /* 0x000fe200078e0a03 */
[----:B------:R-:W-:Y:S01]  /*7c00*/  ISETP.GT.U32.AND P1, PT, R6, R4, PT ;  /* 0x000000040600720c */ /* 0x000fe20003f24070 */
[----:B------:R-:W-:Y:S01]  /*7c10*/  VIADD R7, R24, 0x175 ;  /* 0x0000017518077836 */ /* 0x000fe20000000000 */
[----:B------:R-:W-:Y:S01]  /*7c20*/  ISETP.GT.U32.AND P2, PT, R6, R5, PT ;  /* 0x000000050600720c */ /* 0x000fe20003f44070 */
[C---:B------:R-:W-:Y:S01]  /*7c30*/  VIADD R9, R24.reuse, 0x173 ;  /* 0x0000017318097836 */ /* 0x040fe20000000000 */
[----:B------:R1:W-:Y:S01]  /*7c40*/  STL [R1+0x51c], R3 ;  /* 0x00051c0301007387 */ /* 0x0003e20000100800 */
[----:B------:R-:W-:Y:S01]  /*7c50*/  IABS R10, R10 ;  /* 0x0000000a000a7213 */ /* 0x000fe20000000000 */
[----:B------:R-:W-:Y:S01]  /*7c60*/  VIADD R8, R24, 0x174 ;  /* 0x0000017418087836 */ /* 0x000fe20000000000 */
[----:B------:R-:W-:Y:S01]  /*7c70*/  IABS R12, R7 ;  /* 0x00000007000c7213 */ /* 0x000fe20000000000 */
[----:B------:R-:W-:Y:S01]  /*7c80*/  IMAD.HI.U32 R23, R11, R20, RZ ;  /* 0x000000140b177227 */ /* 0x000fe200078e00ff */
[----:B------:R-:W-:-:S02]  /*7c90*/  IABS R14, R9 ;  /* 0x00000009000e7213 */ /* 0x000fc40000000000 */
[----:B------:R-:W-:Y:S01]  /*7ca0*/  IABS R13, R8 ;  /* 0x00000008000d7213 */ /* 0x000fe20000000000 */
[----:B------:R-:W-:-:S04]  /*7cb0*/  IMAD.HI.U32 R16, R11, R12, RZ ;  /* 0x0000000c0b107227 */ /* 0x000fc800078e00ff */
[----:B-1----:R-:W-:Y:S02]  /*7cc0*/  IMAD.MOV.U32 R3, RZ, RZ, R15 ;  /* 0x000000ffff037224 */ /* 0x002fe400078e000f */
[----:B------:R-:W-:Y:S02]  /*7cd0*/  @!P1 IMAD.IADD R4, R4, 0x1, -R6 ;  /* 0x0000000104049824 */ /* 0x000fe400078e0a06 */
[----:B------:R-:W-:Y:S01]  /*7ce0*/  @!P0 IMAD.MOV R3, RZ, RZ, -R3 ;  /* 0x000000ffff038224 */ /* 0x000fe200078e0a03 */
[C---:B------:R-:W-:Y:S01]  /*7cf0*/  ISETP.GT.U32.AND P0, PT, R6.reuse, R0, PT ;  /* 0x000000000600720c */ /* 0x040fe20003f04070 */
[----:B------:R-:W-:Y:S01]  /*7d00*/  IMAD.HI.U32 R15, R11, R10, RZ ;  /* 0x0000000a0b0f7227 */ /* 0x000fe200078e00ff */
[----:B------:R-:W-:Y:S02]  /*7d10*/  ISETP.GT.U32.AND P1, PT, R6, R4, PT ;  /* 0x000000040600720c */ /* 0x000fe40003f24070 */
[----:B------:R1:W-:Y:S01]  /*7d20*/  STL [R1+0x558], R3 ;  /* 0x0005580301007387 */ /* 0x0003e20000100800 */
[----:B------:R-:W-:-:S02]  /*7d30*/  IMAD.MOV R15, RZ, RZ, -R15 ;  /* 0x000000ffff0f7224 */ /* 0x000fc400078e0a0f */
[----:B------:R-:W-:Y:S01]  /*7d40*/  @!P2 IMAD.IADD R5, R5, 0x1, -R6 ;  /* 0x000000010505a824 */ /* 0x000fe200078e0a06 */
[----:B------:R-:W-:Y:S01]  /*7d50*/  ISETP.GE.AND P2, PT, R7, RZ, PT ;  /* 0x000000ff0700720c */ /* 0x000fe20003f46270 */
[----:B------:R-:W-:Y:S02]  /*7d60*/  IMAD R10, R6, R15, R10 ;  /* 0x0000000f060a7224 */ /* 0x000fe400078e020a */
[----:B------:R-:W-:Y:S02]  /*7d70*/  IMAD.MOV R16, RZ, RZ, -R16 ;  /* 0x000000ffff107224 */ /* 0x000fe400078e0a10 */
[--C-:B------:R-:W-:Y:S02]  /*7d80*/  @!P0 IMAD.IADD R0, R0, 0x1, -R6.reuse ;  /* 0x0000000100008824 */ /* 0x100fe400078e0a06 */
[----:B------:R-:W-:Y:S01]  /*7d90*/  @!P1 IMAD.IADD R4, R4, 0x1, -R6 ;  /* 0x0000000104049824 */ /* 0x000fe200078e0a06 */
[C---:B------:R-:W-:Y:S01]  /*7da0*/  ISETP.GT.U32.AND P1, PT, R6.reuse, R10, PT ;  /* 0x0000000a0600720c */ /* 0x040fe20003f24070 */
[----:B------:R-:W-:Y:S01]  /*7db0*/  IMAD.MOV.U32 R18, RZ, RZ, R5 ;  /* 0x000000ffff127224 */ /* 0x000fe200078e0005 */
[----:B------:R-:W-:Y:S01]  /*7dc0*/  ISETP.GT.U32.AND P0, PT, R6, R0, PT ;  /* 0x000000000600720c */ /* 0x000fe20003f04070 */
[----:B-1----:R-:W-:-:S02]  /*7dd0*/  IMAD.MOV.U32 R3, RZ, RZ, R4 ;  /* 0x000000ffff037224 */ /* 0x002fc400078e0004 */
[----:B------:R-:W-:Y:S02]  /*7de0*/  IMAD R12, R6, R16, R12 ;  /* 0x00000010060c7224 */ /* 0x000fe400078e020c */
[----:B------:R-:W-:-:S04]  /*7df0*/  IMAD.HI.U32 R7, R11, R14, RZ ;  /* 0x0000000e0b077227 */ /* 0x000fc800078e00ff */
[----:B------:R-:W-:Y:S01]  /*7e00*/  @!P3 IMAD.MOV R18, RZ, RZ, -R18 ;  /* 0x000000ffff12b224 */ /* 0x000fe200078e0a12 */
[----:B------:R-:W-:Y:S01]  /*7e10*/  ISETP.GT.U32.AND P3, PT, R6, R12, PT ;  /* 0x0000000c0600720c */ /* 0x000fe20003f64070 */
[----:B------:R-:W-:Y:S01]  /*7e20*/  @!P5 IMAD.MOV R3, RZ, RZ, -R3 ;  /* 0x000000ffff03d224 */ /* 0x000fe200078e0a03 */
[----:B------:R-:W-:Y:S01]  /*7e30*/  ISETP.GE.AND P5, PT, R8, RZ, PT ;  /* 0x000000ff0800720c */ /* 0x000fe20003fa6270 */
[----:B------:R-:W-:Y:S01]  /*7e40*/  IMAD.MOV R7, RZ, RZ, -R7 ;  /* 0x000000ffff077224 */ /* 0x000fe200078e0a07 */
[----:B------:R-:W-:Y:S01]  /*7e50*/  STL [R1+0x554], R18 ;  /* 0x0005541201007387 */ /* 0x000fe20000100800 */
[----:B------:R-:W-:Y:S02]  /*7e60*/  @!P0 IMAD.IADD R0, R0, 0x1, -R6 ;  /* 0x0000000100008824 */ /* 0x000fe400078e0a06 */
[----:B------:R-:W-:Y:S01]  /*7e70*/  IMAD R14, R6, R7, R14 ;  /* 0x00000007060e7224 */ /* 0x000fe200078e020e */
[----:B------:R1:W-:Y:S01]  /*7e80*/  STL [R1+0x550], R3 ;  /* 0x0005500301007387 */ /* 0x0003e20000100800 */
[----:B------:R-:W-:-:S04]  /*7e90*/  IMAD.HI.U32 R17, R11, R13, RZ ;  /* 0x0000000d0b117227 */ /* 0x000fc800078e00ff */
[--C-:B------:R-:W-:Y:S02]  /*7ea0*/  @!P1 IMAD.IADD R10, R10, 0x1, -R6.reuse ;  /* 0x000000010a0a9824 */ /* 0x100fe400078e0a06 */
[----:B------:R-:W-:Y:S02]  /*7eb0*/  IMAD.MOV R17, RZ, RZ, -R17 ;  /* 0x000000ffff117224 */ /* 0x000fe400078e0a11 */
[----:B------:R-:W-:Y:S01]  /*7ec0*/  @!P3 IMAD.IADD R12, R12, 0x1, -R6 ;  /* 0x000000010c0cb824 */ /* 0x000fe200078e0a06 */
[C---:B------:R-:W-:Y:S01]  /*7ed0*/  ISETP.GT.U32.AND P1, PT, R6.reuse, R10, PT ;  /* 0x0000000a0600720c */ /* 0x040fe20003f24070 */
[----:B-1----:R-:W-:Y:S02]  /*7ee0*/  IMAD.MOV.U32 R3, RZ, RZ, R0 ;  /* 0x000000ffff037224 */ /* 0x002fe400078e0000 */
[C---:B------:R-:W-:Y:S01]  /*7ef0*/  IMAD R4, R6.reuse, R17, R13 ;  /* 0x0000001106047224 */ /* 0x040fe200078e020d */
[C---:B------:R-:W-:Y:S01]  /*7f00*/  ISETP.GT.U32.AND P3, PT, R6.reuse, R12, PT ;  /* 0x0000000c0600720c */ /* 0x040fe20003f64070 */
[----:B------:R-:W-:Y:S01]  /*7f10*/  @!P4 IMAD.MOV R3, RZ, RZ, -R3 ;  /* 0x000000ffff03c224 */ /* 0x000fe200078e0a03 */
[----:B------:R-:W-:Y:S01]  /*7f20*/  ISETP.GT.U32.AND P4, PT, R6, R14, PT ;  /* 0x0000000e0600720c */ /* 0x000fe20003f84070 */
[----:B------:R-:W-:Y:S01]  /*7f30*/  VIADD R5, R24, 0x172 ;  /* 0x0000017218057836 */ /* 0x000fe20000000000 */
[----:B------:R-:W-:Y:S01]  /*7f40*/  ISETP.GT.U32.AND P0, PT, R6, R4, PT ;  /* 0x000000040600720c */ /* 0x000fe20003f04070 */
[C---:B------:R-:W-:Y:S01]  /*7f50*/  VIADD R7, R24.reuse, 0x171 ;  /* 0x0000017118077836 */ /* 0x040fe20000000000 */
[----:B------:R1:W-:Y:S01]  /*7f60*/  STL [R1+0x54c], R3 ;  /* 0x00054c0301007387 */ /* 0x0003e20000100800 */
[----:B------:R-:W-:Y:S01]  /*7f70*/  VIADD R8, R24, 0x170 ;  /* 0x0000017018087836 */ /* 0x000fe20000000000 */
[----:B------:R-:W-:Y:S01]  /*7f80*/  IABS R13, R5 ;  /* 0x00000005000d7213 */ /* 0x000fe20000000000 */
[----:B------:R-:W-:Y:S01]  /*7f90*/  @!P1 IMAD.IADD R10, R10, 0x1, -R6 ;  /* 0x000000010a0a9824 */ /* 0x000fe200078e0a06 */
[----:B------:R-:W-:Y:S01]  /*7fa0*/  IABS R0, R7 ;  /* 0x0000000700007213 */ /* 0x000fe20000000000 */
[----:B------:R-:W-:Y:S01]  /*7fb0*/  IMAD.MOV R23, RZ, RZ, -R23 ;  /* 0x000000ffff177224 */ /* 0x000fe200078e0a17 */
[----:B------:R-:W-:Y:S01]  /*7fc0*/  ISETP.GE.AND P1, PT, R9, RZ, PT ;  /* 0x000000ff0900720c */ /* 0x000fe20003f26270 */
[----:B------:R-:W-:Y:S01]  /*7fd0*/  IMAD.HI.U32 R15, R11, R13, RZ ;  /* 0x0000000d0b0f7227 */ /* 0x000fe200078e00ff */
[----:B------:R-:W-:-:S03]  /*7fe0*/  IABS R17, R8 ;  /* 0x0000000800117213 */ /* 0x000fc60000000000 */
[----:B------:R-:W-:Y:S02]  /*7ff0*/  @!P4 IMAD.IADD R14, R14, 0x1, -R6 ;  /* 0x000000010e0ec824 */ /* 0x000fe400078e0a06 */
[----:B------:R-:W-:-:S03]  /*8000*/  IMAD.HI.U32 R9, R11, R0, RZ ;  /* 0x000000000b097227 */ /* 0x000fc600078e00ff */
[----:B------:R-:W-:Y:S01]  /*8010*/  ISETP.GT.U32.AND P4, PT, R6, R14, PT ;  /* 0x0000000e0600720c */ /* 0x000fe20003f84070 */
[----:B------:R-:W-:Y:S02]  /*8020*/  IMAD.MOV R15, RZ, RZ, -R15 ;  /* 0x000000ffff0f7224 */ /* 0x000fe400078e0a0f */
[--C-:B------:R-:W-:Y:S02]  /*8030*/  @!P3 IMAD.IADD R12, R12, 0x1, -R6.reuse ;  /* 0x000000010c0cb824 */ /* 0x100fe400078e0a06 */
[----:B------:R-:W-:Y:S02]  /*8040*/  IMAD.MOV R9, RZ, RZ, -R9 ;  /* 0x000000ffff097224 */ /* 0x000fe400078e0a09 */
[----:B------:R-:W-:Y:S02]  /*8050*/  @!P0 IMAD.IADD R4, R4, 0x1, -R6 ;  /* 0x0000000104048824 */ /* 0x000fe400078e0a06 */
[C---:B------:R-:W-:Y:S02]  /*8060*/  IMAD R13, R6.reuse, R15, R13 ;  /* 0x0000000f060d7224 */ /* 0x040fe400078e020d */
[----:B-1----:R-:W-:Y:S01]  /*8070*/  IMAD.MOV.U32 R3, RZ, RZ, R12 ;  /* 0x000000ffff037224 */ /* 0x002fe200078e000c */
[C---:B------:R-:W-:Y:S01]  /*8080*/  ISETP.GT.U32.AND P0, PT, R6.reuse, R4, PT ;  /* 0x000000040600720c */ /* 0x040fe20003f04070 */
[C---:B------:R-:W-:Y:S01]  /*8090*/  IMAD R12, R6.reuse, R9, R0 ;  /* 0x00000009060c7224 */ /* 0x040fe200078e0200 */
[----:B------:R-:W-:Y:S01]  /*80a0*/  ISETP.GT.U32.AND P3, PT, R6, R13, PT ;  /* 0x0000000d0600720c */ /* 0x000fe20003f64070 */
[----:B------:R-:W-:-:S02]  /*80b0*/  @!P4 IMAD.IADD R14, R14, 0x1, -R6 ;  /* 0x000000010e0ec824 */ /* 0x000fc400078e0a06 */
[----:B------:R-:W-:Y:S01]  /*80c0*/  IMAD.MOV.U32 R16, RZ, RZ, R10 ;  /* 0x000000ffff107224 */ /* 0x000fe200078e000a */
[----:B------:R-:W-:Y:S01]  /*80d0*/  ISETP.GT.U32.AND P4, PT, R6, R12, PT ;  /* 0x0000000c0600720c */ /* 0x000fe20003f84070 */
[----:B------:R-:W-:Y:S01]  /*80e0*/  @!P2 IMAD.MOV R3, RZ, RZ, -R3 ;  /* 0x000000ffff03a224 */ /* 0x000fe200078e0a03 */
[----:B------:R-:W-:Y:S01]  /*80f0*/  ISETP.GE.AND P2, PT, R7, RZ, PT ;  /* 0x000000ff0700720c */ /* 0x000fe20003f46270 */
[----:B------:R-:W-:Y:S01]  /*8100*/  @!P6 IMAD.MOV R16, RZ, RZ, -R16 ;  /* 0x000000ffff10e224 */ /* 0x000fe200078e0a10 */
[----:B------:R-:W-:Y:S01]  /*8110*/  ISETP.GE.AND P6, PT, R5, RZ, PT ;  /* 0x000000ff0500720c */ /* 0x000fe20003fc6270 */
[----:B------:R-:W-:Y:S02]  /*8120*/  VIADD R0, R24, 0x16f ;  /* 0x0000016f18007836 */ /* 0x000fe40000000000 */
[----:B------:R-:W-:Y:S01]  /*8130*/  IMAD.HI.U32 R10, R11, R17, RZ ;  /* 0x000000110b0a7227 */ /* 0x000fe200078e00ff */
[----:B------:R-:W-:Y:S03]  /*8140*/  STL [R1+0x548], R16 ;  /* 0x0005481001007387 */ /* 0x000fe60000100800 */
[--C-:B------:R-:W-:Y:S01]  /*8150*/  @!P0 IMAD.IADD R4, R4, 0x1, -R6.reuse ;  /* 0x0000000104048824 */ /* 0x100fe200078e0a06 */
[----:B------:R1:W-:Y:S01]  /*8160*/  STL [R1+0x578], R3 ;  /* 0x0005780301007387 */ /* 0x0003e20000100800 */
[--C-:B------:R-:W-:Y:S01]  /*8170*/  @!P3 IMAD.IADD R13, R13, 0x1, -R6.reuse ;  /* 0x000000010d0db824 */ /* 0x100fe200078e0a06 */
[----:B------:R-:W-:Y:S01]  /*8180*/  ISETP.GE.AND P0, PT, R8, RZ, PT ;  /* 0x000000ff0800720c */ /* 0x000fe20003f06270 */
[----:B------:R-:W-:-:S02]  /*8190*/  @!P4 IMAD.IADD R12, R12, 0x1, -R6 ;  /* 0x000000010c0cc824 */ /* 0x000fc400078e0a06 */
[----:B------:R-:W-:Y:S01]  /*81a0*/  IMAD.MOV R10, RZ, RZ, -R10 ;  /* 0x000000ffff0a7224 */ /* 0x000fe200078e0a0a */
[C---:B------:R-:W-:Y:S01]  /*81b0*/  ISETP.GT.U32.AND P3, PT, R6.reuse, R13, PT ;  /* 0x0000000d0600720c */ /* 0x040fe20003f64070 */
[----:B------:R-:W-:Y:S01]  /*81c0*/  IMAD.MOV.U32 R5, RZ, RZ, R4 ;  /* 0x000000ffff057224 */ /* 0x000fe200078e0004 */
[----:B------:R-:W-:Y:S01]  /*81d0*/  ISETP.GT.U32.AND P4, PT, R6, R12, PT ;  /* 0x0000000c0600720c */ /* 0x000fe20003f84070 */
[----:B------:R-:W-:Y:S02]  /*81e0*/  VIADD R4, R24, 0x16e ;  /* 0x0000016e18047836 */ /* 0x000fe40000000000 */
[----:B-1----:R-:W-:Y:S01]  /*81f0*/  IMAD.MOV.U32 R3, RZ, RZ, R14 ;  /* 0x000000ffff037224 */ /* 0x002fe200078e000e */
[----:B------:R-:W-:Y:S01]  /*8200*/  IABS R14, R0 ;  /* 0x00000000000e7213 */ /* 0x000fe20000000000 */
[----:B------:R-:W-:Y:S01]  /*8210*/  IMAD R17, R6, R10, R17 ;  /* 0x0000000a06117224 */ /* 0x000fe200078e0211 */
[----:B------:R-:W-:Y:S01]  /*8220*/  IABS R8, R4 ;  /* 0x0000000400087213 */ /* 0x000fe20000000000 */
[----:B------:R-:W-:Y:S01]  /*8230*/  @!P1 IMAD.MOV R3, RZ, RZ, -R3 ;  /* 0x000000ffff039224 */ /* 0x000fe200078e0a03 */
[----:B------:R-:W-:Y:S01]  /*8240*/  ISETP.GE.AND P1, PT, R4, RZ, PT ;  /* 0x000000ff0400720c */ /* 0x000fe20003f26270 */
[----:B------:R-:W-:-:S04]  /*8250*/  IMAD.HI.U32 R10, R11, R14, RZ ;  /* 0x0000000e0b0a7227 */ /* 0x000fc800078e00ff */
[----:B------:R-:W-:Y:S02]  /*8260*/  IMAD.MOV R10, RZ, RZ, -R10 ;  /* 0x000000ffff0a7224 */ /* 0x000fe400078e0a0a */
[----:B------:R-:W-:-:S04]  /*8270*/  IMAD.HI.U32 R4, R11, R8, RZ ;  /* 0x000000080b047227 */ /* 0x000fc800078e00ff */
[C---:B------:R-:W-:Y:S02]  /*8280*/  IMAD R14, R6.reuse, R10, R14 ;  /* 0x0000000a060e7224 */ /* 0x040fe400078e020e */
[----:B------:R-:W-:Y:S01]  /*8290*/  @!P3 IMAD.IADD R13, R13, 0x1, -R6 ;  /* 0x000000010d0db824 */ /* 0x000fe200078e0a06 */
[----:B------:R-:W-:Y:S01]  /*82a0*/  ISETP.GT.U32.AND P3, PT, R6, R17, PT ;  /* 0x000000110600720c */ /* 0x000fe20003f64070 */
[----:B------:R-:W-:Y:S02]  /*82b0*/  IMAD.MOV R4, RZ, RZ, -R4 ;  /* 0x000000ffff047224 */ /* 0x000fe400078e0a04 */
[----:B------:R-:W-:Y:S01]  /*82c0*/  @!P4 IMAD.IADD R12, R12, 0x1, -R6 ;  /* 0x000000010c0cc824 */ /* 0x000fe200078e0a06 */
[C---:B------:R-:W-:Y:S01]  /*82d0*/  ISETP.GT.U32.AND P4, PT, R6.reuse, R14, PT ;  /* 0x0000000e0600720c */ /* 0x040fe20003f84070 */
[----:B------:R-:W-:Y:S02]  /*82e0*/  IMAD R8, R6, R4, R8 ;  /* 0x0000000406087224 */ /* 0x000fe400078e0208 */
[----:B------:R-:W-:-:S02]  /*82f0*/  IMAD.MOV.U32 R15, RZ, RZ, R13 ;  /* 0x000000ffff0f7224 */ /* 0x000fc400078e000d */
[----:B------:R-:W-:Y:S01]  /*8300*/  @!P5 IMAD.MOV R5, RZ, RZ, -R5 ;  /* 0x000000ffff05d224 */ /* 0x000fe200078e0a05 */
[----:B------:R-:W-:Y:S01]  /*8310*/  ISETP.GE.AND P5, PT, R0, RZ, PT ;  /* 0x000000ff0000720c */ /* 0x000fe20003fa6270 */
[----:B------:R-:W-:Y:S02]  /*8320*/  VIADD R0, R24, 0x16d ;  /* 0x0000016d18007836 */ /* 0x000fe40000000000 */
[----:B------:R-:W-:Y:S01]  /*8330*/  @!P6 IMAD.MOV R15, RZ, RZ, -R15 ;  /* 0x000000ffff0fe224 */ /* 0x000fe200078e0a0f */
[----:B------:R-:W-:Y:S01]  /*8340*/  ISETP.GT.U32.AND P6, PT, R6, R8, PT ;  /* 0x000000080600720c */ /* 0x000fe20003fc4070 */
[----:B------:R1:W-:Y:S01]  /*8350*/  STL [R1+0x584], R5 ;  /* 0x0005840501007387 */ /* 0x0003e20000100800 */
[----:B------:R-:W-:Y:S02]  /*8360*/  VIADD R9, R24, 0x16c ;  /* 0x0000016c18097836 */ /* 0x000fe40000000000 */
[--C-:B------:R-:W-:Y:S01]  /*8370*/  @!P4 IMAD.IADD R14, R14, 0x1, -R6.reuse ;  /* 0x000000010e0ec824 */ /* 0x100fe200078e0a06 */
[----:B------:R2:W-:Y:S01]  /*8380*/  STL [R1+0x630], R3 ;  /* 0x0006300301007387 */ /* 0x0005e20000100800 */
[----:B------:R-:W-:Y:S01]  /*8390*/  @!P3 IMAD.IADD R17, R17, 0x1, -R6 ;  /* 0x000000011111b824 */ /* 0x000fe200078e0a06 */
[----:B------:R-:W-:Y:S01]  /*83a0*/  IABS R7, R9 ;  /* 0x0000000900077213 */ /* 0x000fe20000000000 */
[----:B------:R-:W-:Y:S01]  /*83b0*/  VIADD R16, R24, 0x16a ;  /* 0x0000016a18107836 */ /* 0x000fe20000000000 */
[C---:B------:R-:W-:Y:S01]  /*83c0*/  ISETP.GT.U32.AND P4, PT, R6.reuse, R14, PT ;  /* 0x0000000e0600720c */ /* 0x040fe20003f84070 */
[----:B------:R-:W-:Y:S01]  /*83d0*/  STL [R1+0x580], R15 ;  /* 0x0005800f01007387 */ /* 0x000fe20000100800 */
[----:B-1----:R-:W-:Y:S01]  /*83e0*/  IABS R5, R0 ;  /* 0x0000000000057213 */ /* 0x002fe20000000000 */
[----:B------:R-:W-:Y:S01]  /*83f0*/  IMAD.HI.U32 R4, R11, R7, RZ ;  /* 0x000000070b047227 */ /* 0x000fe200078e00ff */
[----:B------:R-:W-:-:S02]  /*8400*/  ISETP.GT.U32.AND P3, PT, R6, R17, PT ;  /* 0x000000110600720c */ /* 0x000fc40003f64070 */
[----:B------:R-:W-:Y:S01]  /*8410*/  IABS R22, R16 ;  /* 0x0000001000167213 */ /* 0x000fe20000000000 */
[----:B------:R-:W-:-:S04]  /*8420*/  IMAD.HI.U32 R10, R11, R5, RZ ;  /* 0x000000050b0a7227 */ /* 0x000fc800078e00ff */
[----:B--2---:R-:W-:Y:S02]  /*8430*/  IMAD.MOV.U32 R3, RZ, RZ, R12 ;  /* 0x000000ffff037224 */ /* 0x004fe400078e000c */
[----:B------:R-:W-:Y:S02]  /*8440*/  IMAD.MOV R10, RZ, RZ, -R10 ;  /* 0x000000ffff0a7224 */ /* 0x000fe400078e0a0a */
[----:B------:R-:W-:Y:S02]  /*8450*/  @!P6 IMAD.IADD R8, R8, 0x1, -R6 ;  /* 0x000000010808e824 */ /* 0x000fe400078e0a06 */
[----:B------:R-:W-:Y:S01]  /*8460*/  @!P2 IMAD.MOV R3, RZ, RZ, -R3 ;  /* 0x000000ffff03a224 */ /* 0x000fe200078e0a03 */
[----:B------:R-:W-:Y:S01]  /*8470*/  ISETP.GE.AND P2, PT, R0, RZ, PT ;  /* 0x000000ff0000720c */ /* 0x000fe20003f46270 */
[C---:B------:R-:W-:Y:S01]  /*8480*/  IMAD R0, R6.reuse, R10, R5 ;  /* 0x0000000a06007224 */ /* 0x040fe200078e0205 */
[----:B------:R-:W-:Y:S01]  /*8490*/  ISETP.GT.U32.AND P6, PT, R6, R8, PT ;  /* 0x000000080600720c */ /* 0x000fe20003fc4070 */
[----:B------:R-:W-:Y:S01]  /*84a0*/  VIADD R5, R24, 0x16b ;  /* 0x0000016b18057836 */ /* 0x000fe20000000000 */
[----:B------:R1:W-:Y:S01]  /*84b0*/  STL [R1+0x58c], R3 ;  /* 0x00058c0301007387 */ /* 0x0003e20000100800 */
[----:B------:R-:W-:-:S02]  /*84c0*/  IMAD.MOV R4, RZ, RZ, -R4 ;  /* 0x000000ffff047224 */ /* 0x000fc400078e0a04 */
[--C-:B------:R-:W-:Y:S01]  /*84d0*/  @!P4 IMAD.IADD R14, R14, 0x1, -R6.reuse ;  /* 0x000000010e0ec824 */ /* 0x100fe200078e0a06 */
[----:B------:R-:W-:Y:S01]  /*84e0*/  IABS R12, R5 ;  /* 0x00000005000c7213 */ /* 0x000fe20000000000 */
[C---:B------:R-:W-:Y:S01]  /*84f0*/  IMAD R7, R6.reuse, R4, R7 ;  /* 0x0000000406077224 */ /* 0x040fe200078e0207 */
[----:B------:R-:W-:Y:S01]  /*8500*/  ISETP.GT.U32.AND P4, PT, R6, R0, PT ;  /* 0x000000000600720c */ /* 0x000fe20003f84070 */
[----:B------:R-:W-:Y:S01]  /*8510*/  @!P3 IMAD.IADD R17, R17, 0x1, -R6 ;  /* 0x000000011111b824 */ /* 0x000fe200078e0a06 */
[----:B------:R-:W-:Y:S01]  /*8520*/  ISETP.GE.AND P3, PT, R9, RZ, PT ;  /* 0x000000ff0900720c */ /* 0x000fe20003f66270 */
[----:B------:R-:W-:-:S04]  /*8530*/  IMAD.HI.U32 R10, R11, R12, RZ ;  /* 0x0000000c0b0a7227 */ /* 0x000fc800078e00ff */
[----:B------:R-:W-:Y:S02]  /*8540*/  IMAD.MOV R10, RZ, RZ, -R10 ;  /* 0x000000ffff0a7224 */ /* 0x000fe400078e0a0a */
[----:B------:R-:W-:Y:S01]  /*8550*/  @!P6 IMAD.IADD R8, R8, 0x1, -R6 ;  /* 0x000000010808e824 */ /* 0x000fe200078e0a06 */
[----:B------:R-:W-:Y:S01]  /*8560*/  ISETP.GT.U32.AND P6, PT, R6, R7, PT ;  /* 0x000000070600720c */ /* 0x000fe20003fc4070 */
[----:B------:R-:W-:-:S04]  /*8570*/  IMAD.HI.U32 R21, R11, R22, RZ ;  /* 0x000000160b157227 */ /* 0x000fc800078e00ff */
[----:B------:R-:W-:Y:S02]  /*8580*/  IMAD R12, R6, R10, R12 ;  /* 0x0000000a060c7224 */ /* 0x000fe400078e020c */
[----:B-1----:R-:W-:Y:S02]  /*8590*/  IMAD.MOV.U32 R3, RZ, RZ, R17 ;  /* 0x000000ffff037224 */ /* 0x002fe400078e0011 */
[----:B------:R-:W-:Y:S02]  /*85a0*/  IMAD.MOV R21, RZ, RZ, -R21 ;  /* 0x000000ffff157224 */ /* 0x000fe400078e0a15 */
[----:B------:R-:W-:Y:S02]  /*85b0*/  VIADD R13, R24, 0x168 ;  /* 0x00000168180d7836 */ /* 0x000fe40000000000 */
[----:B------:R-:W-:Y:S01]  /*85c0*/  @!P4 IMAD.IADD R0, R0, 0x1, -R6 ;  /* 0x000000010000c824 */ /* 0x000fe200078e0a06 */
[C---:B------:R-:W-:Y:S01]  /*85d0*/  ISETP.GT.U32.AND P4, PT, R6.reuse, R12, PT ;  /* 0x0000000c0600720c */ /* 0x040fe20003f84070 */
[----:B------:R-:W-:Y:S01]  /*85e0*/  @!P0 IMAD.MOV R3, RZ, RZ, -R3 ;  /* 0x000000ffff038224 */ /* 0x000fe200078e0a03 */
[----:B------:R-:W-:Y:S01]  /*85f0*/  IABS R15, R13 ;  /* 0x0000000d000f7213 */ /* 0x000fe20000000000 */
[C---:B------:R-:W-:Y:S01]  /*8600*/  IMAD R21, R6.reuse, R21, R22 ;  /* 0x0000001506157224 */ /* 0x040fe200078e0216 */
[----:B------:R-:W-:Y:S01]  /*8610*/  ISETP.GT.U32.AND P0, PT, R6, R0, PT ;  /* 0x000000000600720c */ /* 0x000fe20003f04070 */
[----:B------:R-:W-:Y:S01]  /*8620*/  @!P6 IMAD.IADD R7, R7, 0x1, -R6 ;  /* 0x000000010707e824 */ /* 0x000fe200078e0a06 */
[----:B------:R1:W-:Y:S01]  /*8630*/  STL [R1+0x588], R3 ;  /* 0x0005880301007387 */ /* 0x0003e20000100800 */
[----:B------:R-:W-:Y:S01]  /*8640*/  VIADD R9, R24, 0x167 ;  /* 0x0000016718097836 */ /* 0x000fe20000000000 */
[----:B------:R-:W-:Y:S01]  /*8650*/  ISETP.GT.U32.AND P6, PT, R6, R21, PT ;  /* 0x000000150600720c */ /* 0x000fe20003fc4070 */
[----:B------:R-:W-:-:S03]  /*8660*/  IMAD.HI.U32 R18, R11, R15, RZ ;  /* 0x0000000f0b127227 */ /* 0x000fc600078e00ff */
[----:B------:R-:W-:Y:S01]  /*8670*/  IABS R4, R9 ;  /* 0x0000000900047213 */ /* 0x000fe20000000000 */
[----:B------:R-:W-:Y:S02]  /*8680*/  IMAD.MOV R18, RZ, RZ, -R18 ;  /* 0x000000ffff127224 */ /* 0x000fe400078e0a12 */
[----:B------:R-:W-:Y:S01]  /*8690*/  @!P4 IMAD.IADD R12, R12, 0x1, -R6 ;  /* 0x000000010c0cc824 */ /* 0x000fe200078e0a06 */
[C---:B------:R-:W-:Y:S01]  /*86a0*/  ISETP.GT.U32.AND P4, PT, R6.reuse, R7, PT ;  /* 0x000000070600720c */ /* 0x040fe20003f84070 */
[----:B-1----:R-:W-:Y:S02]  /*86b0*/  IMAD.MOV.U32 R3, RZ, RZ, R14 ;  /* 0x000000ffff037224 */ /* 0x002fe400078e000e */
[C---:B------:R-:W-:Y:S02]  /*86c0*/  IMAD R20, R6.reuse, R23, R20 ;  /* 0x0000001706147224 */ /* 0x040fe400078e0214 */
[----:B------:R-:W-:Y:S01]  /*86d0*/  @!P5 IMAD.MOV R3, RZ, RZ, -R3 ;  /* 0x000000ffff03d224 */ /* 0x000fe200078e0a03 */
[C---:B------:R-:W-:Y:S01]  /*86e0*/  ISETP.GT.U32.AND P5, PT, R6.reuse, R12, PT ;  /* 0x0000000c0600720c */ /* 0x040fe20003fa4070 */
[----:B------:R-:W-:-:S02]  /*86f0*/  IMAD R15, R6, R18, R15 ;  /* 0x00000012060f7224 */ /* 0x000fc400078e020f */
[----:B------:R-:W-:Y:S01]  /*8700*/  IMAD.HI.U32 R10, R11, R4, RZ ;  /* 0x000000040b0a7227 */ /* 0x000fe200078e00ff */
[----:B------:R1:W-:Y:S03]  /*8710*/  STL [R1+0x5c0], R3 ;  /* 0x0005c00301007387 */ /* 0x0003e60000100800 */
[--C-:B------:R-:W-:Y:S02]  /*8720*/  @!P6 IMAD.IADD R21, R21, 0x1, -R6.reuse ;  /* 0x000000011515e824 */ /* 0x100fe400078e0a06 */
[----:B------:R-:W-:Y:S01]  /*8730*/  @!P0 IMAD.IADD R0, R0, 0x1, -R6 ;  /* 0x0000000100008824 */ /* 0x000fe200078e0a06 */
[C---:B------:R-:W-:Y:S01]  /*8740*/  ISETP.GT.U32.AND P0, PT, R6.reuse, R15, PT ;  /* 0x0000000f0600720c */ /* 0x040fe20003f04070 */
[----:B------:R-:W-:Y:S01]  /*8750*/  IMAD.MOV R10, RZ, RZ, -R10 ;  /* 0x000000ffff0a7224 */ /* 0x000fe200078e0a0a */
[----:B------:R-:W-:Y:S01]  /*8760*/  ISETP.GT.U32.AND P6, PT, R6, R21, PT ;  /* 0x000000150600720c */ /* 0x000fe20003fc4070 */
[----:B------:R-:W-:-:S02]  /*8770*/  VIADD R18, R24, 0x166 ;  /* 0x0000016618127836 */ /* 0x000fc40000000000 */
[----:B-1----:R-:W-:Y:S02]  /*8780*/  IMAD.MOV.U32 R3, RZ, RZ, R8 ;  /* 0x000000ffff037224 */ /* 0x002fe400078e0008 */
[C---:B------:R-:W-:Y:S01]  /*8790*/  IMAD R4, R6.reuse, R10, R4 ;  /* 0x0000000a06047224 */ /* 0x040fe200078e0204 */
[----:B------:R-:W-:Y:S01]  /*87a0*/  IABS R17, R18 ;  /* 0x0000001200117213 */ /* 0x000fe20000000000 */
[----:B------:R-:W-:Y:S01]  /*87b0*/  @!P1 IMAD.MOV R3, RZ, RZ, -R3 ;  /* 0x000000ffff039224 */ /* 0x000fe200078e0a03 */
[----:B------:R-:W-:Y:S01]  /*87c0*/  ISETP.GT.U32.AND P1, PT, R6, R20, PT ;  /* 0x000000140600720c */ /* 0x000fe20003f24070 */
[--C-:B------:R-:W-:Y:S01]  /*87d0*/  @!P4 IMAD.IADD R7, R7, 0x1, -R6.reuse ;  /* 0x000000010707c824 */ /* 0x100fe200078e0a06 */
[----:B------:R-:W-:Y:S01]  /*87e0*/  ISETP.GE.AND P4, PT, R5, RZ, PT ;  /* 0x000000ff0500720c */ /* 0x000fe20003f86270 */
[----:B------:R-:W-:Y:S01]  /*87f0*/  @!P5 IMAD.IADD R12, R12, 0x1, -R6 ;  /* 0x000000010c0cd824 */ /* 0x000fe200078e0a06 */
[----:B------:R-:W-:Y:S01]  /*8800*/  ISETP.GT.U32.AND P5, PT, R6, R4, PT ;  /* 0x000000040600720c */ /* 0x000fe20003fa4070 */
[----:B------:R-:W-:Y:S01]  /*8810*/  VIADD R10, R24, 0x165 ;  /* 0x00000165180a7836 */ /* 0x000fe20000000000 */
[----:B------:R1:W-:Y:S01]  /*8820*/  STL [R1+0x5bc], R3 ;  /* 0x0005bc0301007387 */ /* 0x0003e20000100800 */
[----:B------:R-:W-:-:S02]  /*8830*/  IMAD.MOV.U32 R22, RZ, RZ, R0 ;  /* 0x000000ffff167224 */ /* 0x000fc400078e0000 */
[--C-:B------:R-:W-:Y:S01]  /*8840*/  @!P0 IMAD.IADD R15, R15, 0x1, -R6.reuse ;  /* 0x000000010f0f8824 */ /* 0x100fe200078e0a06 */
[----:B------:R-:W-:Y:S01]  /*8850*/  IABS R14, R10 ;  /* 0x0000000a000e7213 */ /* 0x000fe20000000000 */
[--C-:B------:R-:W-:Y:S01]  /*8860*/  @!P6 IMAD.IADD R21, R21, 0x1, -R6.reuse ;  /* 0x000000011515e824 */ /* 0x100fe200078e0a06 */
[----:B------:R-:W-:Y:S01]  /*8870*/  ISETP.GE.AND P6, PT, R16, RZ, PT ;  /* 0x000000ff1000720c */ /* 0x000fe20003fc6270 */
[----:B------:R-:W-:Y:S01]  /*8880*/  @!P1 IMAD.IADD R20, R20, 0x1, -R6 ;  /* 0x0000000114149824 */ /* 0x000fe200078e0a06 */
[----:B------:R-:W-:Y:S01]  /*8890*/  ISETP.GE.AND P1, PT, R19, RZ, PT ;  /* 0x000000ff1300720c */ /* 0x000fe20003f26270 */
[----:B------:R-:W-:Y:S01]  /*88a0*/  @!P2 IMAD.MOV R22, RZ, RZ, -R22 ;  /* 0x000000ffff16a224 */ /* 0x000fe200078e0a16 */
[----:B------:R-:W-:Y:S01]  /*88b0*/  ISETP.GE.AND P0, PT, R13, RZ, PT ;  /* 0x000000ff0d00720c */ /* 0x000fe20003f06270 */
[----:B-1----:R-:W-:Y:S01]  /*88c0*/  IMAD.MOV.U32 R3, RZ, RZ, R7 ;  /* 0x000000ffff037224 */ /* 0x002fe200078e0007 */
[C---:B------:R-:W-:Y:S01]  /*88d0*/  ISETP.GT.U32.AND P2, PT, R6.reuse, R20, PT ;  /* 0x000000140600720c */ /* 0x040fe20003f44070 */
[C---:B------:R-:W-:Y:S01]  /*88e0*/  IMAD.HI.U32 R5, R11.reuse, R17, RZ ;  /* 0x000000110b057227 */ /* 0x040fe200078e00ff */
[----:B------:R-:W-:Y:S03]  /*88f0*/  STL [R1+0x5b8], R22 ;  /* 0x0005b81601007387 */ /* 0x000fe60000100800 */
[----:B------:R-:W-:Y:S01]  /*8900*/  @!P3 IMAD.MOV R3, RZ, RZ, -R3 ;  /* 0x000000ffff03b224 */ /* 0x000fe200078e0a03 */
[----:B------:R-:W-:Y:S01]  /*8910*/  ISETP.GT.U32.AND P3, PT, R6, R15, PT ;  /* 0x0000000f0600720c */ /* 0x000fe20003f64070 */
[----:B------:R-:W-:-:S03]  /*8920*/  IMAD.HI.U32 R8, R11, R14, RZ ;  /* 0x0000000e0b087227 */ /* 0x000fc600078e00ff */
[----:B------:R1:W-:Y:S01]  /*8930*/  STL [R1+0x5e4], R3 ;  /* 0x0005e40301007387 */ /* 0x0003e20000100800 */
[----:B------:R-:W-:Y:S02]  /*8940*/  IMAD.MOV R5, RZ, RZ, -R5 ;  /* 0x000000ffff057224 */ /* 0x000fe400078e0a05 */
[----:B------:R-:W-:Y:S02]  /*8950*/  @!P5 IMAD.IADD R4, R4, 0x1, -R6 ;  /* 0x000000010404d824 */ /* 0x000fe400078e0a06 */
[----:B------:R-:W-:Y:S02]  /*8960*/  IMAD.MOV R8, RZ, RZ, -R8 ;  /* 0x000000ffff087224 */ /* 0x000fe400078e0a08 */
[C---:B------:R-:W-:Y:S01]  /*8970*/  IMAD R5, R6.reuse, R5, R17 ;  /* 0x0000000506057224 */ /* 0x040fe200078e0211 */
[C---:B------:R-:W-:Y:S01]  /*8980*/  ISETP.GT.U32.AND P5, PT, R6.reuse, R4, PT ;  /* 0x000000040600720c */ /* 0x040fe20003fa4070 */
[----:B------:R-:W-:Y:S02]  /*8990*/  @!P4 IMAD.MOV R12, RZ, RZ, -R12 ;  /* 0x000000ffff0cc224 */ /* 0x000fe400078e0a0c */
[----:B-1----:R-:W-:Y:S01]  /*89a0*/  IMAD.MOV.U32 R3, RZ, RZ, R21 ;  /* 0x000000ffff037224 */ /* 0x002fe200078e0015 */
[----:B------:R-:W-:Y:S01]  /*89b0*/  ISETP.GT.U32.AND P4, PT, R6, R5, PT ;  /* 0x000000050600720c */ /* 0x000fe20003f84070 */
[----:B------:R-:W-:Y:S01]  /*89c0*/  VIADD R0, R24, 0x164 ;  /* 0x0000016418007836 */ /* 0x000fe20000000000 */
[----:B------:R1:W-:Y:S01]  /*89d0*/  STL [R1+0x5ec], R12 ;  /* 0x0005ec0c01007387 */ /* 0x0003e20000100800 */
[----:B------:R-:W-:-:S02]  /*89e0*/  IMAD R8, R6, R8, R14 ;  /* 0x0000000806087224 */ /* 0x000fc400078e020e */
[----:B------:R-:W-:Y:S01]  /*89f0*/  @!P6 IMAD.MOV R3, RZ, RZ, -R3 ;  /* 0x000000ffff03e224 */ /* 0x000fe200078e0a03 */
[----:B------:R-:W-:Y:S01]  /*8a00*/  ISETP.GE.AND P6, PT, R9, RZ, PT ;  /* 0x000000ff0900720c */ /* 0x000fe20003fc6270 */
[--C-:B------:R-:W-:Y:S01]  /*8a10*/  @!P2 IMAD.IADD R20, R20, 0x1, -R6.reuse ;  /* 0x000000011414a824 */ /* 0x100fe200078e0a06 */
[----:B------:R-:W-:Y:S01]  /*8a20*/  ISETP.GT.U32.AND P2, PT, R6, R8, PT ;  /* 0x000000080600720c */ /* 0x000fe20003f44070 */
[----:B------:R-:W-:Y:S01]  /*8a30*/  @!P3 IMAD.IADD R15, R15, 0x1, -R6 ;  /* 0x000000010f0fb824 */ /* 0x000fe200078e0a06 */
[----:B------:R2:W-:Y:S01]  /*8a40*/  STL [R1+0x600], R3 ;  /* 0x0006000301007387 */ /* 0x0005e20000100800 */
[----:B------:R-:W-:Y:S01]  /*8a50*/  IMAD.MOV.U32 R13, RZ, RZ, R20 ;  /* 0x000000ffff0d7224 */ /* 0x000fe200078e0014 */
[----:B-1----:R-:W-:Y:S01]  /*8a60*/  IABS R12, R0 ;  /* 0x00000000000c7213 */ /* 0x002fe20000000000 */
[----:B------:R-:W-:Y:S01]  /*8a70*/  @!P5 IMAD.IADD R4, R4, 0x1, -R6 ;  /* 0x000000010404d824 */ /* 0x000fe200078e0a06 */
[----:B------:R-:W-:Y:S01]  /*8a80*/  ISETP.GE.AND P5, PT, R10, RZ, PT ;  /* 0x000000ff0a00720c */ /* 0x000fe20003fa6270 */
[----:B------:R-:W-:Y:S01]  /*8a90*/  @!P1 IMAD.MOV R13, RZ, RZ, -R13 ;  /* 0x000000ffff0d9224 */ /* 0x000fe200078e0a0d */
[----:B------:R-:W-:Y:S01]  /*8aa0*/  ISETP.GE.AND P3, PT, R18, RZ, PT ;  /* 0x000000ff1200720c */ /* 0x000fe20003f66270 */
[----:B------:R-:W-:-:S03]  /*8ab0*/  IMAD.HI.U32 R9, R11, R12, RZ ;  /* 0x0000000c0b097227 */ /* 0x000fc600078e00ff */
[----:B------:R-:W-:Y:S01]  /*8ac0*/  STL [R1+0x5fc], R13 ;  /* 0x0005fc0d01007387 */ /* 0x000fe20000100800 */
[----:B--2---:R-:W-:Y:S02]  /*8ad0*/  IMAD.MOV.U32 R3, RZ, RZ, R15 ;  /* 0x000000ffff037224 */ /* 0x004fe400078e000f */
[----:B------:R-:W-:Y:S02]  /*8ae0*/  IMAD.MOV R9, RZ, RZ, -R9 ;  /* 0x000000ffff097224 */ /* 0x000fe400078e0a09 */
[----:B------:R-:W-:Y:S02]  /*8af0*/  @!P0 IMAD.MOV R3, RZ, RZ, -R3 ;  /* 0x000000ffff038224 */ /* 0x000fe400078e0a03 */
[----:B------:R-:W-:Y:S02]  /*8b00*/  VIADD R7, R24, 0x163 ;  /* 0x0000016318077836 */ /* 0x000fe40000000000 */
[----:B------:R-:W-:Y:S01]  /*8b10*/  @!P4 IMAD.IADD R5, R5, 0x1, -R6 ;  /* 0x000000010505c824 */ /* 0x000fe200078e0a06 */
[----:B------:R1:W-:Y:S01]  /*8b20*/  STL [R1+0x608], R3 ;  /* 0x0006080301007387 */ /* 0x0003e20000100800 */
[----:B------:R-:W-:Y:S01]  /*8b30*/  IMAD R12, R6, R9, R12 ;  /* 0x00000009060c7224 */ /* 0x000fe200078e020c */
[----:B------:R-:W-:Y:S01]  /*8b40*/  IABS R17, R7 ;  /* 0x0000000700117213 */ /* 0x000fe20000000000 */
[----:B------:R-:W-:Y:S01]  /*8b50*/  @!P2 IMAD.IADD R8, R8, 0x1, -R6 ;  /* 0x000000010808a824 */ /* 0x000fe200078e0a06 */
[----:B------:R-:W-:Y:S01]  /*8b60*/  ISETP.GT.U32.AND P1, PT, R6, R5, PT ;  /* 0x000000050600720c */ /* 0x000fe20003f24070 */
[----:B------:R-:W-:Y:S01]  /*8b70*/  VIADD R14, R24, 0x162 ;  /* 0x00000162180e7836 */ /* 0x000fe20000000000 */
[----:B------:R-:W-:Y:S01]  /*8b80*/  ISETP.GE.AND P4, PT, R0, RZ, PT ;  /* 0x000000ff0000720c */ /* 0x000fe20003f86270 */
[----:B------:R-:W-:Y:S01]  /*8b90*/  IMAD.HI.U32 R0, R11, R17, RZ ;  /* 0x000000110b007227 */ /* 0x000fe200078e00ff */
[----:B------:R-:W-:-:S02]  /*8ba0*/  ISETP.GT.U32.AND P2, PT, R6, R8, PT ;  /* 0x000000080600720c */ /* 0x000fc40003f44070 */
[----:B------:R-:W-:Y:S01]  /*8bb0*/  ISETP.GE.AND P0, PT, R7, RZ, PT ;  /* 0x000000ff0700720c */ /* 0x000fe20003f06270 */
[----:B-1----:R-:W-:Y:S02]  /*8bc0*/  IMAD.MOV.U32 R3, RZ, RZ, R4 ;  /* 0x000000ffff037224 */ /* 0x002fe400078e0004 */
[----:B------:R-:W-:Y:S02]  /*8bd0*/  IMAD.MOV R0, RZ, RZ, -R0 ;  /* 0x000000ffff007224 */ /* 0x000fe400078e0a00 */
[----:B------:R-:W-:Y:S01]  /*8be0*/  @!P6 IMAD.MOV R3, RZ, RZ, -R3 ;  /* 0x000000ffff03e224 */ /* 0x000fe200078e0a03 */
[C---:B------:R-:W-:Y:S01]  /*8bf0*/  ISETP.GT.U32.AND P6, PT, R6.reuse, R12, PT ;  /* 0x0000000c0600720c */ /* 0x040fe20003fc4070 */
[----:B------:R-:W-:Y:S02]  /*8c00*/  IMAD R17, R6, R0, R17 ;  /* 0x0000000006117224 */ /* 0x000fe400078e0211 */
[--C-:B------:R-:W-:Y:S01]  /*8c10*/  @!P1 IMAD.IADD R5, R5, 0x1, -R6.reuse ;  /* 0x0000000105059824 */ /* 0x100fe200078e0a06 */
[----:B------:R-:W-:Y:S01]  /*8c20*/  ISETP.GE.AND P1, PT, R14, RZ, PT ;  /* 0x000000ff0e00720c */ /* 0x000fe20003f26270 */
[----:B------:R-:W-:Y:S01]  /*8c30*/  @!P2 IMAD.IADD R8, R8, 0x1, -R6 ;  /* 0x000000010808a824 */ /* 0x000fe200078e0a06 */
[----:B------:R-:W-:Y:S01]  /*8c40*/  IABS R14, R14 ;  /* 0x0000000e000e7213 */ /* 0x000fe20000000000 */
[----:B------:R-:W-:Y:S01]  /*8c50*/  VIADD R0, R24, 0x160 ;  /* 0x0000016018007836 */ /* 0x000fe20000000000 */
[----:B------:R-:W-:Y:S01]  /*8c60*/  ISETP.GT.U32.AND P2, PT, R6, R17, PT ;  /* 0x000000110600720c */ /* 0x000fe20003f44070 */
[----:B------:R-:W-:Y:S01]  /*8c70*/  VIADD R7, R24, 0x161 ;  /* 0x0000016118077836 */ /* 0x000fe20000000000 */
[----:B------:R1:W-:Y:S01]  /*8c80*/  STL [R1+0x610], R3 ;  /* 0x0006100301007387 */ /* 0x0003e20000100800 */
[----:B------:R-:W-:Y:S01]  /*8c90*/  IMAD.HI.U32 R10, R11, R14, RZ ;  /* 0x0000000e0b0a7227 */ /* 0x000fe200078e00ff */
[----:B------:R-:W-:-:S02]  /*8ca0*/  IABS R4, R0 ;  /* 0x0000000000047213 */ /* 0x000fc40000000000 */
[----:B------:R-:W-:Y:S01]  /*8cb0*/  IABS R9, R7 ;  /* 0x0000000700097213 */ /* 0x000fe20000000000 */
[----:B------:R-:W-:Y:S02]  /*8cc0*/  @!P6 IMAD.IADD R12, R12, 0x1, -R6 ;  /* 0x000000010c0ce824 */ /* 0x000fe400078e0a06 */
[----:B------:R-:W-:Y:S02]  /*8cd0*/  IMAD.MOV R10, RZ, RZ, -R10 ;  /* 0x000000ffff0a7224 */ /* 0x000fe400078e0a0a */
[----:B------:R-:W-:Y:S01]  /*8ce0*/  VIADD R13, R24, 0x15e ;  /* 0x0000015e180d7836 */ /* 0x000fe20000000000 */
[C---:B------:R-:W-:Y:S01]  /*8cf0*/  ISETP.GT.U32.AND P6, PT, R6.reuse, R12, PT ;  /* 0x0000000c0600720c */ /* 0x040fe20003fc4070 */
[----:B------:R-:W-:Y:S02]  /*8d00*/  IMAD R14, R6, R10, R14 ;  /* 0x0000000a060e7224 */ /* 0x000fe400078e020e */
[----:B-1----:R-:W-:Y:S01]  /*8d10*/  IMAD.MOV.U32 R3, RZ, RZ, R5 ;  /* 0x000000ffff037224 */ /* 0x002fe200078e0005 */
[----:B------:R-:W-:Y:S01]  /*8d20*/  IABS R16, R13 ;  /* 0x0000000d00107213 */ /* 0x000fe20000000000 */
[----:B------:R-:W-:-:S02]  /*8d30*/  @!P2 IMAD.IADD R17, R17, 0x1, -R6 ;  /* 0x000000011111a824 */ /* 0x000fc400078e0a06 */
[----:B------:R-:W-:Y:S01]  /*8d40*/  @!P3 IMAD.MOV R3, RZ, RZ, -R3 ;  /* 0x000000ffff03b224 */ /* 0x000fe200078e0a03 */
[----:B------:R-:W-:Y:S01]  /*8d50*/  ISETP.GE.AND P3, PT, R7, RZ, PT ;  /* 0x000000ff0700720c */ /* 0x000fe20003f66270 */
[C---:B------:R-:W-:Y:S01]  /*8d60*/  IMAD.HI.U32 R5, R11.reuse, R4, RZ ;  /* 0x000000040b057227 */ /* 0x040fe200078e00ff */
[----:B------:R-:W-:Y:S02]  /*8d70*/  ISETP.GT.U32.AND P2, PT, R6, R17, PT ;  /* 0x000000110600720c */ /* 0x000fe40003f44070 */
[----:B------:R1:W-:Y:S01]  /*8d80*/  STL [R1+0x618], R3 ;  /* 0x0006180301007387 */ /* 0x0003e20000100800 */
[----:B------:R-:W-:Y:S01]  /*8d90*/  @!P6 IMAD.IADD R12, R12, 0x1, -R6 ;  /* 0x000000010c0ce824 */ /* 0x000fe200078e0a06 */
[----:B------:R-:W-:Y:S01]  /*8da0*/  ISETP.GT.U32.AND P6, PT, R6, R14, PT ;  /* 0x0000000e0600720c */ /* 0x000fe20003fc4070 */
[----:B------:R-:W-:-:S04]  /*8db0*/  IMAD.HI.U32 R7, R11, R9, RZ ;  /* 0x000000090b077227 */ /* 0x000fc800078e00ff */
[----:B------:R-:W-:Y:S02]  /*8dc0*/  IMAD.MOV R5, RZ, RZ, -R5 ;  /* 0x000000ffff057224 */ /* 0x000fe400078e0a05 */
[----:B------:R-:W-:Y:S02]  /*8dd0*/  IMAD.MOV R7, RZ, RZ, -R7 ;  /* 0x000000ffff077224 */ /* 0x000fe400078e0a07 */
[----:B-1----:R-:W-:Y:S02]  /*8de0*/  IMAD.MOV.U32 R3, RZ, RZ, R8 ;  /* 0x000000ffff037224 */ /* 0x002fe400078e0008 */
[----:B------:R-:W-:Y:S02]  /*8df0*/  IMAD R8, R6, R5, R4 ;  /* 0x0000000506087224 */ /* 0x000fe400078e0204 */
[----:B------:R-:W-:Y:S01]  /*8e00*/  @!P5 IMAD.MOV R3, RZ, RZ, -R3 ;  /* 0x000000ffff03d224 */ /* 0x000fe200078e0a03 */
[----:B------:R-:W-:Y:S01]  /*8e10*/  ISETP.GE.AND P5, PT, R0, RZ, PT ;  /* 0x000000ff0000720c */ /* 0x000fe20003fa6270 */
[----:B------:R-:W-:-:S02]  /*8e20*/  IMAD R9, R6, R7, R9 ;  /* 0x0000000706097224 */ /* 0x000fc400078e0209 */
[--C-:B------:R-:W-:Y:S01]  /*8e30*/  @!P6 IMAD.IADD R14, R14, 0x1, -R6.reuse ;  /* 0x000000010e0ee824 */ /* 0x100fe200078e0a06 */
[C---:B------:R-:W-:Y:S01]  /*8e40*/  ISETP.GT.U32.AND P6, PT, R6.reuse, R8, PT ;  /* 0x000000080600720c */ /* 0x040fe20003fc4070 */
[----:B------:R-:W-:Y:S01]  /*8e50*/  @!P2 IMAD.IADD R17, R17, 0x1, -R6 ;  /* 0x000000011111a824 */ /* 0x000fe200078e0a06 */
[----:B------:R1:W-:Y:S01]  /*8e60*/  STL [R1+0x62c], R3 ;  /* 0x00062c0301007387 */ /* 0x0003e20000100800 */
[----:B------:R-:W-:Y:S01]  /*8e70*/  ISETP.GT.U32.AND P2, PT, R6, R9, PT ;  /* 0x000000090600720c */ /* 0x000fe20003f44070 */
[C---:B------:R-:W-:Y:S02]  /*8e80*/  VIADD R0, R24.reuse, 0x15f ;  /* 0x0000015f18007836 */ /* 0x040fe40000000000 */
[C---:B------:R-:W-:Y:S02]  /*8e90*/  VIADD R5, R24.reuse, 0x15d ;  /* 0x0000015d18057836 */ /* 0x040fe40000000000 */
[----:B------:R-:W-:Y:S01]  /*8ea0*/  VIADD R4, R24, 0x15c ;  /* 0x0000015c18047836 */ /* 0x000fe20000000000 */
[----:B------:R-:W-:-:S02]  /*8eb0*/  IABS R7, R0 ;  /* 0x0000000000077213 */ /* 0x000fc40000000000 */
[----:B------:R-:W-:Y:S01]  /*8ec0*/  IABS R15, R5 ;  /* 0x00000005000f7213 */ /* 0x000fe20000000000 */
[----:B-1----:R-:W-:Y:S01]  /*8ed0*/  IMAD.MOV.U32 R3, RZ, RZ, R12 ;  /* 0x000000ffff037224 */ /* 0x002fe200078e000c */
[----:B------:R-:W-:Y:S01]  /*8ee0*/  IABS R10, R4 ;  /* 0x00000004000a7213 */ /* 0x000fe20000000000 */
[--C-:B------:R-:W-:Y:S02]  /*8ef0*/  @!P6 IMAD.IADD R8, R8, 0x1, -R6.reuse ;  /* 0x000000010808e824 */ /* 0x100fe400078e0a06 */
[----:B------:R-:W-:Y:S01]  /*8f00*/  @!P4 IMAD.MOV R3, RZ, RZ, -R3 ;  /* 0x000000ffff03c224 */ /* 0x000fe200078e0a03 */
[C---:B------:R-:W-:Y:S01]  /*8f10*/  ISETP.GT.U32.AND P4, PT, R6.reuse, R14, PT ;  /* 0x0000000e0600720c */ /* 0x040fe20003f84070 */
[----:B------:R-:W-:Y:S01]  /*8f20*/  IMAD.HI.U32 R12, R11, R7, RZ ;  /* 0x000000070b0c7227 */ /* 0x000fe200078e00ff */
[----:B------:R-:W-:Y:S02]  /*8f30*/  ISETP.GT.U32.AND P6, PT, R6, R8, PT ;  /* 0x000000080600720c */ /* 0x000fe40003fc4070 */
[----:B------:R1:W-:Y:S01]  /*8f40*/  STL [R1+0x628], R3 ;  /* 0x0006280301007387 */ /* 0x0003e20000100800 */
[----:B------:R-:W-:-:S02]  /*8f50*/  @!P2 IMAD.IADD R9, R9, 0x1, -R6 ;  /* 0x000000010909a824 */ /* 0x000fc400078e0a06 */
[----:B------:R-:W-:-:S03]  /*8f60*/  IMAD.MOV R12, RZ, RZ, -R12 ;  /* 0x000000ffff0c7224 */ /* 0x000fc600078e0a0c */
[----:B------:R-:W-:-:S03]  /*8f70*/  ISETP.GT.U32.AND P2, PT, R6, R9, PT ;  /* 0x000000090600720c */ /* 0x000fc60003f44070 */
[----:B------:R-:W-:Y:S02]  /*8f80*/  @!P4 IMAD.IADD R14, R14, 0x1, -R6 ;  /* 0x000000010e0ec824 */ /* 0x000fe400078e0a06 */
[----:B-1----:R-:W-:Y:S02]  /*8f90*/  IMAD.MOV.U32 R3, RZ, RZ, R17 ;  /* 0x000000ffff037224 */ /* 0x002fe400078e0011 */
[----:B------:R-:W-:-:S04]  /*8fa0*/  IMAD.HI.U32 R17, R11, R16, RZ ;  /* 0x000000100b117227 */ /* 0x000fc800078e00ff */
        /* <DEDUP_REMOVED lines=15> */
[----:B------:R-:W-:Y:S01]  /*90a0*/  @!P2 IMAD.IADD R9, R9, 0x1, -R6 ;  /* 0x000000010909a824 */ /* 0x000fe200078e0a06 */
[----:B------:R-:W-:Y:S01]  /*90b0*/  ISETP.GE.AND P2, PT, R13, RZ, PT ;  /* 0x000000ff0d00720c */ /* 0x000fe20003f46270 */
[C---:B------:R-:W-:Y:S01]  /*90c0*/  IMAD R13, R6.reuse, R17, R16 ;  /* 0x00000011060d7224 */ /* 0x040fe200078e0210 */
[C---:B------:R-:W-:Y:S01]  /*90d0*/  ISETP.GT.U32.AND P6, PT, R6.reuse, R15, PT ;  /* 0x0000000f0600720c */ /* 0x040fe20003fc4070 */
[----:B------:R-:W-:Y:S02]  /*90e0*/  IMAD R10, R6, R12, R10 ;  /* 0x0000000c060a7224 */ /* 0x000fe400078e020a */
[----:B------:R-:W-:Y:S01]  /*90f0*/  @!P4 IMAD.IADD R0, R0, 0x1, -R6 ;  /* 0x000000010000c824 */ /* 0x000fe200078e0a06 */
[C---:B------:R-:W-:Y:S01]  /*9100*/  ISETP.GT.U32.AND P1, PT, R6.reuse, R13, PT ;  /* 0x0000000d0600720c */ /* 0x040fe20003f24070 */
[----:B------:R-:W-:Y:S01]  /*9110*/  @!P3 IMAD.MOV R9, RZ, RZ, -R9 ;  /* 0x000000ffff09b224 */ /* 0x000fe200078e0a09 */
[----:B------:R-:W-:Y:S01]  /*9120*/  ISETP.GE.AND P3, PT, R5, RZ, PT ;  /* 0x000000ff0500720c */ /* 0x000fe20003f66270 */
[----:B-1----:R-:W-:Y:S01]  /*9130*/  IMAD.MOV.U32 R3, RZ, RZ, R8 ;  /* 0x000000ffff037224 */ /* 0x002fe200078e0008 */
[----:B------:R-:W-:Y:S01]  /*9140*/  ISETP.GT.U32.AND P4, PT, R6, R0, PT ;  /* 0x000000000600720c */ /* 0x000fe20003f84070 */
[----:B------:R-:W-:Y:S01]  /*9150*/  VIADD R5, R24, 0x15a ;  /* 0x0000015a18057836 */ /* 0x000fe20000000000 */
[----:B------:R1:W-:Y:S01]  /*9160*/  STL [R1+0x66c], R9 ;  /* 0x00066c0901007387 */ /* 0x0003e20000100800 */
[----:B------:R-:W-:Y:S01]  /*9170*/  @!P5 IMAD.MOV R3, RZ, RZ, -R3 ;  /* 0x000000ffff03d224 */ /* 0x000fe200078e0a03 */
[----:B------:R-:W-:Y:S01]  /*9180*/  ISETP.GT.U32.AND P5, PT, R6, R10, PT ;  /* 0x0000000a0600720c */ /* 0x000fe20003fa4070 */
[----:B------:R-:W-:-:S02]  /*9190*/  VIADD R7, R24, 0x15b ;  /* 0x0000015b18077836 */ /* 0x000fc40000000000 */
[--C-:B------:R-:W-:Y:S01]  /*91a0*/  @!P6 IMAD.IADD R15, R15, 0x1, -R6.reuse ;  /* 0x000000010f0fe824 */ /* 0x100fe200078e0a06 */
[----:B------:R2:W-:Y:S01]  /*91b0*/  STL [R1+0x670], R3 ;  /* 0x0006700301007387 */ /* 0x0005e20000100800 */
[--C-:B------:R-:W-:Y:S01]  /*91c0*/  @!P1 IMAD.IADD R13, R13, 0x1, -R6.reuse ;  /* 0x000000010d0d9824 */ /* 0x100fe200078e0a06 */
[----:B------:R-:W-:Y:S01]  /*91d0*/  IABS R14, R7 ;  /* 0x00000007000e7213 */ /* 0x000fe20000000000 */
[----:B------:R-:W-:Y:S01]  /*91e0*/  VIADD R12, R24, 0x157 ;  /* 0x00000157180c7836 */ /* 0x000fe20000000000 */
[----:B-1----:R-:W-:Y:S01]  /*91f0*/  IABS R9, R5 ;  /* 0x0000000500097213 */ /* 0x002fe20000000000 */
[--C-:B------:R-:W-:Y:S01]  /*9200*/  @!P4 IMAD.IADD R0, R0, 0x1, -R6.reuse ;  /* 0x000000010000c824 */ /* 0x100fe200078e0a06 */
[----:B------:R-:W-:Y:S01]  /*9210*/  ISETP.GE.AND P1, PT, R7, RZ, PT ;  /* 0x000000ff0700720c */ /* 0x000fe20003f26270 */
[C---:B------:R-:W-:Y:S01]  /*9220*/  IMAD.HI.U32 R8, R11.reuse, R14, RZ ;  /* 0x0000000e0b087227 */ /* 0x040fe200078e00ff */
[----:B------:R-:W-:Y:S02]  /*9230*/  ISETP.GT.U32.AND P6, PT, R6, R13, PT ;  /* 0x0000000d0600720c */ /* 0x000fe40003fc4070 */
[----:B------:R-:W-:Y:S01]  /*9240*/  IABS R16, R12 ;  /* 0x0000000c00107213 */ /* 0x000fe20000000000 */
[----:B------:R-:W-:Y:S01]  /*9250*/  @!P5 IMAD.IADD R10, R10, 0x1, -R6 ;  /* 0x000000010a0ad824 */ /* 0x000fe200078e0a06 */
[----:B------:R-:W-:Y:S01]  /*9260*/  ISETP.GT.U32.AND P5, PT, R6, R15, PT ;  /* 0x0000000f0600720c */ /* 0x000fe20003fa4070 */
[----:B------:R-:W-:Y:S01]  /*9270*/  IMAD.HI.U32 R7, R11, R9, RZ ;  /* 0x000000090b077227 */ /* 0x000fe200078e00ff */
[----:B------:R-:W-:-:S03]  /*9280*/  ISETP.GE.AND P4, PT, R4, RZ, PT ;  /* 0x000000ff0400720c */ /* 0x000fc60003f86270 */
[----:B------:R-:W-:Y:S02]  /*9290*/  IMAD.MOV R7, RZ, RZ, -R7 ;  /* 0x000000ffff077224 */ /* 0x000fe400078e0a07 */
[----:B------:R-:W-:Y:S02]  /*92a0*/  IMAD.MOV R8, RZ, RZ, -R8 ;  /* 0x000000ffff087224 */ /* 0x000fe400078e0a08 */
[----:B--2---:R-:W-:Y:S02]  /*92b0*/  IMAD.MOV.U32 R3, RZ, RZ, R0 ;  /* 0x000000ffff037224 */ /* 0x004fe400078e0000 */
[C---:B------:R-:W-:Y:S02]  /*92c0*/  IMAD R9, R6.reuse, R7, R9 ;  /* 0x0000000706097224 */ /* 0x040fe400078e0209 */
[C---:B------:R-:W-:Y:S02]  /*92d0*/  IMAD R14, R6.reuse, R8, R14 ;  /* 0x00000008060e7224 */ /* 0x040fe400078e020e */
[----:B------:R-:W-:Y:S01]  /*92e0*/  @!P0 IMAD.MOV R3, RZ, RZ, -R3 ;  /* 0x000000ffff038224 */ /* 0x000fe200078e0a03 */
[C---:B------:R-:W-:Y:S01]  /*92f0*/  ISETP.GT.U32.AND P0, PT, R6.reuse, R10, PT ;  /* 0x0000000a0600720c */ /* 0x040fe20003f04070 */
[--C-:B------:R-:W-:Y:S01]  /*9300*/  @!P5 IMAD.IADD R15, R15, 0x1, -R6.reuse ;  /* 0x000000010f0fd824 */ /* 0x100fe200078e0a06 */
[C---:B------:R-:W-:Y:S01]  /*9310*/  ISETP.GT.U32.AND P5, PT, R6.reuse, R9, PT ;  /* 0x000000090600720c */ /* 0x040fe20003fa4070 */
[----:B------:R-:W-:Y:S01]  /*9320*/  @!P6 IMAD.IADD R13, R13, 0x1, -R6 ;  /* 0x000000010d0de824 */ /* 0x000fe200078e0a06 */
[----:B------:R-:W-:Y:S01]  /*9330*/  ISETP.GT.U32.AND P6, PT, R6, R14, PT ;  /* 0x0000000e0600720c */ /* 0x000fe20003fc4070 */
[C---:B------:R-:W-:Y:S01]  /*9340*/  VIADD R0, R24.reuse, 0x158 ;  /* 0x0000015818007836 */ /* 0x040fe20000000000 */
[----:B------:R1:W-:Y:S01]  /*9350*/  STL [R1+0x74c], R3 ;  /* 0x00074c0301007387 */ /* 0x0003e20000100800 */
[----:B------:R-:W-:-:S02]  /*9360*/  VIADD R4, R24, 0x159 ;  /* 0x0000015918047836 */ /* 0x000fc40000000000 */
[----:B------:R-:W-:Y:S01]  /*9370*/  @!P3 IMAD.MOV R15, RZ, RZ, -R15 ;  /* 0x000000ffff0fb224 */ /* 0x000fe200078e0a0f */
[----:B------:R-:W-:Y:S02]  /*9380*/  IABS R7, R0 ;  /* 0x0000000000077213 */ /* 0x000fe40000000000 */
[----:B------:R-:W-:Y:S01]  /*9390*/  IABS R8, R4 ;  /* 0x0000000400087213 */ /* 0x000fe20000000000 */
[--C-:B------:R-:W-:Y:S01]  /*93a0*/  @!P0 IMAD.IADD R10, R10, 0x1, -R6.reuse ;  /* 0x000000010a0a8824 */ /* 0x100fe200078e0a06 */
[----:B------:R-:W-:Y:S01]  /*93b0*/  ISETP.GE.AND P0, PT, R5, RZ, PT ;  /* 0x000000ff0500720c */ /* 0x000fe20003f06270 */
[----:B------:R-:W-:Y:S02]  /*93c0*/  @!P5 IMAD.IADD R9, R9, 0x1, -R6 ;  /* 0x000000010909d824 */ /* 0x000fe400078e0a06 */
[----:B-1----:R-:W-:Y:S02]  /*93d0*/  IMAD.MOV.U32 R3, RZ, RZ, R13 ;  /* 0x000000ffff037224 */ /* 0x002fe400078e000d */
[----:B------:R-:W-:Y:S01]  /*93e0*/  IMAD.MOV.U32 R5, RZ, RZ, R16 ;  /* 0x000000ffff057224 */ /* 0x000fe200078e0010 */
[----:B------:R-:W-:Y:S01]  /*93f0*/  ISETP.GT.U32.AND P5, PT, R6, R9, PT ;  /* 0x000000090600720c */ /* 0x000fe20003fa4070 */
[----:B------:R-:W-:-:S04]  /*9400*/  IMAD.HI.U32 R17, R11, R7, RZ ;  /* 0x000000070b117227 */ /* 0x000fc800078e00ff */
[----:B------:R-:W-:Y:S01]  /*9410*/  @!P6 IMAD.IADD R14, R14, 0x1, -R6 ;  /* 0x000000010e0ee824 */ /* 0x000fe200078e0a06 */
[----:B------:R-:W-:Y:S01]  /*9420*/  ISETP.GE.AND P6, PT, R4, RZ, PT ;  /* 0x000000ff0400720c */ /* 0x000fe20003fc6270 */
[----:B------:R-:W-:Y:S02]  /*9430*/  @!P2 IMAD.MOV R3, RZ, RZ, -R3 ;  /* 0x000000ffff03a224 */ /* 0x000fe400078e0a03 */
[----:B------:R-:W-:Y:S01]  /*9440*/  IMAD.HI.U32 R4, R11, R5, RZ ;  /* 0x000000050b047227 */ /* 0x000fe200078e00ff */
[C---:B------:R-:W-:Y:S02]  /*9450*/  ISETP.GT.U32.AND P2, PT, R6.reuse, R14, PT ;  /* 0x0000000e0600720c */ /* 0x040fe40003f44070 */
[----:B------:R1:W-:Y:S01]  /*9460*/  STL [R1+0x690], R3 ;  /* 0x0006900301007387 */ /* 0x0003e20000100800 */
[----:B------:R-:W-:Y:S02]  /*9470*/  IMAD.MOV R13, RZ, RZ, -R17 ;  /* 0x000000ffff0d7224 */ /* 0x000fe400078e0a11 */
[----:B------:R-:W-:Y:S01]  /*9480*/  IMAD.MOV R4, RZ, RZ, -R4 ;  /* 0x000000ffff047224 */ /* 0x000fe200078e0a04 */
[----:B------:R2:W-:Y:S01]  /*9490*/  STL [R1+0x68c], R15 ;  /* 0x00068c0f01007387 */ /* 0x0005e20000100800 */
[----:B------:R-:W-:-:S02]  /*94a0*/  IMAD R7, R6, R13, R7 ;  /* 0x0000000d06077224 */ /* 0x000fc400078e0207 */
[C---:B------:R-:W-:Y:S02]  /*94b0*/  IMAD R5, R6.reuse, R4, R5 ;  /* 0x0000000406057224 */ /* 0x040fe400078e0205 */
[----:B------:R-:W-:Y:S02]  /*94c0*/  @!P5 IMAD.IADD R9, R9, 0x1, -R6 ;  /* 0x000000010909d824 */ /* 0x000fe400078e0a06 */
[----:B-1----:R-:W-:Y:S01]  /*94d0*/  IMAD.MOV.U32 R3, RZ, RZ, R10 ;  /* 0x000000ffff037224 */ /* 0x002fe200078e000a */
[----:B------:R-:W-:Y:S01]  /*94e0*/  ISETP.GT.U32.AND P5, PT, R6, R5, PT ;  /* 0x000000050600720c */ /* 0x000fe20003fa4070 */
[----:B------:R-:W-:-:S04]  /*94f0*/  IMAD.HI.U32 R16, R11, R8, RZ ;  /* 0x000000080b107227 */ /* 0x000fc800078e00ff */
[----:B------:R-:W-:Y:S01]  /*9500*/  @!P4 IMAD.MOV R3, RZ, RZ, -R3 ;  /* 0x000000ffff03c224 */ /* 0x000fe200078e0a03 */
[----:B------:R-:W-:Y:S01]  /*9510*/  ISETP.GT.U32.AND P4, PT, R6, R7, PT ;  /* 0x000000070600720c */ /* 0x000fe20003f84070 */
[----:B------:R-:W-:Y:S02]  /*9520*/  VIADD R10, R24, 0x155 ;  /* 0x00000155180a7836 */ /* 0x000fe40000000000 */
[----:B------:R-:W-:Y:S01]  /*9530*/  IMAD.MOV R16, RZ, RZ, -R16 ;  /* 0x000000ffff107224 */ /* 0x000fe200078e0a10 */
[----:B------:R1:W-:Y:S01]  /*9540*/  STL [R1+0x6d0], R3 ;  /* 0x0006d00301007387 */ /* 0x0003e20000100800 */
[----:B------:R-:W-:Y:S01]  /*9550*/  @!P2 IMAD.IADD R14, R14, 0x1, -R6 ;  /* 0x000000010e0ea824 */ /* 0x000fe200078e0a06 */
[----:B------:R-:W-:Y:S01]  /*9560*/  ISETP.GE.AND P2, PT, R0, RZ, PT ;  /* 0x000000ff0000720c */ /* 0x000fe20003f46270 */
[----:B------:R-:W-:Y:S01]  /*9570*/  IMAD R8, R6, R16, R8 ;  /* 0x0000001006087224 */ /* 0x000fe200078e0208 */
[----:B------:R-:W-:Y:S01]  /*9580*/  IABS R0, R10 ;  /* 0x0000000a00007213 */ /* 0x000fe20000000000 */
[----:B------:R-:W-:-:S02]  /*9590*/  @!P5 IMAD.IADD R5, R5, 0x1, -R6 ;  /* 0x000000010505d824 */ /* 0x000fc400078e0a06 */
[----:B------:R-:W-:Y:S01]  /*95a0*/  VIADD R17, R24, 0x156 ;  /* 0x0000015618117836 */ /* 0x000fe20000000000 */
[C---:B------:R-:W-:Y:S01]  /*95b0*/  ISETP.GT.U32.AND P3, PT, R6.reuse, R8, PT ;  /* 0x000000080600720c */ /* 0x040fe20003f64070 */
[----:B------:R-:W-:Y:S02]  /*95c0*/  @!P4 IMAD.IADD R7, R7, 0x1, -R6 ;  /* 0x000000010707c824 */ /* 0x000fe400078e0a06 */
[C---:B--2---:R-:W-:Y:S01]  /*95d0*/  IMAD.HI.U32 R15, R11.reuse, R0, RZ ;  /* 0x000000000b0f7227 */ /* 0x044fe200078e00ff */
[----:B------:R-:W-:Y:S02]  /*95e0*/  IABS R4, R17 ;  /* 0x0000001100047213 */ /* 0x000fe40000000000 */
[----:B------:R-:W-:Y:S01]  /*95f0*/  ISETP.GT.U32.AND P5, PT, R6, R7, PT ;  /* 0x000000070600720c */ /* 0x000fe20003fa4070 */
[----:B------:R-:W-:Y:S02]  /*9600*/  IMAD.MOV R15, RZ, RZ, -R15 ;  /* 0x000000ffff0f7224 */ /* 0x000fe400078e0a0f */
[----:B------:R-:W-:-:S04]  /*9610*/  IMAD.HI.U32 R13, R11, R4, RZ ;  /* 0x000000040b0d7227 */ /* 0x000fc800078e00ff */
[----:B------:R-:W-:Y:S02]  /*9620*/  IMAD R0, R6, R15, R0 ;  /* 0x0000000f06007224 */ /* 0x000fe400078e0200 */
[----:B------:R-:W-:Y:S01]  /*9630*/  @!P3 IMAD.IADD R8, R8, 0x1, -R6 ;  /* 0x000000010808b824 */ /* 0x000fe200078e0a06 */
[----:B------:R-:W-:Y:S01]  /*9640*/  ISETP.GE.AND P3, PT, R12, RZ, PT ;  /* 0x000000ff0c00720c */ /* 0x000fe20003f66270 */
[----:B-1----:R-:W-:Y:S02]  /*9650*/  IMAD.MOV.U32 R3, RZ, RZ, R14 ;  /* 0x000000ffff037224 */ /* 0x002fe400078e000e */
[----:B------:R-:W-:Y:S01]  /*9660*/  @!P5 IMAD.IADD R7, R7, 0x1, -R6 ;  /* 0x000000010707d824 */ /* 0x000fe200078e0a06 */
[C---:B------:R-:W-:Y:S01]  /*9670*/  ISETP.GT.U32.AND P5, PT, R6.reuse, R0, PT ;  /* 0x000000000600720c */ /* 0x040fe20003fa4070 */
[----:B------:R-:W-:Y:S01]  /*9680*/  IMAD.MOV R13, RZ, RZ, -R13 ;  /* 0x000000ffff0d7224 */ /* 0x000fe200078e0a0d */
[C---:B------:R-:W-:Y:S01]  /*9690*/  ISETP.GT.U32.AND P4, PT, R6.reuse, R8, PT ;  /* 0x000000080600720c */ /* 0x040fe20003f84070 */
[----:B------:R-:W-:Y:S01]  /*96a0*/  @!P1 IMAD.MOV R3, RZ, RZ, -R3 ;  /* 0x000000ffff039224 */ /* 0x000fe200078e0a03 */
[----:B------:R-:W-:Y:S01]  /*96b0*/  ISETP.GT.U32.AND P1, PT, R6, R5, PT ;  /* 0x000000050600720c */ /* 0x000fe20003f24070 */
[----:B------:R-:W-:-:S02]  /*96c0*/  VIADD R12, R24, 0x154 ;  /* 0x00000154180c7836 */ /* 0x000fc40000000000 */
[----:B------:R-:W-:Y:S01]  /*96d0*/  IMAD R4, R6, R13, R4 ;  /* 0x0000000d06047224 */ /* 0x000fe200078e0204 */
[----:B------:R1:W-:Y:S01]  /*96e0*/  STL [R1+0x71c], R3 ;  /* 0x00071c0301007387 */ /* 0x0003e20000100800 */
[C---:B------:R-:W-:Y:S01]  /*96f0*/  VIADD R13, R24.reuse, 0x153 ;  /* 0x00000153180d7836 */ /* 0x040fe20000000000 */
[----:B------:R-:W-:Y:S01]  /*9700*/  IABS R14, R12 ;  /* 0x0000000c000e7213 */ /* 0x000fe20000000000 */
[----:B------:R-:W-:Y:S02]  /*9710*/  VIADD R15, R24, 0x152 ;  /* 0x00000152180f7836 */ /* 0x000fe40000000000 */
[----:B------:R-:W-:Y:S01]  /*9720*/  @!P5 IMAD.IADD R0, R0, 0x1, -R6 ;  /* 0x000000010000d824 */ /* 0x000fe200078e0a06 */
[----:B------:R-:W-:Y:S01]  /*9730*/  IABS R16, R13 ;  /* 0x0000000d00107213 */ /* 0x000fe20000000000 */
[----:B------:R-:W-:-:S03]  /*9740*/  IMAD.HI.U32 R18, R11, R14, RZ ;  /* 0x0000000e0b127227 */ /* 0x000fc600078e00ff */
[----:B------:R-:W-:Y:S01]  /*9750*/  ISETP.GT.U32.AND P5, PT, R6, R0, PT ;  /* 0x000000000600720c */ /* 0x000fe20003fa4070 */
[----:B------:R-:W-:Y:S01]  /*9760*/  @!P4 IMAD.IADD R8, R8, 0x1, -R6 ;  /* 0x000000010808c824 */ /* 0x000fe200078e0a06 */
[----:B------:R-:W-:Y:S01]  /*9770*/  ISETP.GT.U32.AND P4, PT, R6, R4, PT ;  /* 0x000000040600720c */ /* 0x000fe20003f84070 */
[----:B------:R-:W-:-:S04]  /*9780*/  IMAD.HI.U32 R19, R11, R16, RZ ;  /* 0x000000100b137227 */ /* 0x000fc800078e00ff */
[----:B------:R-:W-:Y:S01]  /*9790*/  @!P1 IMAD.IADD R5, R5, 0x1, -R6 ;  /* 0x0000000105059824 */ /* 0x000fe200078e0a06 */
[----:B------:R-:W-:Y:S01]  /*97a0*/  ISETP.GE.AND P1, PT, R17, RZ, PT ;  /* 0x000000ff1100720c */ /* 0x000fe20003f26270 */
[----:B------:R-:W-:Y:S01]  /*97b0*/  IMAD.MOV R17, RZ, RZ, -R18 ;  /* 0x000000ffff117224 */ /* 0x000fe200078e0a12 */
[----:B------:R-:W-:Y:S01]  /*97c0*/  IABS R18, R15 ;  /* 0x0000000f00127213 */ /* 0x000fe20000000000 */
[----:B------:R-:W-:Y:S02]  /*97d0*/  IMAD.MOV R19, RZ, RZ, -R19 ;  /* 0x000000ffff137224 */ /* 0x000fe400078e0a13 */
[C---:B------:R-:W-:Y:S02]  /*97e0*/  IMAD R14, R6.reuse, R17, R14 ;  /* 0x00000011060e7224 */ /* 0x040fe400078e020e */
[----:B-1----:R-:W-:Y:S02]  /*97f0*/  IMAD.MOV.U32 R3, RZ, RZ, R9 ;  /* 0x000000ffff037224 */ /* 0x002fe400078e0009 */
[----:B------:R-:W-:-:S02]  /*9800*/  IMAD R16, R6, R19, R16 ;  /* 0x0000001306107224 */ /* 0x000fc400078e0210 */
[----:B------:R-:W-:Y:S02]  /*9810*/  @!P0 IMAD.MOV R3, RZ, RZ, -R3 ;  /* 0x000000ffff038224 */ /* 0x000fe400078e0a03 */
[----:B------:R-:W-:Y:S01]  /*9820*/  @!P6 IMAD.MOV R8, RZ, RZ, -R8 ;  /* 0x000000ffff08e224 */ /* 0x000fe200078e0a08 */
[----:B------:R-:W-:Y:S01]  /*9830*/  ISETP.GT.U32.AND P6, PT, R6, R14, PT ;  /* 0x0000000e0600720c */ /* 0x000fe20003fc4070 */
[--C-:B------:R-:W-:Y:S01]  /*9840*/  @!P5 IMAD.IADD R0, R0, 0x1, -R6.reuse ;  /* 0x000000010000d824 */ /* 0x100fe200078e0a06 */
[----:B------:R-:W-:Y:S01]  /*9850*/  ISETP.GT.U32.AND P5, PT, R6, R16, PT ;  /* 0x000000100600720c */ /* 0x000fe20003fa4070 */
[----:B------:R-:W-:Y:S01]  /*9860*/  @!P2 IMAD.MOV R7, RZ, RZ, -R7 ;  /* 0x000000ffff07a224 */ /* 0x000fe200078e0a07 */
[----:B------:R1:W-:Y:S01]  /*9870*/  STL [R1+0x6d8], R3 ;  /* 0x0006d80301007387 */ /* 0x0003e20000100800 */
[--C-:B------:R-:W-:Y:S01]  /*9880*/  @!P4 IMAD.IADD R4, R4, 0x1, -R6.reuse ;  /* 0x000000010404c824 */ /* 0x100fe200078e0a06 */
[----:B------:R-:W-:Y:S01]  /*9890*/  ISETP.GE.AND P4, PT, R10, RZ, PT ;  /* 0x000000ff0a00720c */ /* 0x000fe20003f86270 */
[----:B------:R-:W-:Y:S01]  /*98a0*/  VIADD R19, R24, 0x13f ;  /* 0x0000013f18137836 */ /* 0x000fe20000000000 */
[----:B------:R-:W-:Y:S01]  /*98b0*/  STL [R1+0x700], R8 ;  /* 0x0007000801007387 */ /* 0x000fe20000100800 */
[----:B------:R-:W-:Y:S01]  /*98c0*/  ISETP.GE.AND P2, PT, R12, RZ, PT ;  /* 0x000000ff0c00720c */ /* 0x000fe20003f46270 */
[----:B------:R-:W-:Y:S01]  /*98d0*/  VIADD R12, R24, 0x14f ;  /* 0x0000014f180c7836 */ /* 0x000fe20000000000 */
[----:B------:R-:W-:Y:S01]  /*98e0*/  ISETP.GT.U32.AND P0, PT, R6, R4, PT ;  /* 0x000000040600720c */ /* 0x000fe20003f04070 */
[----:B------:R2:W-:Y:S01]  /*98f0*/  STL [R1+0x6fc], R7 ;  /* 0x0006fc0701007387 */ /* 0x0005e20000100800 */
[----:B------:R-:W-:Y:S01]  /*9900*/  @!P6 IMAD.IADD R14, R14, 0x1, -R6 ;  /* 0x000000010e0ee824 */ /* 0x000fe200078e0a06 */
[----:B------:R-:W-:Y:S01]  /*9910*/  IABS R17, R19 ;  /* 0x0000001300117213 */ /* 0x000fe20000000000 */
[----:B-1----:R-:W-:-:S02]  /*9920*/  IMAD.MOV.U32 R3, RZ, RZ, R5 ;  /* 0x000000ffff037224 */ /* 0x002fc400078e0005 */
[----:B------:R-:W-:Y:S01]  /*9930*/  VIADD R5, R24, 0x151 ;  /* 0x0000015118057836 */ /* 0x000fe20000000000 */
[----:B------:R-:W-:Y:S01]  /*9940*/  ISETP.GT.U32.AND P6, PT, R6, R14, PT ;  /* 0x0000000e0600720c */ /* 0x000fe20003fc4070 */
[----:B------:R-:W-:Y:S01]  /*9950*/  @!P3 IMAD.MOV R3, RZ, RZ, -R3 ;  /* 0x000000ffff03b224 */ /* 0x000fe200078e0a03 */
[----:B------:R-:W-:Y:S01]  /*9960*/  ISETP.GE.AND P3, PT, R13, RZ, PT ;  /* 0x000000ff0d00720c */ /* 0x000fe20003f66270 */
[----:B------:R-:W-:Y:S01]  /*9970*/  @!P5 IMAD.IADD R16, R16, 0x1, -R6 ;  /* 0x000000011010d824 */ /* 0x000fe200078e0a06 */
[----:B------:R-:W-:Y:S01]  /*9980*/  IABS R9, R5 ;  /* 0x0000000500097213 */ /* 0x000fe20000000000 */
[----:B--2---:R-:W-:Y:S01]  /*9990*/  IMAD.HI.U32 R7, R11, R18, RZ ;  /* 0x000000120b077227 */ /* 0x004fe200078e00ff */
[----:B------:R1:W-:Y:S02]  /*99a0*/  STL [R1+0x6f8], R3 ;  /* 0x0006f80301007387 */ /* 0x0003e40000100800 */
[----:B------:R-:W-:Y:S01]  /*99b0*/  ISETP.GT.U32.AND P5, PT, R6, R16, PT ;  /* 0x000000100600720c */ /* 0x000fe20003fa4070 */
[----:B------:R-:W-:-:S02]  /*99c0*/  IMAD.MOV R7, RZ, RZ, -R7 ;  /* 0x000000ffff077224 */ /* 0x000fc400078e0a07 */
[----:B------:R-:W-:Y:S01]  /*99d0*/  @!P0 IMAD.IADD R4, R4, 0x1, -R6 ;  /* 0x0000000104048824 */ /* 0x000fe200078e0a06 */
[----:B------:R-:W-:Y:S01]  /*99e0*/  ISETP.GE.AND P0, PT, R15, RZ, PT ;  /* 0x000000ff0f00720c */ /* 0x000fe20003f06270 */
[----:B------:R-:W-:Y:S02]  /*99f0*/  IMAD R7, R6, R7, R18 ;  /* 0x0000000706077224 */ /* 0x000fe400078e0212 */
[----:B------:R-:W-:Y:S02]  /*9a00*/  IMAD.MOV.U32 R8, RZ, RZ, R4 ;  /* 0x000000ffff087224 */ /* 0x000fe400078e0004 */
[----:B-1----:R-:W-:Y:S02]  /*9a10*/  IMAD.MOV.U32 R3, RZ, RZ, R0 ;  /* 0x000000ffff037224 */ /* 0x002fe400078e0000 */
[----:B------:R-:W-:-:S04]  /*9a20*/  IMAD.HI.U32 R0, R11, R9, RZ ;  /* 0x000000090b007227 */ /* 0x000fc800078e00ff */
[----:B------:R-:W-:Y:S01]  /*9a30*/  @!P4 IMAD.MOV R3, RZ, RZ, -R3 ;  /* 0x000000ffff03c224 */ /* 0x000fe200078e0a03 */
[C---:B------:R-:W-:Y:S01]  /*9a40*/  ISETP.GT.U32.AND P4, PT, R6.reuse, R7, PT ;  /* 0x000000070600720c */ /* 0x040fe20003f84070 */
[----:B------:R-:W-:Y:S02]  /*9a50*/  IMAD.MOV R0, RZ, RZ, -R0 ;  /* 0x000000ffff007224 */ /* 0x000fe400078e0a00 */
[----:B------:R-:W-:Y:S01]  /*9a60*/  @!P1 IMAD.MOV R8, RZ, RZ, -R8 ;  /* 0x000000ffff089224 */ /* 0x000fe200078e0a08 */
[----:B------:R-:W-:Y:S01]  /*9a70*/  ISETP.GE.AND P1, PT, R5, RZ, PT ;  /* 0x000000ff0500720c */ /* 0x000fe20003f26270 */
[----:B------:R-:W-:Y:S02]  /*9a80*/  IMAD R9, R6, R0, R9 ;  /* 0x0000000006097224 */ /* 0x000fe400078e0209 */
[----:B------:R-:W-:Y:S01]  /*9a90*/  VIADD R4, R24, 0x150 ;  /* 0x0000015018047836 */ /* 0x000fe20000000000 */
[----:B------:R1:W-:Y:S01]  /*9aa0*/  STL [R1+0x6f4], R8 ;  /* 0x0006f40801007387 */ /* 0x0003e20000100800 */
[----:B------:R-:W-:-:S02]  /*9ab0*/  @!P6 IMAD.IADD R14, R14, 0x1, -R6 ;  /* 0x000000010e0ee824 */ /* 0x000fc400078e0a06 */
[--C-:B------:R-:W-:Y:S01]  /*9ac0*/  @!P5 IMAD.IADD R16, R16, 0x1, -R6.reuse ;  /* 0x000000011010d824 */ /* 0x100fe200078e0a06 */
[----:B------:R-:W-:Y:S01]  /*9ad0*/  ISETP.GT.U32.AND P5, PT, R6, R9, PT ;  /* 0x000000090600720c */ /* 0x000fe20003fa4070 */
[----:B------:R-:W-:Y:S01]  /*9ae0*/  @!P4 IMAD.IADD R7, R7, 0x1, -R6 ;  /* 0x000000010707c824 */ /* 0x000fe200078e0a06 */
[----:B------:R2:W-:Y:S01]  /*9af0*/  STL [R1+0x714], R3 ;  /* 0x0007140301007387 */ /* 0x0005e20000100800 */
[----:B------:R-:W-:Y:S01]  /*9b00*/  IABS R5, R4 ;  /* 0x0000000400057213 */ /* 0x000fe20000000000 */
[----:B------:R-:W-:Y:S01]  /*9b10*/  VIADD R15, R24, 0x14d ;  /* 0x0000014d180f7836 */ /* 0x000fe20000000000 */
[----:B------:R-:W-:Y:S01]  /*9b20*/  ISETP.GE.AND P6, PT, R4, RZ, PT ;  /* 0x000000ff0400720c */ /* 0x000fe20003fc6270 */
[----:B------:R-:W-:Y:S01]  /*9b30*/  VIADD R4, R24, 0x14e ;  /* 0x0000014e18047836 */ /* 0x000fe20000000000 */
[----:B-1----:R-:W-:Y:S01]  /*9b40*/  IABS R8, R12 ;  /* 0x0000000c00087213 */ /* 0x002fe20000000000 */
[----:B------:R-:W-:Y:S01]  /*9b50*/  IMAD.HI.U32 R10, R11, R5, RZ ;  /* 0x000000050b0a7227 */ /* 0x000fe200078e00ff */
[----:B------:R-:W-:-:S02]  /*9b60*/  ISETP.GT.U32.AND P4, PT, R6, R7, PT ;  /* 0x000000070600720c */ /* 0x000fc40003f84070 */
[----:B------:R-:W-:Y:S01]  /*9b70*/  IABS R0, R4 ;  /* 0x0000000400007213 */ /* 0x000fe20000000000 */
[----:B--2---:R-:W-:Y:S02]  /*9b80*/  IMAD.MOV.U32 R3, RZ, RZ, R14 ;  /* 0x000000ffff037224 */ /* 0x004fe400078e000e */
[----:B------:R-:W-:-:S04]  /*9b90*/  IMAD.HI.U32 R13, R11, R8, RZ ;  /* 0x000000080b0d7227 */ /* 0x000fc800078e00ff */
[----:B------:R-:W-:Y:S01]  /*9ba0*/  @!P2 IMAD.MOV R3, RZ, RZ, -R3 ;  /* 0x000000ffff03a224 */ /* 0x000fe200078e0a03 */
[----:B------:R-:W-:Y:S01]  /*9bb0*/  ISETP.GE.AND P2, PT, R12, RZ, PT ;  /* 0x000000ff0c00720c */ /* 0x000fe20003f46270 */
[----:B------:R-:W-:Y:S02]  /*9bc0*/  IMAD.MOV R10, RZ, RZ, -R10 ;  /* 0x000000ffff0a7224 */ /* 0x000fe400078e0a0a */
[--C-:B------:R-:W-:Y:S01]  /*9bd0*/  @!P5 IMAD.IADD R9, R9, 0x1, -R6.reuse ;  /* 0x000000010909d824 */ /* 0x100fe200078e0a06 */
[----:B------:R1:W-:Y:S01]  /*9be0*/  STL [R1+0x718], R3 ;  /* 0x0007180301007387 */ /* 0x0003e20000100800 */
[----:B------:R-:W-:Y:S02]  /*9bf0*/  IMAD.MOV R13, RZ, RZ, -R13 ;  /* 0x000000ffff0d7224 */ /* 0x000fe400078e0a0d */
[C---:B------:R-:W-:Y:S01]  /*9c00*/  IMAD R5, R6.reuse, R10, R5 ;  /* 0x0000000a06057224 */ /* 0x040fe200078e0205 */
[C---:B------:R-:W-:Y:S01]  /*9c10*/  ISETP.GT.U32.AND P5, PT, R6.reuse, R9, PT ;  /* 0x000000090600720c */ /* 0x040fe20003fa4070 */
[----:B------:R-:W-:Y:S01]  /*9c20*/  @!P4 IMAD.IADD R7, R7, 0x1, -R6 ;  /* 0x000000010707c824 */ /* 0x000fe200078e0a06 */
[----:B------:R-:W-:Y:S01]  /*9c30*/  IABS R10, R15 ;  /* 0x0000000f000a7213 */ /* 0x000fe20000000000 */
[----:B------:R-:W-:Y:S01]  /*9c40*/  IMAD.HI.U32 R20, R11, R17, RZ ;  /* 0x000000110b147227 */ /* 0x000fe200078e00ff */
[----:B------:R-:W-:-:S03]  /*9c50*/  ISETP.GT.U32.AND P4, PT, R6, R5, PT ;  /* 0x000000050600720c */ /* 0x000fc60003f84070 */
[----:B-1----:R-:W-:Y:S02]  /*9c60*/  IMAD.MOV.U32 R3, RZ, RZ, R16 ;  /* 0x000000ffff037224 */ /* 0x002fe400078e0010 */
[----:B------:R-:W-:-:S04]  /*9c70*/  IMAD.HI.U32 R12, R11, R10, RZ ;  /* 0x0000000a0b0c7227 */ /* 0x000fc800078e00ff */
[----:B------:R-:W-:Y:S01]  /*9c80*/  @!P3 IMAD.MOV R3, RZ, RZ, -R3 ;  /* 0x000000ffff03b224 */ /* 0x000fe200078e0a03 */
[----:B------:R-:W-:Y:S01]  /*9c90*/  ISETP.GE.AND P3, PT, R4, RZ, PT ;  /* 0x000000ff0400720c */ /* 0x000fe20003f66270 */
[----:B------:R-:W-:Y:S02]  /*9ca0*/  IMAD R4, R6, R13, R8 ;  /* 0x0000000d06047224 */ /* 0x000fe400078e0208 */
[----:B------:R-:W-:Y:S01]  /*9cb0*/  IMAD.HI.U32 R8, R11, R0, RZ ;  /* 0x000000000b087227 */ /* 0x000fe200078e00ff */
[----:B------:R1:W-:Y:S03]  /*9cc0*/  STL [R1+0x720], R3 ;  /* 0x0007200301007387 */ /* 0x0003e60000100800 */
[--C-:B------:R-:W-:Y:S02]  /*9cd0*/  @!P5 IMAD.IADD R9, R9, 0x1, -R6.reuse ;  /* 0x000000010909d824 */ /* 0x100fe400078e0a06 */
[----:B------:R-:W-:-:S02]  /*9ce0*/  @!P4 IMAD.IADD R5, R5, 0x1, -R6 ;  /* 0x000000010505c824 */ /* 0x000fc400078e0a06 */
[----:B------:R-:W-:Y:S02]  /*9cf0*/  IMAD.MOV R12, RZ, RZ, -R12 ;  /* 0x000000ffff0c7224 */ /* 0x000fe400078e0a0c */
[----:B------:R-:W-:Y:S01]  /*9d00*/  IMAD.MOV R20, RZ, RZ, -R20 ;  /* 0x000000ffff147224 */ /* 0x000fe200078e0a14 */
[C---:B------:R-:W-:Y:S01]  /*9d10*/  ISETP.GT.U32.AND P4, PT, R6.reuse, R5, PT ;  /* 0x000000050600720c */ /* 0x040fe20003f84070 */
[----:B-1----:R-:W-:Y:S02]  /*9d20*/  IMAD.MOV.U32 R3, RZ, RZ, R7 ;  /* 0x000000ffff037224 */ /* 0x002fe400078e0007 */
[----:B------:R-:W-:Y:S02]  /*9d30*/  IMAD.MOV R7, RZ, RZ, -R8 ;  /* 0x000000ffff077224 */ /* 0x000fe400078e0a08 */
[----:B------:R-:W-:Y:S01]  /*9d40*/  @!P0 IMAD.MOV R3, RZ, RZ, -R3 ;  /* 0x000000ffff038224 */ /* 0x000fe200078e0a03 */
[C---:B------:R-:W-:Y:S01]  /*9d50*/  ISETP.GT.U32.AND P0, PT, R6.reuse, R4, PT ;  /* 0x000000040600720c */ /* 0x040fe20003f04070 */
[----:B------:R-:W-:-:S02]  /*9d60*/  IMAD R7, R6, R7, R0 ;  /* 0x0000000706077224 */ /* 0x000fc400078e0200 */
[C---:B------:R-:W-:Y:S01]  /*9d70*/  VIADD R8, R24.reuse, 0x14c ;  /* 0x0000014c18087836 */ /* 0x040fe20000000000 */
[----:B------:R1:W-:Y:S01]  /*9d80*/  STL [R1+0x724], R3 ;  /* 0x0007240301007387 */ /* 0x0003e20000100800 */
[----:B------:R-:W-:Y:S01]  /*9d90*/  VIADD R0, R24, 0x14b ;  /* 0x0000014b18007836 */ /* 0x000fe20000000000 */
[C---:B------:R-:W-:Y:S01]  /*9da0*/  ISETP.GT.U32.AND P5, PT, R6.reuse, R7, PT ;  /* 0x000000070600720c */ /* 0x040fe20003fa4070 */
[----:B------:R-:W-:Y:S01]  /*9db0*/  @!P4 IMAD.IADD R5, R5, 0x1, -R6 ;  /* 0x000000010505c824 */ /* 0x000fe200078e0a06 */
[----:B------:R-:W-:Y:S01]  /*9dc0*/  IABS R14, R8 ;  /* 0x00000008000e7213 */ /* 0x000fe20000000000 */
[----:B------:R-:W-:Y:S01]  /*9dd0*/  IMAD R10, R6, R12, R10 ;  /* 0x0000000c060a7224 */ /* 0x000fe200078e020a */
[----:B------:R-:W-:Y:S01]  /*9de0*/  IABS R13, R0 ;  /* 0x00000000000d7213 */ /* 0x000fe20000000000 */
[----:B------:R-:W-:Y:S01]  /*9df0*/  IMAD.MOV.U32 R16, RZ, RZ, R5 ;  /* 0x000000ffff107224 */ /* 0x000fe200078e0005 */
[----:B------:R-:W-:Y:S01]  /*9e00*/  ISETP.GE.AND P4, PT, R8, RZ, PT ;  /* 0x000000ff0800720c */ /* 0x000fe20003f86270 */
[----:B------:R-:W-:-:S02]  /*9e10*/  @!P0 IMAD.IADD R4, R4, 0x1, -R6 ;  /* 0x0000000104048824 */ /* 0x000fc400078e0a06 */
[----:B-1----:R-:W-:Y:S02]  /*9e20*/  IMAD.MOV.U32 R3, RZ, RZ, R9 ;  /* 0x000000ffff037224 */ /* 0x002fe400078e0009 */
[----:B------:R-:W-:Y:S01]  /*9e30*/  IMAD.HI.U32 R9, R11, R14, RZ ;  /* 0x0000000e0b097227 */ /* 0x000fe200078e00ff */
[----:B------:R-:W-:-:S03]  /*9e40*/  ISETP.GT.U32.AND P0, PT, R6, R4, PT ;  /* 0x000000040600720c */ /* 0x000fc60003f04070 */
[----:B------:R-:W-:Y:S02]  /*9e50*/  @!P5 IMAD.IADD R7, R7, 0x1, -R6 ;  /* 0x000000010707d824 */ /* 0x000fe400078e0a06 */
[----:B------:R-:W-:Y:S01]  /*9e60*/  @!P1 IMAD.MOV R3, RZ, RZ, -R3 ;  /* 0x000000ffff039224 */ /* 0x000fe200078e0a03 */
[----:B------:R-:W-:Y:S01]  /*9e70*/  ISETP.GE.AND P1, PT, R15, RZ, PT ;  /* 0x000000ff0f00720c */ /* 0x000fe20003f26270 */
[----:B------:R-:W-:Y:S01]  /*9e80*/  IMAD.HI.U32 R15, R11, R13, RZ ;  /* 0x0000000d0b0f7227 */ /* 0x000fe200078e00ff */
[----:B------:R-:W-:Y:S02]  /*9e90*/  ISETP.GT.U32.AND P5, PT, R6, R7, PT ;  /* 0x000000070600720c */ /* 0x000fe40003fa4070 */
[----:B------:R1:W-:Y:S01]  /*9ea0*/  STL [R1+0x748], R3 ;  /* 0x0007480301007387 */ /* 0x0003e20000100800 */
[----:B------:R-:W-:Y:S02]  /*9eb0*/  IMAD.MOV R9, RZ, RZ, -R9 ;  /* 0x000000ffff097224 */ /* 0x000fe400078e0a09 */
[----:B------:R-:W-:-:S02]  /*9ec0*/  IMAD.MOV R8, RZ, RZ, -R15 ;  /* 0x000000ffff087224 */ /* 0x000fc400078e0a0f */
[----:B------:R-:W-:Y:S02]  /*9ed0*/  IMAD R14, R6, R9, R14 ;  /* 0x00000009060e7224 */ /* 0x000fe400078e020e */
[----:B------:R-:W-:Y:S01]  /*9ee0*/  @!P0 IMAD.IADD R4, R4, 0x1, -R6 ;  /* 0x0000000104048824 */ /* 0x000fe200078e0a06 */
[C---:B------:R-:W-:Y:S01]  /*9ef0*/  ISETP.GT.U32.AND P0, PT, R6.reuse, R10, PT ;  /* 0x0000000a0600720c */ /* 0x040fe20003f04070 */
[C---:B------:R-:W-:Y:S02]  /*9f00*/  IMAD R13, R6.reuse, R8, R13 ;  /* 0x00000008060d7224 */ /* 0x040fe400078e020d */
[----:B------:R-:W-:Y:S01]  /*9f10*/  @!P6 IMAD.MOV R16, RZ, RZ, -R16 ;  /* 0x000000ffff10e224 */ /* 0x000fe200078e0a10 */
[C---:B------:R-:W-:Y:S01]  /*9f20*/  ISETP.GT.U32.AND P6, PT, R6.reuse, R14, PT ;  /* 0x0000000e0600720c */ /* 0x040fe20003fc4070 */
[----:B------:R-:W-:Y:S01]  /*9f30*/  @!P5 IMAD.IADD R7, R7, 0x1, -R6 ;  /* 0x000000010707d824 */ /* 0x000fe200078e0a06 */
[----:B------:R-:W-:Y:S01]  /*9f40*/  ISETP.GT.U32.AND P5, PT, R6, R13, PT ;  /* 0x0000000d0600720c */ /* 0x000fe20003fa4070 */
[----:B-1----:R-:W-:Y:S01]  /*9f50*/  IMAD.MOV.U32 R3, RZ, RZ, R4 ;  /* 0x000000ffff037224 */ /* 0x002fe200078e0004 */
[----:B------:R1:W-:Y:S01]  /*9f60*/  STL [R1+0x740], R16 ;  /* 0x0007401001007387 */ /* 0x0003e20000100800 */
[----:B------:R-:W-:-:S02]  /*9f70*/  VIADD R5, R24, 0x14a ;  /* 0x0000014a18057836 */ /* 0x000fc40000000000 */
[----:B------:R-:W-:Y:S01]  /*9f80*/  @!P2 IMAD.MOV R3, RZ, RZ, -R3 ;  /* 0x000000ffff03a224 */ /* 0x000fe200078e0a03 */
[----:B------:R-:W-:Y:S01]  /*9f90*/  ISETP.GE.AND P2, PT, R0, RZ, PT ;  /* 0x000000ff0000720c */ /* 0x000fe20003f46270 */
[--C-:B------:R-:W-:Y:S01]  /*9fa0*/  @!P0 IMAD.IADD R10, R10, 0x1, -R6.reuse ;  /* 0x000000010a0a8824 */ /* 0x100fe200078e0a06 */
[----:B------:R-:W-:Y:S01]  /*9fb0*/  IABS R4, R5 ;  /* 0x0000000500047213 */ /* 0x000fe20000000000 */
[----:B------:R-:W-:Y:S01]  /*9fc0*/  VIADD R12, R24, 0x148 ;  /* 0x00000148180c7836 */ /* 0x000fe20000000000 */
[----:B------:R2:W-:Y:S01]  /*9fd0*/  STL [R1+0x744], R3 ;  /* 0x0007440301007387 */ /* 0x0005e20000100800 */
[--C-:B------:R-:W-:Y:S01]  /*9fe0*/  @!P6 IMAD.IADD R14, R14, 0x1, -R6.reuse ;  /* 0x000000010e0ee824 */ /* 0x100fe200078e0a06 */
[----:B------:R-:W-:Y:S01]  /*9ff0*/  ISETP.GE.AND P0, PT, R5, RZ, PT ;  /* 0x000000ff0500720c */ /* 0x000fe20003f06270 */
[----:B-1----:R-:W-:Y:S01]  /*a000*/  VIADD R16, R24, 0x149 ;  /* 0x0000014918107836 */ /* 0x002fe20000000000 */
[C---:B------:R-:W-:Y:S01]  /*a010*/  ISETP.GT.U32.AND P6, PT, R6.reuse, R10, PT ;  /* 0x0000000a0600720c */ /* 0x040fe20003fc4070 */
[----:B------:R-:W-:Y:S01]  /*a020*/  @!P5 IMAD.IADD R13, R13, 0x1, -R6 ;  /* 0x000000010d0dd824 */ /* 0x000fe200078e0a06 */
[----:B------:R-:W-:Y:S01]  /*a030*/  ISETP.GT.U32.AND P5, PT, R6, R14, PT ;  /* 0x0000000e0600720c */ /* 0x000fe20003fa4070 */
[----:B------:R-:W-:Y:S01]  /*a040*/  IMAD.HI.U32 R5, R11, R4, RZ ;  /* 0x000000040b057227 */ /* 0x000fe200078e00ff */
[----:B------:R-:W-:-:S02]  /*a050*/  IABS R0, R16 ;  /* 0x0000001000007213 */ /* 0x000fc40000000000 */
[----:B------:R-:W-:Y:S01]  /*a060*/  IABS R8, R12 ;  /* 0x0000000c00087213 */ /* 0x000fe20000000000 */
[----:B--2---:R-:W-:Y:S02]  /*a070*/  IMAD.MOV.U32 R3, RZ, RZ, R7 ;  /* 0x000000ffff037224 */ /* 0x004fe400078e0007 */
[----:B------:R-:W-:-:S04]  /*a080*/  IMAD.HI.U32 R7, R11, R0, RZ ;  /* 0x000000000b077227 */ /* 0x000fc800078e00ff */
[----:B------:R-:W-:Y:S02]  /*a090*/  IMAD.MOV R5, RZ, RZ, -R5 ;  /* 0x000000ffff057224 */ /* 0x000fe400078e0a05 */
[----:B------:R-:W-:Y:S02]  /*a0a0*/  IMAD.MOV R7, RZ, RZ, -R7 ;  /* 0x000000ffff077224 */ /* 0x000fe400078e0a07 */
[C---:B------:R-:W-:Y:S02]  /*a0b0*/  IMAD R4, R6.reuse, R5, R4 ;  /* 0x0000000506047224 */ /* 0x040fe400078e0204 */
[----:B------:R-:W-:Y:S02]  /*a0c0*/  IMAD R0, R6, R7, R0 ;  /* 0x0000000706007224 */ /* 0x000fe400078e0200 */
[--C-:B------:R-:W-:Y:S01]  /*a0d0*/  @!P6 IMAD.IADD R10, R10, 0x1, -R6.reuse ;  /* 0x000000010a0ae824 */ /* 0x100fe200078e0a06 */
[----:B------:R-:W-:Y:S01]  /*a0e0*/  ISETP.GT.U32.AND P6, PT, R6, R4, PT ;  /* 0x000000040600720c */ /* 0x000fe20003fc4070 */
[----:B------:R-:W-:Y:S01]  /*a0f0*/  @!P5 IMAD.IADD R14, R14, 0x1, -R6 ;  /* 0x000000010e0ed824 */ /* 0x000fe200078e0a06 */
[----:B------:R-:W-:Y:S01]  /*a100*/  ISETP.GT.U32.AND P5, PT, R6, R0, PT ;  /* 0x000000000600720c */ /* 0x000fe20003fa4070 */
[----:B------:R-:W-:-:S02]  /*a110*/  VIADD R5, R24, 0x147 ;  /* 0x0000014718057836 */ /* 0x000fc40000000000 */
[----:B------:R-:W-:Y:S01]  /*a120*/  @!P3 IMAD.MOV R3, RZ, RZ, -R3 ;  /* 0x000000ffff03b224 */ /* 0x000fe200078e0a03 */
[----:B------:R-:W-:Y:S01]  /*a130*/  ISETP.GT.U32.AND P3, PT, R6, R13, PT ;  /* 0x0000000d0600720c */ /* 0x000fe20003f64070 */
[----:B------:R-:W-:Y:S01]  /*a140*/  IMAD.HI.U32 R9, R11, R8, RZ ;  /* 0x000000080b097227 */ /* 0x000fe200078e00ff */
[----:B------:R-:W-:Y:S02]  /*a150*/  IABS R15, R5 ;  /* 0x00000005000f7213 */ /* 0x000fe40000000000 */
[----:B------:R1:W-:Y:S01]  /*a160*/  STL [R1+0x768], R3 ;  /* 0x0007680301007387 */ /* 0x0003e20000100800 */
[----:B------:R-:W-:Y:S02]  /*a170*/  IMAD.MOV R9, RZ, RZ, -R9 ;  /* 0x000000ffff097224 */ /* 0x000fe400078e0a09 */
[--C-:B------:R-:W-:Y:S01]  /*a180*/  @!P6 IMAD.IADD R4, R4, 0x1, -R6.reuse ;  /* 0x000000010404e824 */ /* 0x100fe200078e0a06 */
[----:B------:R-:W-:Y:S01]  /*a190*/  ISETP.GE.AND P6, PT, R12, RZ, PT ;  /* 0x000000ff0c00720c */ /* 0x000fe20003fc6270 */
[----:B------:R-:W-:-:S02]  /*a1a0*/  @!P5 IMAD.IADD R0, R0, 0x1, -R6 ;  /* 0x000000010000d824 */ /* 0x000fc400078e0a06 */
[C---:B------:R-:W-:Y:S02]  /*a1b0*/  IMAD R8, R6.reuse, R9, R8 ;  /* 0x0000000906087224 */ /* 0x040fe400078e0208 */
[----:B------:R-:W-:Y:S01]  /*a1c0*/  @!P3 IMAD.IADD R13, R13, 0x1, -R6 ;  /* 0x000000010d0db824 */ /* 0x000fe200078e0a06 */
[----:B------:R-:W-:Y:S01]  /*a1d0*/  ISETP.GT.U32.AND P5, PT, R6, R0, PT ;  /* 0x000000000600720c */ /* 0x000fe20003fa4070 */
[----:B-1----:R-:W-:Y:S01]  /*a1e0*/  IMAD.MOV.U32 R3, RZ, RZ, R10 ;  /* 0x000000ffff037224 */ /* 0x002fe200078e000a */
[----:B------:R-:W-:Y:S01]  /*a1f0*/  ISETP.GE.AND P3, PT, R16, RZ, PT ;  /* 0x000000ff1000720c */ /* 0x000fe20003f66270 */
[----:B------:R-:W-:Y:S02]  /*a200*/  IMAD.MOV.U32 R10, RZ, RZ, R15 ;  /* 0x000000ffff0a7224 */ /* 0x000fe400078e000f */
[----:B------:R-:W-:Y:S01]  /*a210*/  @!P1 IMAD.MOV R3, RZ, RZ, -R3 ;  /* 0x000000ffff039224 */ /* 0x000fe200078e0a03 */
[----:B------:R-:W-:Y:S01]  /*a220*/  ISETP.GT.U32.AND P1, PT, R6, R4, PT ;  /* 0x000000040600720c */ /* 0x000fe20003f24070 */
[----:B------:R-:W-:-:S03]  /*a230*/  IMAD.HI.U32 R12, R11, R10, RZ ;  /* 0x0000000a0b0c7227 */ /* 0x000fc600078e00ff */
[----:B------:R1:W-:Y:S01]  /*a240*/  STL [R1+0x764], R3 ;  /* 0x0007640301007387 */ /* 0x0003e20000100800 */
[----:B------:R-:W-:Y:S02]  /*a250*/  IMAD.MOV R12, RZ, RZ, -R12 ;  /* 0x000000ffff0c7224 */ /* 0x000fe400078e0a0c */
[----:B------:R-:W-:Y:S02]  /*a260*/  VIADD R7, R24, 0x146 ;  /* 0x0000014618077836 */ /* 0x000fe40000000000 */
[----:B------:R-:W-:Y:S01]  /*a270*/  @!P4 IMAD.MOV R14, RZ, RZ, -R14 ;  /* 0x000000ffff0ec224 */ /* 0x000fe200078e0a0e */
[C---:B------:R-:W-:Y:S01]  /*a280*/  ISETP.GT.U32.AND P4, PT, R6.reuse, R8, PT ;  /* 0x000000080600720c */ /* 0x040fe20003f84070 */
[----:B------:R-:W-:Y:S01]  /*a290*/  IMAD R10, R6, R12, R10 ;  /* 0x0000000c060a7224 */ /* 0x000fe200078e020a */
[----:B------:R-:W-:Y:S01]  /*a2a0*/  IABS R18, R7 ;  /* 0x0000000700127213 */ /* 0x000fe20000000000 */
[--C-:B------:R-:W-:Y:S01]  /*a2b0*/  @!P1 IMAD.IADD R4, R4, 0x1, -R6.reuse ;  /* 0x0000000104049824 */ /* 0x100fe200078e0a06 */
[----:B------:R-:W-:Y:S01]  /*a2c0*/  STL [R1+0x73c], R14 ;  /* 0x00073c0e01007387 */ /* 0x000fe20000100800 */
[----:B-1----:R-:W-:Y:S01]  /*a2d0*/  IMAD.MOV.U32 R3, RZ, RZ, R13 ;  /* 0x000000ffff037224 */ /* 0x002fe200078e000d */
[----:B------:R-:W-:Y:S01]  /*a2e0*/  ISETP.GE.AND P1, PT, R7, RZ, PT ;  /* 0x000000ff0700720c */ /* 0x000fe20003f26270 */
[----:B------:R-:W-:Y:S01]  /*a2f0*/  @!P5 IMAD.IADD R0, R0, 0x1, -R6 ;  /* 0x000000010000d824 */ /* 0x000fe200078e0a06 */
[----:B------:R-:W-:Y:S01]  /*a300*/  ISETP.GT.U32.AND P5, PT, R6, R10, PT ;  /* 0x0000000a0600720c */ /* 0x000fe20003fa4070 */
[----:B------:R-:W-:Y:S01]  /*a310*/  @!P2 IMAD.MOV R3, RZ, RZ, -R3 ;  /* 0x000000ffff03a224 */ /* 0x000fe200078e0a03 */
[----:B------:R-:W-:Y:S01]  /*a320*/  ISETP.GE.AND P2, PT, R5, RZ, PT ;  /* 0x000000ff0500720c */ /* 0x000fe20003f46270 */
[----:B------:R-:W-:-:S03]  /*a330*/  IMAD.HI.U32 R9, R11, R18, RZ ;  /* 0x000000120b097227 */ /* 0x000fc600078e00ff */
[----:B------:R1:W-:Y:S01]  /*a340*/  STL [R1+0x75c], R3 ;  /* 0x00075c0301007387 */ /* 0x0003e20000100800 */
[----:B------:R-:W-:Y:S02]  /*a350*/  IMAD.MOV R9, RZ, RZ, -R9 ;  /* 0x000000ffff097224 */ /* 0x000fe400078e0a09 */
[----:B------:R-:W-:Y:S02]  /*a360*/  VIADD R13, R24, 0x145 ;  /* 0x00000145180d7836 */ /* 0x000fe40000000000 */
[----:B------:R-:W-:Y:S02]  /*a370*/  @!P4 IMAD.IADD R8, R8, 0x1, -R6 ;  /* 0x000000010808c824 */ /* 0x000fe400078e0a06 */
[----:B------:R-:W-:Y:S01]  /*a380*/  IMAD R18, R6, R9, R18 ;  /* 0x0000000906127224 */ /* 0x000fe200078e0212 */
[----:B------:R-:W-:Y:S01]  /*a390*/  IABS R12, R13 ;  /* 0x0000000d000c7213 */ /* 0x000fe20000000000 */
[----:B------:R-:W-:Y:S02]  /*a3a0*/  VIADD R9, R24, 0x144 ;  /* 0x0000014418097836 */ /* 0x000fe40000000000 */
[----:B-1----:R-:W-:Y:S01]  /*a3b0*/  IMAD.MOV.U32 R3, RZ, RZ, R4 ;  /* 0x000000ffff037224 */ /* 0x002fe200078e0004 */
[----:B------:R-:W-:Y:S01]  /*a3c0*/  ISETP.GT.U32.AND P4, PT, R6, R18, PT ;  /* 0x000000120600720c */ /* 0x000fe20003f84070 */
[----:B------:R-:W-:Y:S01]  /*a3d0*/  @!P5 IMAD.IADD R10, R10, 0x1, -R6 ;  /* 0x000000010a0ad824 */ /* 0x000fe200078e0a06 */
[----:B------:R-:W-:Y:S01]  /*a3e0*/  IABS R7, R9 ;  /* 0x0000000900077213 */ /* 0x000fe20000000000 */
[----:B------:R-:W-:Y:S01]  /*a3f0*/  @!P0 IMAD.MOV R3, RZ, RZ, -R3 ;  /* 0x000000ffff038224 */ /* 0x000fe200078e0a03 */
[----:B------:R-:W-:Y:S01]  /*a400*/  ISETP.GT.U32.AND P0, PT, R6, R8, PT ;  /* 0x000000080600720c */ /* 0x000fe20003f04070 */
[----:B------:R-:W-:Y:S01]  /*a410*/  IMAD.HI.U32 R4, R11, R12, RZ ;  /* 0x0000000c0b047227 */ /* 0x000fe200078e00ff */
[----:B------:R-:W-:-:S02]  /*a420*/  ISETP.GE.AND P5, PT, R13, RZ, PT ;  /* 0x000000ff0d00720c */ /* 0x000fc40003fa6270 */
[----:B------:R1:W-:Y:S01]  /*a430*/  STL [R1+0x760], R3 ;  /* 0x0007600301007387 */ /* 0x0003e20000100800 */
[----:B------:R-:W-:Y:S02]  /*a440*/  IMAD.MOV R4, RZ, RZ, -R4 ;  /* 0x000000ffff047224 */ /* 0x000fe400078e0a04 */
[----:B------:R-:W-:Y:S02]  /*a450*/  VIADD R5, R24, 0x143 ;  /* 0x0000014318057836 */ /* 0x000fe40000000000 */
[----:B------:R-:W-:Y:S02]  /*a460*/  IMAD R12, R6, R4, R12 ;  /* 0x00000004060c7224 */ /* 0x000fe400078e020c */
[--C-:B------:R-:W-:Y:S01]  /*a470*/  @!P4 IMAD.IADD R18, R18, 0x1, -R6.reuse ;  /* 0x000000011212c824 */ /* 0x100fe200078e0a06 */
[----:B------:R-:W-:Y:S01]  /*a480*/  IABS R13, R5 ;  /* 0x00000005000d7213 */ /* 0x000fe20000000000 */
[----:B------:R-:W-:Y:S01]  /*a490*/  @!P0 IMAD.IADD R8, R8, 0x1, -R6 ;  /* 0x0000000108088824 */ /* 0x000fe200078e0a06 */
[----:B------:R-:W-:Y:S01]  /*a4a0*/  ISETP.GE.AND P0, PT, R9, RZ, PT ;  /* 0x000000ff0900720c */ /* 0x000fe20003f06270 */
[----:B-1----:R-:W-:Y:S01]  /*a4b0*/  IMAD.MOV.U32 R3, RZ, RZ, R0 ;  /* 0x000000ffff037224 */ /* 0x002fe200078e0000 */
[----:B------:R-:W-:Y:S01]  /*a4c0*/  ISETP.GT.U32.AND P4, PT, R6, R18, PT ;  /* 0x000000120600720c */ /* 0x000fe20003f84070 */
[----:B------:R-:W-:-:S04]  /*a4d0*/  IMAD.HI.U32 R0, R11, R7, RZ ;  /* 0x000000070b007227 */ /* 0x000fc800078e00ff */
[----:B------:R-:W-:Y:S01]  /*a4e0*/  @!P3 IMAD.MOV R3, RZ, RZ, -R3 ;  /* 0x000000ffff03b224 */ /* 0x000fe200078e0a03 */
[C---:B------:R-:W-:Y:S01]  /*a4f0*/  ISETP.GT.U32.AND P3, PT, R6.reuse, R10, PT ;  /* 0x0000000a0600720c */ /* 0x040fe20003f64070 */
[----:B------:R-:W-:Y:S02]  /*a500*/  IMAD.MOV R0, RZ, RZ, -R0 ;  /* 0x000000ffff007224 */ /* 0x000fe400078e0a00 */
[----:B------:R-:W-:Y:S01]  /*a510*/  IMAD.MOV.U32 R14, RZ, RZ, R8 ;  /* 0x000000ffff0e7224 */ /* 0x000fe200078e0008 */
[----:B------:R1:W-:Y:S01]  /*a520*/  STL [R1+0x7a8], R3 ;  /* 0x0007a80301007387 */ /* 0x0003e20000100800 */
[----:B------:R-:W-:Y:S02]  /*a530*/  IMAD R7, R6, R0, R7 ;  /* 0x0000000006077224 */ /* 0x000fe400078e0207 */
[----:B------:R-:W-:Y:S02]  /*a540*/  @!P6 IMAD.MOV R14, RZ, RZ, -R14 ;  /* 0x000000ffff0ee224 */ /* 0x000fe400078e0a0e */
[----:B------:R-:W-:Y:S01]  /*a550*/  VIADD R0, R24, 0x142 ;  /* 0x0000014218007836 */ /* 0x000fe20000000000 */
[----:B------:R-:W-:Y:S01]  /*a560*/  ISETP.GT.U32.AND P6, PT, R6, R7, PT ;  /* 0x000000070600720c */ /* 0x000fe20003fc4070 */
[----:B------:R-:W-:Y:S01]  /*a570*/  IMAD.MOV.U32 R9, RZ, RZ, R13 ;  /* 0x000000ffff097224 */ /* 0x000fe200078e000d */
[----:B------:R2:W-:Y:S01]  /*a580*/  STL [R1+0x780], R14 ;  /* 0x0007800e01007387 */ /* 0x0005e20000100800 */
[----:B------:R-:W-:Y:S01]  /*a590*/  @!P3 IMAD.IADD R10, R10, 0x1, -R6 ;  /* 0x000000010a0ab824 */ /* 0x000fe200078e0a06 */
[----:B------:R-:W-:Y:S01]  /*a5a0*/  ISETP.GT.U32.AND P3, PT, R6, R12, PT ;  /* 0x0000000c0600720c */ /* 0x000fe20003f64070 */
[----:B------:R-:W-:Y:S01]  /*a5b0*/  IMAD.HI.U32 R4, R11, R9, RZ ;  /* 0x000000090b047227 */ /* 0x000fe200078e00ff */
[----:B------:R-:W-:-:S03]  /*a5c0*/  IABS R8, R0 ;  /* 0x0000000000087213 */ /* 0x000fc60000000000 */
[----:B------:R-:W-:Y:S01]  /*a5d0*/  @!P4 IMAD.IADD R18, R18, 0x1, -R6 ;  /* 0x000000011212c824 */ /* 0x000fe200078e0a06 */
[----:B------:R-:W-:Y:S01]  /*a5e0*/  ISETP.GE.AND P4, PT, R0, RZ, PT ;  /* 0x000000ff0000720c */ /* 0x000fe20003f86270 */
[----:B------:R-:W-:Y:S02]  /*a5f0*/  IMAD.MOV R4, RZ, RZ, -R4 ;  /* 0x000000ffff047224 */ /* 0x000fe400078e0a04 */
[----:B------:R-:W-:Y:S02]  /*a600*/  @!P6 IMAD.IADD R7, R7, 0x1, -R6 ;  /* 0x000000010707e824 */ /* 0x000fe400078e0a06 */
[----:B------:R-:W-:Y:S02]  /*a610*/  IMAD.MOV.U32 R0, RZ, RZ, R8 ;  /* 0x000000ffff007224 */ /* 0x000fe400078e0008 */
[----:B------:R-:W-:Y:S01]  /*a620*/  @!P3 IMAD.IADD R12, R12, 0x1, -R6 ;  /* 0x000000010c0cb824 */ /* 0x000fe200078e0a06 */
[C---:B------:R-:W-:Y:S01]  /*a630*/  ISETP.GT.U32.AND P6, PT, R6.reuse, R7, PT ;  /* 0x000000070600720c */ /* 0x040fe20003fc4070 */
[----:B------:R-:W-:-:S02]  /*a640*/  IMAD R9, R6, R4, R9 ;  /* 0x0000000406097224 */ /* 0x000fc400078e0209 */
[----:B------:R-:W-:Y:S01]  /*a650*/  VIADD R4, R24, 0x141 ;  /* 0x0000014118047836 */ /* 0x000fe20000000000 */
[----:B------:R-:W-:Y:S01]  /*a660*/  ISETP.GT.U32.AND P3, PT, R6, R12, PT ;  /* 0x0000000c0600720c */ /* 0x000fe20003f64070 */
[----:B------:R-:W-:-:S03]  /*a670*/  IMAD.HI.U32 R8, R11, R0, RZ ;  /* 0x000000000b087227 */ /* 0x000fc600078e00ff */
[----:B------:R-:W-:Y:S01]  /*a680*/  IABS R15, R4 ;  /* 0x00000004000f7213 */ /* 0x000fe20000000000 */
[----:B-1----:R-:W-:Y:S02]  /*a690*/  IMAD.MOV.U32 R3, RZ, RZ, R10 ;  /* 0x000000ffff037224 */ /* 0x002fe400078e000a */
[----:B------:R-:W-:Y:S02]  /*a6a0*/  VIADD R16, R24, 0x140 ;  /* 0x0000014018107836 */ /* 0x000fe40000000000 */
[----:B------:R-:W-:Y:S02]  /*a6b0*/  IMAD.MOV R8, RZ, RZ, -R8 ;  /* 0x000000ffff087224 */ /* 0x000fe400078e0a08 */
[----:B------:R-:W-:Y:S01]  /*a6c0*/  @!P2 IMAD.MOV R3, RZ, RZ, -R3 ;  /* 0x000000ffff03a224 */ /* 0x000fe200078e0a03 */
[----:B------:R-:W-:Y:S01]  /*a6d0*/  ISETP.GE.AND P2, PT, R5, RZ, PT ;  /* 0x000000ff0500720c */ /* 0x000fe20003f46270 */
[----:B------:R-:W-:Y:S01]  /*a6e0*/  IMAD R0, R6, R8, R0 ;  /* 0x0000000806007224 */ /* 0x000fe200078e0200 */
[----:B------:R-:W-:Y:S01]  /*a6f0*/  IABS R5, R16 ;  /* 0x0000001000057213 */ /* 0x000fe20000000000 */
[--C-:B------:R-:W-:Y:S01]  /*a700*/  @!P3 IMAD.IADD R12, R12, 0x1, -R6.reuse ;  /* 0x000000010c0cb824 */ /* 0x100fe200078e0a06 */
[C---:B------:R-:W-:Y:S01]  /*a710*/  ISETP.GT.U32.AND P3, PT, R6.reuse, R9, PT ;  /* 0x000000090600720c */ /* 0x040fe20003f64070 */
[----:B--2---:R-:W-:Y:S01]  /*a720*/  IMAD.HI.U32 R14, R11, R15, RZ ;  /* 0x0000000f0b0e7227 */ /* 0x004fe200078e00ff */
[----:B------:R1:W-:Y:S03]  /*a730*/  STL [R1+0x7a4], R3 ;  /* 0x0007a40301007387 */ /* 0x0003e60000100800 */
[----:B------:R-:W-:Y:S01]  /*a740*/  @!P6 IMAD.IADD R7, R7, 0x1, -R6 ;  /* 0x000000010707e824 */ /* 0x000fe200078e0a06 */
[----:B------:R-:W-:Y:S01]  /*a750*/  ISETP.GT.U32.AND P6, PT, R6, R0, PT ;  /* 0x000000000600720c */ /* 0x000fe20003fc4070 */
[----:B------:R-:W-:-:S04]  /*a760*/  IMAD.HI.U32 R10, R11, R5, RZ ;  /* 0x000000050b0a7227 */ /* 0x000fc800078e00ff */
[----:B------:R-:W-:Y:S02]  /*a770*/  IMAD.MOV R14, RZ, RZ, -R14 ;  /* 0x000000ffff0e7224 */ /* 0x000fe400078e0a0e */
[----:B------:R-:W-:Y:S02]  /*a780*/  IMAD.MOV R10, RZ, RZ, -R10 ;  /* 0x000000ffff0a7224 */ /* 0x000fe400078e0a0a */
[C---:B------:R-:W-:Y:S02]  /*a790*/  IMAD R15, R6.reuse, R14, R15 ;  /* 0x0000000e060f7224 */ /* 0x040fe400078e020f */
[C---:B------:R-:W-:Y:S02]  /*a7a0*/  IMAD R5, R6.reuse, R10, R5 ;  /* 0x0000000a06057224 */ /* 0x040fe400078e0205 */
[--C-:B------:R-:W-:Y:S01]  /*a7b0*/  @!P3 IMAD.IADD R9, R9, 0x1, -R6.reuse ;  /* 0x000000010909b824 */ /* 0x100fe200078e0a06 */
[----:B------:R-:W-:Y:S01]  /*a7c0*/  ISETP.GT.U32.AND P3, PT, R6, R15, PT ;  /* 0x0000000f0600720c */ /* 0x000fe20003f64070 */
[----:B------:R-:W-:Y:S01]  /*a7d0*/  @!P6 IMAD.IADD R0, R0, 0x1, -R6 ;  /* 0x000000010000e824 */ /* 0x000fe200078e0a06 */
[----:B------:R-:W-:Y:S01]  /*a7e0*/  ISETP.GT.U32.AND P6, PT, R6, R5, PT ;  /* 0x000000050600720c */ /* 0x000fe20003fc4070 */
[----:B-1----:R-:W-:-:S02]  /*a7f0*/  IMAD.MOV.U32 R3, RZ, RZ, R18 ;  /* 0x000000ffff037224 */ /* 0x002fc400078e0012 */
[----:B------:R-:W-:Y:S02]  /*a800*/  VIADD R10, R24, 0x13d ;  /* 0x0000013d180a7836 */ /* 0x000fe40000000000 */
[----:B------:R-:W-:Y:S01]  /*a810*/  @!P1 IMAD.MOV R3, RZ, RZ, -R3 ;  /* 0x000000ffff039224 */ /* 0x000fe200078e0a03 */
[C---:B------:R-:W-:Y:S01]  /*a820*/  ISETP.GT.U32.AND P1, PT, R6.reuse, R0, PT ;  /* 0x000000000600720c */ /* 0x040fe20003f24070 */
[----:B------:R-:W-:Y:S01]  /*a830*/  IMAD R17, R6, R20, R17 ;  /* 0x0000001406117224 */ /* 0x000fe200078e0211 */
[----:B------:R-:W-:Y:S01]  /*a840*/  IABS R21, R10 ;  /* 0x0000000a00157213 */ /* 0x000fe20000000000 */
[----:B------:R-:W-:Y:S01]  /*a850*/  VIADD R13, R24, 0x13e ;  /* 0x0000013e180d7836 */ /* 0x000fe20000000000 */
[----:B------:R1:W-:Y:S01]  /*a860*/  STL [R1+0x77c], R3 ;  /* 0x00077c0301007387 */ /* 0x0003e20000100800 */
[--C-:B------:R-:W-:Y:S01]  /*a870*/  @!P3 IMAD.IADD R15, R15, 0x1, -R6.reuse ;  /* 0x000000010f0fb824 */ /* 0x100fe200078e0a06 */
[C---:B------:R-:W-:Y:S01]  /*a880*/  ISETP.GT.U32.AND P3, PT, R6.reuse, R9, PT ;  /* 0x000000090600720c */ /* 0x040fe20003f64070 */
[----:B------:R-:W-:Y:S01]  /*a890*/  @!P6 IMAD.IADD R5, R5, 0x1, -R6 ;  /* 0x000000010505e824 */ /* 0x000fe200078e0a06 */
[----:B------:R-:W-:Y:S01]  /*a8a0*/  IABS R8, R13 ;  /* 0x0000000d00087213 */ /* 0x000fe20000000000 */
[----:B------:R-:W-:Y:S01]  /*a8b0*/  IMAD.HI.U32 R20, R11, R21, RZ ;  /* 0x000000150b147227 */ /* 0x000fe200078e00ff */
[----:B------:R-:W-:-:S03]  /*a8c0*/  ISETP.GT.U32.AND P6, PT, R6, R15, PT ;  /* 0x0000000f0600720c */ /* 0x000fc60003fc4070 */
[----:B------:R-:W-:Y:S02]  /*a8d0*/  IMAD.MOV R20, RZ, RZ, -R20 ;  /* 0x000000ffff147224 */ /* 0x000fe400078e0a14 */
[----:B-1----:R-:W-:Y:S02]  /*a8e0*/  IMAD.MOV.U32 R3, RZ, RZ, R12 ;  /* 0x000000ffff037224 */ /* 0x002fe400078e000c */
[C---:B------:R-:W-:Y:S02]  /*a8f0*/  IMAD R21, R6.reuse, R20, R21 ;  /* 0x0000001406157224 */ /* 0x040fe400078e0215 */
[----:B------:R-:W-:Y:S01]  /*a900*/  @!P5 IMAD.MOV R3, RZ, RZ, -R3 ;  /* 0x000000ffff03d224 */ /* 0x000fe200078e0a03 */
[----:B------:R-:W-:Y:S01]  /*a910*/  ISETP.GT.U32.AND P5, PT, R6, R5, PT ;  /* 0x000000050600720c */ /* 0x000fe20003fa4070 */
[----:B------:R-:W-:-:S03]  /*a920*/  IMAD.HI.U32 R22, R11, R8, RZ ;  /* 0x000000080b167227 */ /* 0x000fc600078e00ff */
[----:B------:R1:W-:Y:S01]  /*a930*/  STL [R1+0x778], R3 ;  /* 0x0007780301007387 */ /* 0x0003e20000100800 */
[--C-:B------:R-:W-:Y:S01]  /*a940*/  @!P6 IMAD.IADD R15, R15, 0x1, -R6.reuse ;  /* 0x000000010f0fe824 */ /* 0x100fe200078e0a06 */
[----:B------:R-:W-:Y:S01]  /*a950*/  ISETP.GT.U32.AND P6, PT, R6, R21, PT ;  /* 0x000000150600720c */ /* 0x000fe20003fc4070 */
[----:B------:R-:W-:Y:S02]  /*a960*/  @!P3 IMAD.IADD R9, R9, 0x1, -R6 ;  /* 0x000000010909b824 */ /* 0x000fe400078e0a06 */
[----:B------:R-:W-:Y:S02]  /*a970*/  VIADD R14, R24, 0x13c ;  /* 0x0000013c180e7836 */ /* 0x000fe40000000000 */
[----:B------:R-:W-:Y:S02]  /*a980*/  IMAD.MOV R22, RZ, RZ, -R22 ;  /* 0x000000ffff167224 */ /* 0x000fe400078e0a16 */
[--C-:B------:R-:W-:Y:S01]  /*a990*/  @!P1 IMAD.IADD R0, R0, 0x1, -R6.reuse ;  /* 0x0000000100009824 */ /* 0x100fe200078e0a06 */
[----:B------:R-:W-:Y:S01]  /*a9a0*/  ISETP.GE.AND P1, PT, R4, RZ, PT ;  /* 0x000000ff0400720c */ /* 0x000fe20003f26270 */
[----:B-1----:R-:W-:Y:S01]  /*a9b0*/  IMAD.MOV.U32 R3, RZ, RZ, R7 ;  /* 0x000000ffff037224 */ /* 0x002fe200078e0007 */
[----:B------:R-:W-:Y:S01]  /*a9c0*/  IABS R18, R14 ;  /* 0x0000000e00127213 */ /* 0x000fe20000000000 */
[----:B------:R-:W-:Y:S01]  /*a9d0*/  @!P5 IMAD.IADD R5, R5, 0x1, -R6 ;  /* 0x000000010505d824 */ /* 0x000fe200078e0a06 */
[----:B------:R-:W-:Y:S01]  /*a9e0*/  ISETP.GE.AND P5, PT, R16, RZ, PT ;  /* 0x000000ff1000720c */ /* 0x000fe20003fa6270 */
[----:B------:R-:W-:Y:S01]  /*a9f0*/  @!P0 IMAD.MOV R3, RZ, RZ, -R3 ;  /* 0x000000ffff038224 */ /* 0x000fe200078e0a03 */
[C---:B------:R-:W-:Y:S01]  /*aa00*/  ISETP.GT.U32.AND P0, PT, R6.reuse, R17, PT ;  /* 0x000000110600720c */ /* 0x040fe20003f04070 */
[----:B------:R-:W-:-:S02]  /*aa10*/  IMAD R8, R6, R22, R8 ;  /* 0x0000001606087224 */ /* 0x000fc400078e0208 */
[----:B------:R-:W-:Y:S01]  /*aa20*/  VIADD R7, R24, 0x13b ;  /* 0x0000013b18077836 */ /* 0x000fe20000000000 */
[----:B------:R1:W-:Y:S01]  /*aa30*/  STL [R1+0x7a0], R3 ;  /* 0x0007a00301007387 */ /* 0x0003e20000100800 */
[----:B------:R-:W-:Y:S01]  /*aa40*/  @!P6 IMAD.IADD R21, R21, 0x1, -R6 ;  /* 0x000000011515e824 */ /* 0x000fe200078e0a06 */
[C---:B------:R-:W-:Y:S01]  /*aa50*/  ISETP.GT.U32.AND P3, PT, R6.reuse, R8, PT ;  /* 0x000000080600720c */ /* 0x040fe20003f64070 */
[----:B------:R-:W-:Y:S01]  /*aa60*/  IMAD.HI.U32 R4, R11, R18, RZ ;  /* 0x000000120b047227 */ /* 0x000fe200078e00ff */
[----:B------:R-:W-:Y:S02]  /*aa70*/  IABS R12, R7 ;  /* 0x00000007000c7213 */ /* 0x000fe40000000000 */
[----:B------:R-:W-:Y:S01]  /*aa80*/  ISETP.GT.U32.AND P6, PT, R6, R21, PT ;  /* 0x000000150600720c */ /* 0x000fe20003fc4070 */
[----:B------:R-:W-:Y:S02]  /*aa90*/  IMAD.MOV.U32 R20, RZ, RZ, R0 ;  /* 0x000000ffff147224 */ /* 0x000fe400078e0000 */
[----:B------:R-:W-:-:S02]  /*aaa0*/  IMAD.MOV.U32 R0, RZ, RZ, R5 ;  /* 0x000000ffff007224 */ /* 0x000fc400078e0005 */
[----:B-1----:R-:W-:Y:S02]  /*aab0*/  IMAD.MOV.U32 R3, RZ, RZ, R9 ;  /* 0x000000ffff037224 */ /* 0x002fe400078e0009 */
[----:B------:R-:W-:Y:S02]  /*aac0*/  IMAD.MOV R4, RZ, RZ, -R4 ;  /* 0x000000ffff047224 */ /* 0x000fe400078e0a04 */
[----:B------:R-:W-:Y:S02]  /*aad0*/  @!P2 IMAD.MOV R3, RZ, RZ, -R3 ;  /* 0x000000ffff03a224 */ /* 0x000fe400078e0a03 */
[----:B------:R-:W-:Y:S01]  /*aae0*/  @!P0 IMAD.IADD R17, R17, 0x1, -R6 ;  /* 0x0000000111118824 */ /* 0x000fe200078e0a06 */
[----:B------:R-:W-:Y:S01]  /*aaf0*/  ISETP.GE.AND P0, PT, R19, RZ, PT ;  /* 0x000000ff1300720c */ /* 0x000fe20003f06270 */
[----:B------:R-:W-:Y:S01]  /*ab00*/  IMAD.HI.U32 R9, R11, R12, RZ ;  /* 0x0000000c0b097227 */ /* 0x000fe200078e00ff */
[----:B------:R1:W-:Y:S02]  /*ab10*/  STL [R1+0x79c], R3 ;  /* 0x00079c0301007387 */ /* 0x0003e40000100800 */
[----:B------:R-:W-:Y:S01]  /*ab20*/  ISETP.GT.U32.AND P2, PT, R6, R17, PT ;  /* 0x000000110600720c */ /* 0x000fe20003f44070 */
[----:B------:R-:W-:-:S02]  /*ab30*/  @!P4 IMAD.MOV R20, RZ, RZ, -R20 ;  /* 0x000000ffff14c224 */ /* 0x000fc400078e0a14 */
[----:B------:R-:W-:Y:S02]  /*ab40*/  @!P5 IMAD.MOV R0, RZ, RZ, -R0 ;  /* 0x000000ffff00d224 */ /* 0x000fe400078e0a00 */
[C---:B------:R-:W-:Y:S01]  /*ab50*/  IMAD R4, R6.reuse, R4, R18 ;  /* 0x0000000406047224 */ /* 0x040fe200078e0212 */
[----:B------:R-:W-:Y:S01]  /*ab60*/  STL [R1+0x798], R20 ;  /* 0x0007981401007387 */ /* 0x000fe20000100800 */
[----:B------:R-:W-:Y:S02]  /*ab70*/  IMAD.MOV R9, RZ, RZ, -R9 ;  /* 0x000000ffff097224 */ /* 0x000fe400078e0a09 */
[----:B-1----:R-:W-:Y:S01]  /*ab80*/  IMAD.MOV.U32 R3, RZ, RZ, R15 ;  /* 0x000000ffff037224 */ /* 0x002fe200078e000f */
[----:B------:R-:W-:Y:S01]  /*ab90*/  ISETP.GT.U32.AND P5, PT, R6, R4, PT ;  /* 0x000000040600720c */ /* 0x000fe20003fa4070 */
[--C-:B------:R-:W-:Y:S01]  /*aba0*/  @!P3 IMAD.IADD R8, R8, 0x1, -R6.reuse ;  /* 0x000000010808b824 */ /* 0x100fe200078e0a06 */
[----:B------:R-:W-:Y:S01]  /*abb0*/  ISETP.GE.AND P3, PT, R13, RZ, PT ;  /* 0x000000ff0d00720c */ /* 0x000fe20003f66270 */
[----:B------:R-:W-:Y:S01]  /*abc0*/  @!P1 IMAD.MOV R3, RZ, RZ, -R3 ;  /* 0x000000ffff039224 */ /* 0x000fe200078e0a03 */
[----:B------:R-:W-:Y:S01]  /*abd0*/  ISETP.GE.AND P1, PT, R10, RZ, PT ;  /* 0x000000ff0a00720c */ /* 0x000fe20003f26270 */
[--C-:B------:R-:W-:Y:S01]  /*abe0*/  @!P6 IMAD.IADD R21, R21, 0x1, -R6.reuse ;  /* 0x000000011515e824 */ /* 0x100fe200078e0a06 */
[----:B------:R-:W-:Y:S01]  /*abf0*/  ISETP.GT.U32.AND P4, PT, R6, R8, PT ;  /* 0x000000080600720c */ /* 0x000fe20003f84070 */
[----:B------:R-:W-:Y:S01]  /*ac00*/  VIADD R13, R24, 0x13a ;  /* 0x0000013a180d7836 */ /* 0x000fe20000000000 */
[----:B------:R1:W-:Y:S01]  /*ac10*/  STL [R1+0x794], R3 ;  /* 0x0007940301007387 */ /* 0x0003e20000100800 */
[--C-:B------:R-:W-:Y:S01]  /*ac20*/  @!P2 IMAD.IADD R17, R17, 0x1, -R6.reuse ;  /* 0x000000011111a824 */ /* 0x100fe200078e0a06 */
[----:B------:R-:W-:Y:S01]  /*ac30*/  ISETP.GE.AND P2, PT, R14, RZ, PT ;  /* 0x000000ff0e00720c */ /* 0x000fe20003f46270 */
[----:B------:R-:W-:Y:S01]  /*ac40*/  VIADD R16, R24, 0x139 ;  /* 0x0000013918107836 */ /* 0x000fe20000000000 */
[----:B------:R2:W-:Y:S01]  /*ac50*/  STL [R1+0x790], R0 ;  /* 0x0007900001007387 */ /* 0x0005e20000100800 */
[----:B------:R-:W-:Y:S01]  /*ac60*/  @!P5 IMAD.IADD R4, R4, 0x1, -R6 ;  /* 0x000000010404d824 */ /* 0x000fe200078e0a06 */
[----:B------:R-:W-:Y:S01]  /*ac70*/  IABS R5, R13 ;  /* 0x0000000d00057213 */ /* 0x000fe20000000000 */
[C---:B------:R-:W-:Y:S01]  /*ac80*/  VIADD R15, R24.reuse, 0x137 ;  /* 0x00000137180f7836 */ /* 0x040fe20000000000 */
[----:B------:R-:W-:Y:S01]  /*ac90*/  ISETP.GE.AND P5, PT, R13, RZ, PT ;  /* 0x000000ff0d00720c */ /* 0x000fe20003fa6270 */
[----:B------:R-:W-:-:S02]  /*aca0*/  VIADD R13, R24, 0x138 ;  /* 0x00000138180d7836 */ /* 0x000fc40000000000 */
[----:B-1----:R-:W-:Y:S01]  /*acb0*/  IMAD.MOV.U32 R3, RZ, RZ, R17 ;  /* 0x000000ffff037224 */ /* 0x002fe200078e0011 */
[----:B------:R-:W-:Y:S01]  /*acc0*/  IABS R14, R15 ;  /* 0x0000000f000e7213 */ /* 0x000fe20000000000 */
[----:B------:R-:W-:Y:S01]  /*acd0*/  @!P4 IMAD.IADD R8, R8, 0x1, -R6 ;  /* 0x000000010808c824 */ /* 0x000fe200078e0a06 */
[----:B------:R-:W-:Y:S01]  /*ace0*/  ISETP.GE.AND P4, PT, R7, RZ, PT ;  /* 0x000000ff0700720c */ /* 0x000fe20003f86270 */
[C---:B--2---:R-:W-:Y:S01]  /*acf0*/  IMAD R0, R6.reuse, R9, R12 ;  /* 0x0000000906007224 */ /* 0x044fe200078e020c */
[----:B------:R-:W-:Y:S01]  /*ad00*/  IABS R9, R16 ;  /* 0x0000001000097213 */ /* 0x000fe20000000000 */
[----:B------:R-:W-:Y:S01]  /*ad10*/  @!P0 IMAD.MOV R3, RZ, RZ, -R3 ;  /* 0x000000ffff038224 */ /* 0x000fe200078e0a03 */
[C---:B------:R-:W-:Y:S01]  /*ad20*/  ISETP.GT.U32.AND P0, PT, R6.reuse, R4, PT ;  /* 0x000000040600720c */ /* 0x040fe20003f04070 */
[C---:B------:R-:W-:Y:S01]  /*ad30*/  IMAD.HI.U32 R7, R11.reuse, R5, RZ ;  /* 0x000000050b077227 */ /* 0x040fe200078e00ff */
[----:B------:R-:W-:Y:S02]  /*ad40*/  ISETP.GT.U32.AND P6, PT, R6, R0, PT ;  /* 0x000000000600720c */ /* 0x000fe40003fc4070 */
[----:B------:R-:W-:Y:S01]  /*ad50*/  IABS R18, R13 ;  /* 0x0000000d00127213 */ /* 0x000fe20000000000 */
[----:B------:R-:W-:Y:S01]  /*ad60*/  IMAD.MOV R7, RZ, RZ, -R7 ;  /* 0x000000ffff077224 */ /* 0x000fe200078e0a07 */
[----:B------:R1:W-:Y:S01]  /*ad70*/  STL [R1+0x78c], R3 ;  /* 0x00078c0301007387 */ /* 0x0003e20000100800 */
[----:B------:R-:W-:-:S04]  /*ad80*/  IMAD.HI.U32 R10, R11, R9, RZ ;  /* 0x000000090b0a7227 */ /* 0x000fc800078e00ff */
[----:B------:R-:W-:Y:S02]  /*ad90*/  IMAD R5, R6, R7, R5 ;  /* 0x0000000706057224 */ /* 0x000fe400078e0205 */
[----:B------:R-:W-:Y:S02]  /*ada0*/  IMAD.MOV R10, RZ, RZ, -R10 ;  /* 0x000000ffff0a7224 */ /* 0x000fe400078e0a0a */
[--C-:B------:R-:W-:Y:S02]  /*adb0*/  @!P6 IMAD.IADD R0, R0, 0x1, -R6.reuse ;  /* 0x000000010000e824 */ /* 0x100fe400078e0a06 */
[----:B------:R-:W-:Y:S01]  /*adc0*/  @!P0 IMAD.IADD R4, R4, 0x1, -R6 ;  /* 0x0000000104048824 */ /* 0x000fe200078e0a06 */
[C---:B------:R-:W-:Y:S01]  /*add0*/  ISETP.GT.U32.AND P0, PT, R6.reuse, R5, PT ;  /* 0x000000050600720c */ /* 0x040fe20003f04070 */
[C---:B------:R-:W-:Y:S01]  /*ade0*/  IMAD R9, R6.reuse, R10, R9 ;  /* 0x0000000a06097224 */ /* 0x040fe200078e0209 */
[----:B------:R-:W-:Y:S01]  /*adf0*/  ISETP.GT.U32.AND P6, PT, R6, R0, PT ;  /* 0x000000000600720c */ /* 0x000fe20003fc4070 */
[----:B------:R-:W-:-:S02]  /*ae00*/  VIADD R7, R24, 0x136 ;  /* 0x0000013618077836 */ /* 0x000fc40000000000 */
[----:B------:R-:W-:-:S03]  /*ae10*/  IMAD.HI.U32 R17, R11, R18, RZ ;  /* 0x000000120b117227 */ /* 0x000fc600078e00ff */
[----:B------:R-:W-:Y:S01]  /*ae20*/  IABS R12, R7 ;  /* 0x00000007000c7213 */ /* 0x000fe20000000000 */
[----:B------:R-:W-:Y:S02]  /*ae30*/  IMAD.MOV R17, RZ, RZ, -R17 ;  /* 0x000000ffff117224 */ /* 0x000fe400078e0a11 */
[----:B-1----:R-:W-:Y:S02]  /*ae40*/  IMAD.MOV.U32 R3, RZ, RZ, R21 ;  /* 0x000000ffff037224 */ /* 0x002fe400078e0015 */
[--C-:B------:R-:W-:Y:S01]  /*ae50*/  @!P0 IMAD.IADD R5, R5, 0x1, -R6.reuse ;  /* 0x0000000105058824 */ /* 0x100fe200078e0a06 */
[----:B------:R-:W-:Y:S01]  /*ae60*/  ISETP.GE.AND P0, PT, R16, RZ, PT ;  /* 0x000000ff1000720c */ /* 0x000fe20003f06270 */
[----:B------:R-:W-:Y:S01]  /*ae70*/  @!P6 IMAD.IADD R0, R0, 0x1, -R6 ;  /* 0x000000010000e824 */ /* 0x000fe200078e0a06 */
[----:B------:R-:W-:Y:S01]  /*ae80*/  ISETP.GT.U32.AND P6, PT, R6, R9, PT ;  /* 0x000000090600720c */ /* 0x000fe20003fc4070 */
[----:B------:R-:W-:-:S04]  /*ae90*/  IMAD.HI.U32 R19, R11, R12, RZ ;  /* 0x0000000c0b137227 */ /* 0x000fc800078e00ff */
[----:B------:R-:W-:Y:S02]  /*aea0*/  IMAD.MOV R19, RZ, RZ, -R19 ;  /* 0x000000ffff137224 */ /* 0x000fe400078e0a13 */
[----:B------:R-:W-:Y:S02]  /*aeb0*/  IMAD R17, R6, R17, R18 ;  /* 0x0000001106117224 */ /* 0x000fe400078e0212 */
[----:B------:R-:W-:-:S04]  /*aec0*/  IMAD.HI.U32 R20, R11, R14, RZ ;  /* 0x0000000e0b147227 */ /* 0x000fc800078e00ff */
[----:B------:R-:W-:Y:S01]  /*aed0*/  @!P6 IMAD.IADD R9, R9, 0x1, -R6 ;  /* 0x000000010909e824 */ /* 0x000fe200078e0a06 */
[C---:B------:R-:W-:Y:S01]  /*aee0*/  ISETP.GT.U32.AND P6, PT, R6.reuse, R5, PT ;  /* 0x000000050600720c */ /* 0x040fe20003fc4070 */
[----:B------:R-:W-:Y:S02]  /*aef0*/  IMAD R12, R6, R19, R12 ;  /* 0x00000013060c7224 */ /* 0x000fe400078e020c */
[----:B------:R-:W-:Y:S02]  /*af00*/  VIADD R10, R24, 0x135 ;  /* 0x00000135180a7836 */ /* 0x000fe40000000000 */
[----:B------:R-:W-:Y:S01]  /*af10*/  @!P3 IMAD.MOV R8, RZ, RZ, -R8 ;  /* 0x000000ffff08b224 */ /* 0x000fe200078e0a08 */
[C---:B------:R-:W-:Y:S01]  /*af20*/  ISETP.GT.U32.AND P3, PT, R6.reuse, R9, PT ;  /* 0x000000090600720c */ /* 0x040fe20003f64070 */
[----:B------:R-:W-:Y:S01]  /*af30*/  @!P1 IMAD.MOV R3, RZ, RZ, -R3 ;  /* 0x000000ffff039224 */ /* 0x000fe200078e0a03 */
[C---:B------:R-:W-:Y:S01]  /*af40*/  ISETP.GT.U32.AND P1, PT, R6.reuse, R17, PT ;  /* 0x000000110600720c */ /* 0x040fe20003f24070 */
[----:B------:R-:W-:Y:S01]  /*af50*/  IMAD.MOV R20, RZ, RZ, -R20 ;  /* 0x000000ffff147224 */ /* 0x000fe200078e0a14 */
[----:B------:R-:W-:Y:S01]  /*af60*/  IABS R16, R10 ;  /* 0x0000000a00107213 */ /* 0x000fe20000000000 */
[----:B------:R-:W-:Y:S01]  /*af70*/  @!P2 IMAD.MOV R4, RZ, RZ, -R4 ;  /* 0x000000ffff04a224 */ /* 0x000fe200078e0a04 */
[----:B------:R-:W-:Y:S01]  /*af80*/  STL [R1+0x788], R8 ;  /* 0x0007880801007387 */ /* 0x000fe20000100800 */
[----:B------:R-:W-:Y:S01]  /*af90*/  @!P6 IMAD.IADD R5, R5, 0x1, -R6 ;  /* 0x000000010505e824 */ /* 0x000fe200078e0a06 */
[C---:B------:R-:W-:Y:S01]  /*afa0*/  ISETP.GT.U32.AND P6, PT, R6.reuse, R12, PT ;  /* 0x0000000c0600720c */ /* 0x040fe20003fc4070 */
[C---:B------:R-:W-:Y:S01]  /*afb0*/  IMAD R14, R6.reuse, R20, R14 ;  /* 0x00000014060e7224 */ /* 0x040fe200078e020e */
[----:B------:R1:W-:Y:S03]  /*afc0*/  STL [R1+0x784], R3 ;  /* 0x0007840301007387 */ /* 0x0003e60000100800 */
[--C-:B------:R-:W-:Y:S01]  /*afd0*/  @!P3 IMAD.IADD R9, R9, 0x1, -R6.reuse ;  /* 0x000000010909b824 */ /* 0x100fe200078e0a06 */
[----:B------:R2:W-:Y:S01]  /*afe0*/  STL [R1+0x774], R4 ;  /* 0x0007740401007387 */ /* 0x0005e20000100800 */
[----:B------:R-:W-:Y:S01]  /*aff0*/  ISETP.GT.U32.AND P2, PT, R6, R14, PT ;  /* 0x0000000e0600720c */ /* 0x000fe20003f44070 */
[----:B------:R-:W-:Y:S01]  /*b000*/  @!P1 IMAD.IADD R17, R17, 0x1, -R6 ;  /* 0x0000000111119824 */ /* 0x000fe200078e0a06 */
[----:B------:R-:W-:-:S02]  /*b010*/  ISETP.GE.AND P1, PT, R7, RZ, PT ;  /* 0x000000ff0700720c */ /* 0x000fc40003f26270 */
[----:B------:R-:W-:Y:S01]  /*b020*/  ISETP.GE.AND P3, PT, R15, RZ, PT ;  /* 0x000000ff0f00720c */ /* 0x000fe20003f66270 */
[----:B-1----:R-:W-:Y:S02]  /*b030*/  IMAD.MOV.U32 R3, RZ, RZ, R0 ;  /* 0x000000ffff037224 */ /* 0x002fe400078e0000 */
[----:B------:R-:W-:-:S04]  /*b040*/  IMAD.HI.U32 R0, R11, R16, RZ ;  /* 0x000000100b007227 */ /* 0x000fc800078e00ff */
[----:B--2---:R-:W-:Y:S02]  /*b050*/  VIADD R4, R24, 0x134 ;  /* 0x0000013418047836 */ /* 0x004fe40000000000 */
[----:B------:R-:W-:Y:S01]  /*b060*/  @!P4 IMAD.MOV R3, RZ, RZ, -R3 ;  /* 0x000000ffff03c224 */ /* 0x000fe200078e0a03 */
[----:B------:R-:W-:Y:S01]  /*b070*/  ISETP.GE.AND P4, PT, R13, RZ, PT ;  /* 0x000000ff0d00720c */ /* 0x000fe20003f86270 */
[----:B------:R-:W-:Y:S01]  /*b080*/  IMAD.MOV R0, RZ, RZ, -R0 ;  /* 0x000000ffff007224 */ /* 0x000fe200078e0a00 */
[----:B------:R-:W-:Y:S01]  /*b090*/  IABS R8, R4 ;  /* 0x0000000400087213 */ /* 0x000fe20000000000 */
[----:B------:R-:W-:Y:S01]  /*b0a0*/  @!P6 IMAD.IADD R12, R12, 0x1, -R6 ;  /* 0x000000010c0ce824 */ /* 0x000fe200078e0a06 */
[----:B------:R1:W-:Y:S01]  /*b0b0*/  STL [R1+0x770], R3 ;  /* 0x0007700301007387 */ /* 0x0003e20000100800 */
[C---:B------:R-:W-:Y:S02]  /*b0c0*/  IMAD R7, R6.reuse, R0, R16 ;  /* 0x0000000006077224 */ /* 0x040fe400078e0210 */
[----:B------:R-:W-:Y:S01]  /*b0d0*/  IMAD.MOV.U32 R0, RZ, RZ, R8 ;  /* 0x000000ffff007224 */ /* 0x000fe200078e0008 */
[----:B------:R-:W-:Y:S01]  /*b0e0*/  ISETP.GT.U32.AND P6, PT, R6, R12, PT ;  /* 0x0000000c0600720c */ /* 0x000fe20003fc4070 */
[----:B------:R-:W-:Y:S01]  /*b0f0*/  @!P2 IMAD.IADD R14, R14, 0x1, -R6 ;  /* 0x000000010e0ea824 */ /* 0x000fe200078e0a06 */
[----:B------:R-:W-:Y:S01]  /*b100*/  ISETP.GT.U32.AND P2, PT, R6, R17, PT ;  /* 0x000000110600720c */ /* 0x000fe20003f44070 */
[----:B------:R-:W-:-:S02]  /*b110*/  VIADD R8, R24, 0x133 ;  /* 0x0000013318087836 */ /* 0x000fc40000000000 */
[----:B-1----:R-:W-:Y:S02]  /*b120*/  IMAD.MOV.U32 R3, RZ, RZ, R5 ;  /* 0x000000ffff037224 */ /* 0x002fe400078e0005 */
[----:B------:R-:W-:Y:S01]  /*b130*/  IMAD.HI.U32 R5, R11, R0, RZ ;  /* 0x000000000b057227 */ /* 0x000fe200078e00ff */
[----:B------:R-:W-:-:S03]  /*b140*/  IABS R13, R8 ;  /* 0x00000008000d7213 */ /* 0x000fc60000000000 */
[----:B------:R-:W-:Y:S01]  /*b150*/  @!P5 IMAD.MOV R3, RZ, RZ, -R3 ;  /* 0x000000ffff03d224 */ /* 0x000fe200078e0a03 */
[----:B------:R-:W-:Y:S01]  /*b160*/  ISETP.GT.U32.AND P5, PT, R6, R14, PT ;  /* 0x0000000e0600720c */ /* 0x000fe20003fa4070 */
[----:B------:R-:W-:Y:S02]  /*b170*/  IMAD.MOV R5, RZ, RZ, -R5 ;  /* 0x000000ffff057224 */ /* 0x000fe400078e0a05 */
[----:B------:R-:W-:Y:S01]  /*b180*/  @!P6 IMAD.IADD R12, R12, 0x1, -R6 ;  /* 0x000000010c0ce824 */ /* 0x000fe200078e0a06 */
[----:B------:R1:W-:Y:S01]  /*b190*/  STL [R1+0x76c], R3 ;  /* 0x00076c0301007387 */ /* 0x0003e20000100800 */
[----:B------:R-:W-:Y:S02]  /*b1a0*/  IMAD R5, R6, R5, R0 ;  /* 0x0000000506057224 */ /* 0x000fe400078e0200 */
[----:B------:R-:W-:Y:S01]  /*b1b0*/  @!P2 IMAD.IADD R17, R17, 0x1, -R6 ;  /* 0x000000011111a824 */ /* 0x000fe200078e0a06 */
[----:B------:R-:W-:Y:S01]  /*b1c0*/  ISETP.GE.AND P2, PT, R10, RZ, PT ;  /* 0x000000ff0a00720c */ /* 0x000fe20003f46270 */
[----:B------:R-:W-:Y:S01]  /*b1d0*/  VIADD R0, R24, 0x132 ;  /* 0x0000013218007836 */ /* 0x000fe20000000000 */
[----:B------:R-:W-:Y:S01]  /*b1e0*/  ISETP.GT.U32.AND P6, PT, R6, R5, PT ;  /* 0x000000050600720c */ /* 0x000fe20003fc4070 */
[----:B------:R-:W-:-:S02]  /*b1f0*/  IMAD.MOV.U32 R18, RZ, RZ, R17 ;  /* 0x000000ffff127224 */ /* 0x000fc400078e0011 */
[----:B------:R-:W-:Y:S01]  /*b200*/  @!P5 IMAD.IADD R14, R14, 0x1, -R6 ;  /* 0x000000010e0ed824 */ /* 0x000fe200078e0a06 */
[----:B------:R-:W-:Y:S01]  /*b210*/  ISETP.GE.AND P5, PT, R4, RZ, PT ;  /* 0x000000ff0400720c */ /* 0x000fe20003fa6270 */
[----:B-1----:R-:W-:Y:S01]  /*b220*/  IMAD.MOV.U32 R3, RZ, RZ, R9 ;  /* 0x000000ffff037224 */ /* 0x002fe200078e0009 */
[----:B------:R-:W-:Y:S01]  /*b230*/  IABS R16, R0 ;  /* 0x0000000000107213 */ /* 0x000fe20000000000 */
[----:B------:R-:W-:-:S04]  /*b240*/  IMAD.HI.U32 R9, R11, R13, RZ ;  /* 0x0000000d0b097227 */ /* 0x000fc800078e00ff */
[----:B------:R-:W-:Y:S01]  /*b250*/  @!P0 IMAD.MOV R3, RZ, RZ, -R3 ;  /* 0x000000ffff038224 */ /* 0x000fe200078e0a03 */
[C---:B------:R-:W-:Y:S01]  /*b260*/  ISETP.GT.U32.AND P0, PT, R6.reuse, R7, PT ;  /* 0x000000070600720c */ /* 0x040fe20003f04070 */
[----:B------:R-:W-:Y:S02]  /*b270*/  IMAD.MOV R4, RZ, RZ, -R9 ;  /* 0x000000ffff047224 */ /* 0x000fe400078e0a09 */
[----:B------:R-:W-:Y:S01]  /*b280*/  @!P6 IMAD.IADD R5, R5, 0x1, -R6 ;  /* 0x000000010505e824 */ /* 0x000fe200078e0a06 */
[----:B------:R1:W-:Y:S01]  /*b290*/  STL [R1+0x758], R3 ;  /* 0x0007580301007387 */ /* 0x0003e20000100800 */
[C---:B------:R-:W-:Y:S02]  /*b2a0*/  IMAD R4, R6.reuse, R4, R13 ;  /* 0x0000000406047224 */ /* 0x040fe400078e020d */
[----:B------:R-:W-:Y:S02]  /*b2b0*/  @!P4 IMAD.MOV R18, RZ, RZ, -R18 ;  /* 0x000000ffff12c224 */ /* 0x000fe400078e0a12 */
[----:B------:R-:W-:Y:S01]  /*b2c0*/  IMAD.HI.U32 R15, R11, R16, RZ ;  /* 0x000000100b0f7227 */ /* 0x000fe200078e00ff */
[----:B------:R-:W-:-:S02]  /*b2d0*/  ISETP.GT.U32.AND P4, PT, R6, R4, PT ;  /* 0x000000040600720c */ /* 0x000fc40003f84070 */
[----:B------:R-:W-:Y:S01]  /*b2e0*/  STL [R1+0x754], R18 ;  /* 0x0007541201007387 */ /* 0x000fe20000100800 */
[----:B------:R-:W-:Y:S01]  /*b2f0*/  @!P0 IMAD.IADD R7, R7, 0x1, -R6 ;  /* 0x0000000107078824 */ /* 0x000fe200078e0a06 */
[----:B------:R-:W-:Y:S01]  /*b300*/  ISETP.GE.AND P0, PT, R8, RZ, PT ;  /* 0x000000ff0800720c */ /* 0x000fe20003f06270 */
[----:B-1----:R-:W-:Y:S02]  /*b310*/  IMAD.MOV.U32 R3, RZ, RZ, R14 ;  /* 0x000000ffff037224 */ /* 0x002fe400078e000e */
[----:B------:R-:W-:Y:S01]  /*b320*/  IMAD.MOV R14, RZ, RZ, -R15 ;  /* 0x000000ffff0e7224 */ /* 0x000fe200078e0a0f */
[C---:B------:R-:W-:Y:S01]  /*b330*/  ISETP.GT.U32.AND P6, PT, R6.reuse, R7, PT ;  /* 0x000000070600720c */ /* 0x040fe20003fc4070 */
[----:B------:R-:W-:Y:S01]  /*b340*/  @!P3 IMAD.MOV R3, RZ, RZ, -R3 ;  /* 0x000000ffff03b224 */ /* 0x000fe200078e0a03 */
[C---:B------:R-:W-:Y:S01]  /*b350*/  ISETP.GT.U32.AND P3, PT, R6.reuse, R5, PT ;  /* 0x000000050600720c */ /* 0x040fe20003f64070 */
[----:B------:R-:W-:Y:S02]  /*b360*/  IMAD R16, R6, R14, R16 ;  /* 0x0000000e06107224 */ /* 0x000fe400078e0210 */
[C---:B------:R-:W-:Y:S01]  /*b370*/  VIADD R9, R24.reuse, 0x131 ;  /* 0x0000013118097836 */ /* 0x040fe20000000000 */
[----:B------:R1:W-:Y:S01]  /*b380*/  STL [R1+0x72c], R3 ;  /* 0x00072c0301007387 */ /* 0x0003e20000100800 */
[----:B------:R-:W-:-:S02]  /*b390*/  VIADD R8, R24, 0x130 ;  /* 0x0000013018087836 */ /* 0x000fc40000000000 */
[--C-:B------:R-:W-:Y:S01]  /*b3a0*/  @!P4 IMAD.IADD R4, R4, 0x1, -R6.reuse ;  /* 0x000000010404c824 */ /* 0x100fe200078e0a06 */
[----:B------:R-:W-:Y:S02]  /*b3b0*/  IABS R13, R9 ;  /* 0x00000009000d7213 */ /* 0x000fe40000000000 */
[----:B------:R-:W-:Y:S01]  /*b3c0*/  IABS R10, R8 ;  /* 0x00000008000a7213 */ /* 0x000fe20000000000 */
[--C-:B------:R-:W-:Y:S01]  /*b3d0*/  @!P6 IMAD.IADD R7, R7, 0x1, -R6.reuse ;  /* 0x000000010707e824 */ /* 0x100fe200078e0a06 */
[----:B------:R-:W-:Y:S01]  /*b3e0*/  ISETP.GT.U32.AND P6, PT, R6, R16, PT ;  /* 0x000000100600720c */ /* 0x000fe20003fc4070 */
[----:B------:R-:W-:Y:S01]  /*b3f0*/  @!P3 IMAD.IADD R5, R5, 0x1, -R6 ;  /* 0x000000010505b824 */ /* 0x000fe200078e0a06 */
[----:B------:R-:W-:Y:S01]  /*b400*/  ISETP.GE.AND P3, PT, R9, RZ, PT ;  /* 0x000000ff0900720c */ /* 0x000fe20003f66270 */
[----:B-1----:R-:W-:Y:S01]  /*b410*/  IMAD.MOV.U32 R3, RZ, RZ, R12 ;  /* 0x000000ffff037224 */ /* 0x002fe200078e000c */
[----:B------:R-:W-:Y:S01]  /*b420*/  ISETP.GE.AND P4, PT, R8, RZ, PT ;  /* 0x000000ff0800720c */ /* 0x000fe20003f86270 */
[----:B------:R-:W-:-:S04]  /*b430*/  IMAD.HI.U32 R12, R11, R13, RZ ;  /* 0x0000000d0b0c7227 */ /* 0x000fc800078e00ff */
[----:B------:R-:W-:Y:S01]  /*b440*/  @!P1 IMAD.MOV R3, RZ, RZ, -R3 ;  /* 0x000000ffff039224 */ /* 0x000fe200078e0a03 */
[----:B------:R-:W-:Y:S01]  /*b450*/  ISETP.GE.AND P1, PT, R0, RZ, PT ;  /* 0x000000ff0000720c */ /* 0x000fe20003f26270 */
[----:B------:R-:W-:-:S03]  /*b460*/  IMAD.HI.U32 R0, R11, R10, RZ ;  /* 0x0000000a0b007227 */ /* 0x000fc600078e00ff */
[----:B------:R1:W-:Y:S01]  /*b470*/  STL [R1+0x684], R3 ;  /* 0x0006840301007387 */ /* 0x0003e20000100800 */
[----:B------:R-:W-:Y:S02]  /*b480*/  IMAD.MOV R12, RZ, RZ, -R12 ;  /* 0x000000ffff0c7224 */ /* 0x000fe400078e0a0c */
[----:B------:R-:W-:Y:S02]  /*b490*/  IMAD.MOV R9, RZ, RZ, -R0 ;  /* 0x000000ffff097224 */ /* 0x000fe400078e0a00 */
[----:B------:R-:W-:Y:S02]  /*b4a0*/  @!P6 IMAD.IADD R16, R16, 0x1, -R6 ;  /* 0x000000011010e824 */ /* 0x000fe400078e0a06 */
[----:B------:R-:W-:Y:S02]  /*b4b0*/  VIADD R0, R24, 0x12f ;  /* 0x0000012f18007836 */ /* 0x000fe40000000000 */
[C---:B------:R-:W-:Y:S01]  /*b4c0*/  IMAD R12, R6.reuse, R12, R13 ;  /* 0x0000000c060c7224 */ /* 0x040fe200078e020d */
[C---:B------:R-:W-:Y:S01]  /*b4d0*/  ISETP.GT.U32.AND P6, PT, R6.reuse, R16, PT ;  /* 0x000000100600720c */ /* 0x040fe20003fc4070 */
[----:B-1----:R-:W-:Y:S01]  /*b4e0*/  IMAD.MOV.U32 R3, RZ, RZ, R7 ;  /* 0x000000ffff037224 */ /* 0x002fe200078e0007 */
[----:B------:R-:W-:Y:S01]  /*b4f0*/  IABS R15, R0 ;  /* 0x00000000000f7213 */ /* 0x000fe20000000000 */
[----:B------:R-:W-:-:S02]  /*b500*/  IMAD R9, R6, R9, R10 ;  /* 0x0000000906097224 */ /* 0x000fc400078e020a */
[----:B------:R-:W-:Y:S01]  /*b510*/  @!P2 IMAD.MOV R3, RZ, RZ, -R3 ;  /* 0x000000ffff03a224 */ /* 0x000fe200078e0a03 */
[----:B------:R-:W-:Y:S01]  /*b520*/  ISETP.GT.U32.AND P2, PT, R6, R4, PT ;  /* 0x000000040600720c */ /* 0x000fe20003f44070 */
[----:B------:R-:W-:-:S03]  /*b530*/  IMAD.HI.U32 R17, R11, R15, RZ ;  /* 0x0000000f0b117227 */ /* 0x000fc600078e00ff */
[----:B------:R1:W-:Y:S01]  /*b540*/  STL [R1+0x750], R3 ;  /* 0x0007500301007387 */ /* 0x0003e20000100800 */
[----:B------:R-:W-:Y:S02]  /*b550*/  IMAD.MOV R17, RZ, RZ, -R17 ;  /* 0x000000ffff117224 */ /* 0x000fe400078e0a11 */
[----:B------:R-:W-:Y:S02]  /*b560*/  VIADD R13, R24, 0x12e ;  /* 0x0000012e180d7836 */ /* 0x000fe40000000000 */
[--C-:B------:R-:W-:Y:S01]  /*b570*/  @!P6 IMAD.IADD R16, R16, 0x1, -R6.reuse ;  /* 0x000000011010e824 */ /* 0x100fe200078e0a06 */
[----:B------:R-:W-:Y:S01]  /*b580*/  ISETP.GE.AND P6, PT, R0, RZ, PT ;  /* 0x000000ff0000720c */ /* 0x000fe20003fc6270 */
[----:B------:R-:W-:Y:S01]  /*b590*/  VIADD R7, R24, 0x12d ;  /* 0x0000012d18077836 */ /* 0x000fe20000000000 */
[----:B------:R-:W-:Y:S01]  /*b5a0*/  IABS R14, R13 ;  /* 0x0000000d000e7213 */ /* 0x000fe20000000000 */
[----:B------:R-:W-:Y:S01]  /*b5b0*/  @!P2 IMAD.IADD R4, R4, 0x1, -R6 ;  /* 0x000000010404a824 */ /* 0x000fe200078e0a06 */
[C---:B------:R-:W-:Y:S01]  /*b5c0*/  ISETP.GT.U32.AND P2, PT, R6.reuse, R9, PT ;  /* 0x000000090600720c */ /* 0x040fe20003f44070 */
[----:B-1----:R-:W-:Y:S01]  /*b5d0*/  IMAD.MOV.U32 R3, RZ, RZ, R5 ;  /* 0x000000ffff037224 */ /* 0x002fe200078e0005 */
[----:B------:R-:W-:Y:S01]  /*b5e0*/  IABS R10, R7 ;  /* 0x00000007000a7213 */ /* 0x000fe20000000000 */
[----:B------:R-:W-:-:S02]  /*b5f0*/  IMAD R0, R6, R17, R15 ;  /* 0x0000001106007224 */ /* 0x000fc400078e020f */
[----:B------:R-:W-:Y:S01]  /*b600*/  @!P5 IMAD.MOV R3, RZ, RZ, -R3 ;  /* 0x000000ffff03d224 */ /* 0x000fe200078e0a03 */
[----:B------:R-:W-:Y:S01]  /*b610*/  ISETP.GT.U32.AND P5, PT, R6, R12, PT ;  /* 0x0000000c0600720c */ /* 0x000fe20003fa4070 */
[----:B------:R-:W-:Y:S02]  /*b620*/  VIADD R8, R24, 0x12c ;  /* 0x0000012c18087836 */ /* 0x000fe40000000000 */
[----:B------:R-:W-:Y:S01]  /*b630*/  IMAD.HI.U32 R17, R11, R14, RZ ;  /* 0x0000000e0b117227 */ /* 0x000fe200078e00ff */
[----:B------:R1:W-:Y:S02]  /*b640*/  STL [R1+0x738], R3 ;  /* 0x0007380301007387 */ /* 0x0003e40000100800 */
[----:B------:R-:W-:Y:S01]  /*b650*/  IABS R5, R8 ;  /* 0x0000000800057213 */ /* 0x000fe20000000000 */
[----:B------:R-:W-:Y:S02]  /*b660*/  @!P2 IMAD.IADD R9, R9, 0x1, -R6 ;  /* 0x000000010909a824 */ /* 0x000fe400078e0a06 */
[----:B------:R-:W-:-:S03]  /*b670*/  IMAD.HI.U32 R15, R11, R10, RZ ;  /* 0x0000000a0b0f7227 */ /* 0x000fc600078e00ff */
[----:B------:R-:W-:Y:S01]  /*b680*/  ISETP.GT.U32.AND P2, PT, R6, R9, PT ;  /* 0x000000090600720c */ /* 0x000fe20003f44070 */
[----:B------:R-:W-:Y:S01]  /*b690*/  @!P5 IMAD.IADD R12, R12, 0x1, -R6 ;  /* 0x000000010c0cd824 */ /* 0x000fe200078e0a06 */
[C---:B------:R-:W-:Y:S01]  /*b6a0*/  ISETP.GT.U32.AND P5, PT, R6.reuse, R0, PT ;  /* 0x000000000600720c */ /* 0x040fe20003fa4070 */
[----:B-1----:R-:W-:Y:S02]  /*b6b0*/  IMAD.MOV.U32 R3, RZ, RZ, R4 ;  /* 0x000000ffff037224 */ /* 0x002fe400078e0004 */
[----:B------:R-:W-:Y:S02]  /*b6c0*/  IMAD.MOV R17, RZ, RZ, -R17 ;  /* 0x000000ffff117224 */ /* 0x000fe400078e0a11 */
[----:B------:R-:W-:Y:S01]  /*b6d0*/  @!P0 IMAD.MOV R3, RZ, RZ, -R3 ;  /* 0x000000ffff038224 */ /* 0x000fe200078e0a03 */
[C---:B------:R-:W-:Y:S01]  /*b6e0*/  ISETP.GT.U32.AND P0, PT, R6.reuse, R12, PT ;  /* 0x0000000c0600720c */ /* 0x040fe20003f04070 */
[----:B------:R-:W-:Y:S02]  /*b6f0*/  IMAD.MOV R15, RZ, RZ, -R15 ;  /* 0x000000ffff0f7224 */ /* 0x000fe400078e0a0f */
[----:B------:R-:W-:Y:S01]  /*b700*/  IMAD.HI.U32 R4, R11, R5, RZ ;  /* 0x000000050b047227 */ /* 0x000fe200078e00ff */
[----:B------:R1:W-:Y:S03]  /*b710*/  STL [R1+0x734], R3 ;  /* 0x0007340301007387 */ /* 0x0003e60000100800 */
[----:B------:R-:W-:-:S02]  /*b720*/  IMAD R14, R6, R17, R14 ;  /* 0x00000011060e7224 */ /* 0x000fc400078e020e */
[----:B------:R-:W-:Y:S02]  /*b730*/  IMAD R10, R6, R15, R10 ;  /* 0x0000000f060a7224 */ /* 0x000fe400078e020a */
[--C-:B------:R-:W-:Y:S02]  /*b740*/  @!P5 IMAD.IADD R0, R0, 0x1, -R6.reuse ;  /* 0x000000010000d824 */ /* 0x100fe400078e0a06 */
[----:B------:R-:W-:Y:S01]  /*b750*/  @!P0 IMAD.IADD R12, R12, 0x1, -R6 ;  /* 0x000000010c0c8824 */ /* 0x000fe200078e0a06 */
[C---:B------:R-:W-:Y:S01]  /*b760*/  ISETP.GT.U32.AND P0, PT, R6.reuse, R14, PT ;  /* 0x0000000e0600720c */ /* 0x040fe20003f04070 */
[----:B-1----:R-:W-:Y:S01]  /*b770*/  IMAD.MOV.U32 R3, RZ, RZ, R16 ;  /* 0x000000ffff037224 */ /* 0x002fe200078e0010 */
[C---:B------:R-:W-:Y:S01]  /*b780*/  ISETP.GT.U32.AND P5, PT, R6.reuse, R0, PT ;  /* 0x000000000600720c */ /* 0x040fe20003fa4070 */
[----:B------:R-:W-:Y:S01]  /*b790*/  @!P2 IMAD.IADD R9, R9, 0x1, -R6 ;  /* 0x000000010909a824 */ /* 0x000fe200078e0a06 */
[----:B------:R-:W-:Y:S01]  /*b7a0*/  ISETP.GT.U32.AND P2, PT, R6, R10, PT ;  /* 0x0000000a0600720c */ /* 0x000fe20003f44070 */
[----:B------:R-:W-:Y:S01]  /*b7b0*/  @!P1 IMAD.MOV R3, RZ, RZ, -R3 ;  /* 0x000000ffff039224 */ /* 0x000fe200078e0a03 */
[----:B------:R-:W-:Y:S01]  /*b7c0*/  ISETP.GE.AND P1, PT, R13, RZ, PT ;  /* 0x000000ff0d00720c */ /* 0x000fe20003f26270 */
[----:B------:R-:W-:-:S02]  /*b7d0*/  IMAD.MOV R13, RZ, RZ, -R4 ;  /* 0x000000ffff0d7224 */ /* 0x000fc400078e0a04 */
[----:B------:R-:W-:Y:S01]  /*b7e0*/  VIADD R4, R24, 0x12b ;  /* 0x0000012b18047836 */ /* 0x000fe20000000000 */
[----:B------:R1:W-:Y:S01]  /*b7f0*/  STL [R1+0x730], R3 ;  /* 0x0007300301007387 */ /* 0x0003e20000100800 */
[----:B------:R-:W-:Y:S02]  /*b800*/  IMAD R5, R6, R13, R5 ;  /* 0x0000000d06057224 */ /* 0x000fe400078e0205 */
[----:B------:R-:W-:Y:S01]  /*b810*/  IMAD.MOV.U32 R16, RZ, RZ, R12 ;  /* 0x000000ffff107224 */ /* 0x000fe200078e000c */
[----:B------:R-:W-:Y:S01]  /*b820*/  IABS R13, R4 ;  /* 0x00000004000d7213 */ /* 0x000fe20000000000 */
[----:B------:R-:W-:Y:S02]  /*b830*/  @!P0 IMAD.IADD R14, R14, 0x1, -R6 ;  /* 0x000000010e0e8824 */ /* 0x000fe400078e0a06 */
[----:B------:R-:W-:Y:S01]  /*b840*/  @!P3 IMAD.MOV R16, RZ, RZ, -R16 ;  /* 0x000000ffff10b224 */ /* 0x000fe200078e0a10 */
[----:B------:R-:W-:Y:S01]  /*b850*/  ISETP.GE.AND P3, PT, R7, RZ, PT ;  /* 0x000000ff0700720c */ /* 0x000fe20003f66270 */
[----:B------:R-:W-:Y:S01]  /*b860*/  VIADD R7, R24, 0x12a ;  /* 0x0000012a18077836 */ /* 0x000fe20000000000 */
[----:B------:R-:W-:Y:S01]  /*b870*/  ISETP.GT.U32.AND P0, PT, R6, R14, PT ;  /* 0x0000000e0600720c */ /* 0x000fe20003f04070 */
[----:B-1----:R-:W-:Y:S01]  /*b880*/  IMAD.MOV.U32 R3, RZ, RZ, R9 ;  /* 0x000000ffff037224 */ /* 0x002fe200078e0009 */
[----:B------:R-:W-:Y:S01]  /*b890*/  STL [R1+0x6a0], R16 ;  /* 0x0006a01001007387 */ /* 0x000fe20000100800 */
[----:B------:R-:W-:Y:S01]  /*b8a0*/  IMAD.HI.U32 R9, R11, R13, RZ ;  /* 0x0000000d0b097227 */ /* 0x000fe200078e00ff */
[----:B------:R-:W-:-:S03]  /*b8b0*/  IABS R15, R7 ;  /* 0x00000007000f7213 */ /* 0x000fc60000000000 */
[----:B------:R-:W-:Y:S01]  /*b8c0*/  @!P4 IMAD.MOV R3, RZ, RZ, -R3 ;  /* 0x000000ffff03c224 */ /* 0x000fe200078e0a03 */
[----:B------:R-:W-:Y:S01]  /*b8d0*/  ISETP.GT.U32.AND P4, PT, R6, R5, PT ;  /* 0x000000050600720c */ /* 0x000fe20003f84070 */
[--C-:B------:R-:W-:Y:S02]  /*b8e0*/  @!P2 IMAD.IADD R10, R10, 0x1, -R6.reuse ;  /* 0x000000010a0aa824 */ /* 0x100fe400078e0a06 */
[----:B------:R-:W-:Y:S01]  /*b8f0*/  @!P5 IMAD.IADD R0, R0, 0x1, -R6 ;  /* 0x000000010000d824 */ /* 0x000fe200078e0a06 */
[----:B------:R-:W-:Y:S01]  /*b900*/  ISETP.GE.AND P5, PT, R8, RZ, PT ;  /* 0x000000ff0800720c */ /* 0x000fe20003fa6270 */
[----:B------:R-:W-:Y:S01]  /*b910*/  IMAD.MOV R8, RZ, RZ, -R9 ;  /* 0x000000ffff087224 */ /* 0x000fe200078e0a09 */
[----:B------:R-:W-:Y:S01]  /*b920*/  ISETP.GT.U32.AND P2, PT, R6, R10, PT ;  /* 0x0000000a0600720c */ /* 0x000fe20003f44070 */
[----:B------:R-:W-:Y:S01]  /*b930*/  VIADD R12, R24, 0x129 ;  /* 0x00000129180c7836 */ /* 0x000fe20000000000 */
[----:B------:R1:W-:Y:S01]  /*b940*/  STL [R1+0x6a4], R3 ;  /* 0x0006a40301007387 */ /* 0x0003e20000100800 */
[----:B------:R-:W-:-:S02]  /*b950*/  IMAD R8, R6, R8, R13 ;  /* 0x0000000806087224 */ /* 0x000fc400078e020d */
[----:B------:R-:W-:Y:S01]  /*b960*/  IMAD.MOV.U32 R13, RZ, RZ, R15 ;  /* 0x000000ffff0d7224 */ /* 0x000fe200078e000f */
[----:B------:R-:W-:Y:S01]  /*b970*/  IABS R9, R12 ;  /* 0x0000000c00097213 */ /* 0x000fe20000000000 */
[----:B------:R-:W-:Y:S02]  /*b980*/  @!P4 IMAD.IADD R5, R5, 0x1, -R6 ;  /* 0x000000010505c824 */ /* 0x000fe400078e0a06 */
[----:B------:R-:W-:-:S03]  /*b990*/  IMAD.HI.U32 R15, R11, R13, RZ ;  /* 0x0000000d0b0f7227 */ /* 0x000fc600078e00ff */
[----:B------:R-:W-:Y:S01]  /*b9a0*/  ISETP.GT.U32.AND P4, PT, R6, R5, PT ;  /* 0x000000050600720c */ /* 0x000fe20003f84070 */
[----:B-1----:R-:W-:Y:S02]  /*b9b0*/  IMAD.MOV.U32 R3, RZ, RZ, R0 ;  /* 0x000000ffff037224 */ /* 0x002fe400078e0000 */
[--C-:B------:R-:W-:Y:S01]  /*b9c0*/  @!P0 IMAD.IADD R14, R14, 0x1, -R6.reuse ;  /* 0x000000010e0e8824 */ /* 0x100fe200078e0a06 */
[----:B------:R-:W-:Y:S01]  /*b9d0*/  ISETP.GE.AND P0, PT, R4, RZ, PT ;  /* 0x000000ff0400720c */ /* 0x000fe20003f06270 */
[----:B------:R-:W-:Y:S01]  /*b9e0*/  @!P6 IMAD.MOV R3, RZ, RZ, -R3 ;  /* 0x000000ffff03e224 */ /* 0x000fe200078e0a03 */
[----:B------:R-:W-:Y:S01]  /*b9f0*/  ISETP.GT.U32.AND P6, PT, R6, R8, PT ;  /* 0x000000080600720c */ /* 0x000fe20003fc4070 */
[----:B------:R-:W-:Y:S02]  /*ba00*/  IMAD.MOV R15, RZ, RZ, -R15 ;  /* 0x000000ffff0f7224 */ /* 0x000fe400078e0a0f */
[----:B------:R-:W-:Y:S01]  /*ba10*/  IMAD.MOV.U32 R0, RZ, RZ, R9 ;  /* 0x000000ffff007224 */ /* 0x000fe200078e0009 */
[----:B------:R1:W-:Y:S01]  /*ba20*/  STL [R1+0x6c8], R3 ;  /* 0x0006c80301007387 */ /* 0x0003e20000100800 */
[----:B------:R-:W-:Y:S01]  /*ba30*/  @!P2 IMAD.IADD R10, R10, 0x1, -R6 ;  /* 0x000000010a0aa824 */ /* 0x000fe200078e0a06 */
[----:B------:R-:W-:Y:S01]  /*ba40*/  ISETP.GE.AND P2, PT, R7, RZ, PT ;  /* 0x000000ff0700720c */ /* 0x000fe20003f46270 */
[----:B------:R-:W-:-:S02]  /*ba50*/  IMAD R7, R6, R15, R13 ;  /* 0x0000000f06077224 */ /* 0x000fc400078e020d */
[----:B------:R-:W-:-:S04]  /*ba60*/  IMAD.HI.U32 R9, R11, R0, RZ ;  /* 0x000000000b097227 */ /* 0x000fc800078e00ff */
[----:B------:R-:W-:Y:S01]  /*ba70*/  @!P4 IMAD.IADD R5, R5, 0x1, -R6 ;  /* 0x000000010505c824 */ /* 0x000fe200078e0a06 */
[----:B------:R-:W-:Y:S01]  /*ba80*/  ISETP.GT.U32.AND P4, PT, R6, R7, PT ;  /* 0x000000070600720c */ /* 0x000fe20003f84070 */
[----:B-1----:R-:W-:Y:S02]  /*ba90*/  IMAD.MOV.U32 R3, RZ, RZ, R14 ;  /* 0x000000ffff037224 */ /* 0x002fe400078e000e */
[----:B------:R-:W-:Y:S02]  /*baa0*/  IMAD.MOV R9, RZ, RZ, -R9 ;  /* 0x000000ffff097224 */ /* 0x000fe400078e0a09 */
[----:B------:R-:W-:Y:S01]  /*bab0*/  @!P1 IMAD.MOV R3, RZ, RZ, -R3 ;  /* 0x000000ffff039224 */ /* 0x000fe200078e0a03 */
[----:B------:R-:W-:Y:S01]  /*bac0*/  ISETP.GE.AND P1, PT, R12, RZ, PT ;  /* 0x000000ff0c00720c */ /* 0x000fe20003f26270 */
[----:B------:R-:W-:Y:S02]  /*bad0*/  @!P6 IMAD.IADD R8, R8, 0x1, -R6 ;  /* 0x000000010808e824 */ /* 0x000fe400078e0a06 */
[----:B------:R-:W-:Y:S01]  /*bae0*/  IMAD R0, R6, R9, R0 ;  /* 0x0000000906007224 */ /* 0x000fe200078e0200 */
[----:B------:R1:W-:Y:S01]  /*baf0*/  STL [R1+0x6e8], R3 ;  /* 0x0006e80301007387 */ /* 0x0003e20000100800 */
[----:B------:R-:W-:Y:S01]  /*bb00*/  VIADD R4, R24, 0x128 ;  /* 0x0000012818047836 */ /* 0x000fe20000000000 */
[----:B------:R-:W-:Y:S01]  /*bb10*/  ISETP.GT.U32.AND P6, PT, R6, R8, PT ;  /* 0x000000080600720c */ /* 0x000fe20003fc4070 */
[----:B------:R-:W-:-:S02]  /*bb20*/  @!P4 IMAD.IADD R7, R7, 0x1, -R6 ;  /* 0x000000010707c824 */ /* 0x000fc400078e0a06 */
[----:B------:R-:W-:Y:S01]  /*bb30*/  @!P3 IMAD.MOV R10, RZ, RZ, -R10 ;  /* 0x000000ffff0ab224 */ /* 0x000fe200078e0a0a */
[----:B------:R-:W-:Y:S01]  /*bb40*/  IABS R13, R4 ;  /* 0x00000004000d7213 */ /* 0x000fe20000000000 */
[----:B------:R-:W-:Y:S01]  /*bb50*/  VIADD R9, R24, 0x127 ;  /* 0x0000012718097836 */ /* 0x000fe20000000000 */
[----:B------:R-:W-:Y:S01]  /*bb60*/  ISETP.GT.U32.AND P4, PT, R6, R7, PT ;  /* 0x000000070600720c */ /* 0x000fe20003f84070 */
[----:B-1----:R-:W-:Y:S01]  /*bb70*/  IMAD.MOV.U32 R3, RZ, RZ, R5 ;  /* 0x000000ffff037224 */ /* 0x002fe200078e0005 */
[----:B------:R1:W-:Y:S01]  /*bb80*/  STL [R1+0x6ec], R10 ;  /* 0x0006ec0a01007387 */ /* 0x0003e20000100800 */
[----:B------:R-:W-:Y:S01]  /*bb90*/  IMAD.HI.U32 R5, R11, R13, RZ ;  /* 0x0000000d0b057227 */ /* 0x000fe200078e00ff */
[----:B------:R-:W-:-:S03]  /*bba0*/  ISETP.GE.AND P3, PT, R4, RZ, PT ;  /* 0x000000ff0400720c */ /* 0x000fc60003f66270 */
[----:B------:R-:W-:Y:S01]  /*bbb0*/  @!P5 IMAD.MOV R3, RZ, RZ, -R3 ;  /* 0x000000ffff03d224 */ /* 0x000fe200078e0a03 */
[----:B------:R-:W-:Y:S01]  /*bbc0*/  ISETP.GT.U32.AND P5, PT, R6, R0, PT ;  /* 0x000000000600720c */ /* 0x000fe20003fa4070 */
[--C-:B------:R-:W-:Y:S01]  /*bbd0*/  @!P6 IMAD.IADD R8, R8, 0x1, -R6.reuse ;  /* 0x000000010808e824 */ /* 0x100fe200078e0a06 */
[----:B------:R-:W-:Y:S01]  /*bbe0*/  ISETP.GE.AND P6, PT, R9, RZ, PT ;  /* 0x000000ff0900720c */ /* 0x000fe20003fc6270 */
[----:B------:R-:W-:Y:S01]  /*bbf0*/  IMAD.MOV R5, RZ, RZ, -R5 ;  /* 0x000000ffff057224 */ /* 0x000fe200078e0a05 */
[----:B------:R2:W-:Y:S01]  /*bc00*/  STL [R1+0x728], R3 ;  /* 0x0007280301007387 */ /* 0x0005e20000100800 */
[----:B-1----:R-:W-:Y:S01]  /*bc10*/  VIADD R10, R24, 0x126 ;  /* 0x00000126180a7836 */ /* 0x002fe20000000000 */
[----:B------:R-:W-:Y:S01]  /*bc20*/  IABS R9, R9 ;  /* 0x0000000900097213 */ /* 0x000fe20000000000 */
[----:B------:R-:W-:Y:S02]  /*bc30*/  IMAD R13, R6, R5, R13 ;  /* 0x00000005060d7224 */ /* 0x000fe400078e020d */
[--C-:B------:R-:W-:Y:S01]  /*bc40*/  @!P4 IMAD.IADD R7, R7, 0x1, -R6.reuse ;  /* 0x000000010707c824 */ /* 0x100fe200078e0a06 */
[----:B------:R-:W-:Y:S01]  /*bc50*/  IABS R5, R10 ;  /* 0x0000000a00057213 */ /* 0x000fe20000000000 */
[----:B------:R-:W-:Y:S01]  /*bc60*/  VIADD R4, R24, 0x125 ;  /* 0x0000012518047836 */ /* 0x000fe20000000000 */
[----:B------:R-:W-:Y:S01]  /*bc70*/  ISETP.GE.AND P4, PT, R10, RZ, PT ;  /* 0x000000ff0a00720c */ /* 0x000fe20003f86270 */
[----:B------:R-:W-:-:S02]  /*bc80*/  @!P5 IMAD.IADD R0, R0, 0x1, -R6 ;  /* 0x000000010000d824 */ /* 0x000fc400078e0a06 */
[----:B--2---:R-:W-:Y:S01]  /*bc90*/  IMAD.MOV.U32 R3, RZ, RZ, R8 ;  /* 0x000000ffff037224 */ /* 0x004fe200078e0008 */
[----:B------:R-:W-:Y:S01]  /*bca0*/  IABS R12, R4 ;  /* 0x00000004000c7213 */ /* 0x000fe20000000000 */
[----:B------:R-:W-:Y:S01]  /*bcb0*/  IMAD.HI.U32 R8, R11, R9, RZ ;  /* 0x000000090b087227 */ /* 0x000fe200078e00ff */
[----:B------:R-:W-:-:S03]  /*bcc0*/  ISETP.GT.U32.AND P5, PT, R6, R0, PT ;  /* 0x000000000600720c */ /* 0x000fc60003fa4070 */
[----:B------:R-:W-:Y:S01]  /*bcd0*/  @!P0 IMAD.MOV R3, RZ, RZ, -R3 ;  /* 0x000000ffff038224 */ /* 0x000fe200078e0a03 */
[----:B------:R-:W-:Y:S01]  /*bce0*/  ISETP.GT.U32.AND P0, PT, R6, R13, PT ;  /* 0x0000000d0600720c */ /* 0x000fe20003f04070 */
[----:B------:R-:W-:-:S03]  /*bcf0*/  IMAD.MOV R8, RZ, RZ, -R8 ;  /* 0x000000ffff087224 */ /* 0x000fc600078e0a08 */
[----:B------:R1:W-:Y:S01]  /*bd00*/  STL [R1+0x710], R3 ;  /* 0x0007100301007387 */ /* 0x0003e20000100800 */
[----:B------:R-:W-:-:S04]  /*bd10*/  IMAD R9, R6, R8, R9 ;  /* 0x0000000806097224 */ /* 0x000fc800078e0209 */
[----:B------:R-:W-:Y:S01]  /*bd20*/  @!P5 IMAD.IADD R0, R0, 0x1, -R6 ;  /* 0x000000010000d824 */ /* 0x000fe200078e0a06 */
[----:B------:R-:W-:-:S03]  /*bd30*/  ISETP.GT.U32.AND P5, PT, R6, R9, PT ;  /* 0x000000090600720c */ /* 0x000fc60003fa4070 */
[----:B------:R-:W-:Y:S02]  /*bd40*/  @!P0 IMAD.IADD R13, R13, 0x1, -R6 ;  /* 0x000000010d0d8824 */ /* 0x000fe400078e0a06 */
[----:B-1----:R-:W-:Y:S02]  /*bd50*/  IMAD.MOV.U32 R3, RZ, RZ, R7 ;  /* 0x000000ffff037224 */ /* 0x002fe400078e0007 */
[----:B------:R-:W-:Y:S01]  /*bd60*/  IMAD.HI.U32 R7, R11, R5, RZ ;  /* 0x000000050b077227 */ /* 0x000fe200078e00ff */
[----:B------:R-:W-:-:S03]  /*bd70*/  ISETP.GT.U32.AND P0, PT, R6, R13, PT ;  /* 0x0000000d0600720c */ /* 0x000fc60003f04070 */
[----:B------:R-:W-:Y:S01]  /*bd80*/  @!P2 IMAD.MOV R3, RZ, RZ, -R3 ;  /* 0x000000ffff03a224 */ /* 0x000fe200078e0a03 */
[----:B------:R-:W-:Y:S01]  /*bd90*/  ISETP.GE.AND P2, PT, R4, RZ, PT ;  /* 0x000000ff0400720c */ /* 0x000fe20003f46270 */
[----:B------:R-:W-:Y:S02]  /*bda0*/  IMAD.MOV R4, RZ, RZ, -R7 ;  /* 0x000000ffff047224 */ /* 0x000fe400078e0a07 */
[----:B------:R-:W-:Y:S01]  /*bdb0*/  IMAD.HI.U32 R7, R11, R12, RZ ;  /* 0x0000000c0b077227 */ /* 0x000fe200078e00ff */
[----:B------:R1:W-:Y:S03]  /*bdc0*/  STL [R1+0x704], R3 ;  /* 0x0007040301007387 */ /* 0x0003e60000100800 */
[----:B------:R-:W-:Y:S02]  /*bdd0*/  IMAD R4, R6, R4, R5 ;  /* 0x0000000406047224 */ /* 0x000fe400078e0205 */
[----:B------:R-:W-:-:S02]  /*bde0*/  @!P5 IMAD.IADD R9, R9, 0x1, -R6 ;  /* 0x000000010909d824 */ /* 0x000fc400078e0a06 */
[----:B------:R-:W-:Y:S02]  /*bdf0*/  @!P0 IMAD.IADD R13, R13, 0x1, -R6 ;  /* 0x000000010d0d8824 */ /* 0x000fe400078e0a06 */
[----:B------:R-:W-:Y:S01]  /*be00*/  VIADD R5, R24, 0x123 ;  /* 0x0000012318057836 */ /* 0x000fe20000000000 */
[C---:B------:R-:W-:Y:S01]  /*be10*/  ISETP.GT.U32.AND P5, PT, R6.reuse, R9, PT ;  /* 0x000000090600720c */ /* 0x040fe20003fa4070 */
[----:B-1----:R-:W-:Y:S02]  /*be20*/  IMAD.MOV.U32 R3, RZ, RZ, R0 ;  /* 0x000000ffff037224 */ /* 0x002fe400078e0000 */
[----:B------:R-:W-:Y:S01]  /*be30*/  IMAD.MOV R0, RZ, RZ, -R7 ;  /* 0x000000ffff007224 */ /* 0x000fe200078e0a07 */
[----:B------:R-:W-:Y:S01]  /*be40*/  IABS R8, R5 ;  /* 0x0000000500087213 */ /* 0x000fe20000000000 */
[----:B------:R-:W-:Y:S01]  /*be50*/  @!P1 IMAD.MOV R3, RZ, RZ, -R3 ;  /* 0x000000ffff039224 */ /* 0x000fe200078e0a03 */
[----:B------:R-:W-:Y:S01]  /*be60*/  ISETP.GT.U32.AND P1, PT, R6, R4, PT ;  /* 0x000000040600720c */ /* 0x000fe20003f24070 */
[----:B------:R-:W-:-:S02]  /*be70*/  VIADD R7, R24, 0x124 ;  /* 0x0000012418077836 */ /* 0x000fc40000000000 */
[C---:B------:R-:W-:Y:S01]  /*be80*/  IMAD R12, R6.reuse, R0, R12 ;  /* 0x00000000060c7224 */ /* 0x040fe200078e020c */
[----:B------:R1:W-:Y:S01]  /*be90*/  STL [R1+0x70c], R3 ;  /* 0x00070c0301007387 */ /* 0x0003e20000100800 */
[----:B------:R-:W-:Y:S01]  /*bea0*/  IMAD.HI.U32 R14, R11, R8, RZ ;  /* 0x000000080b0e7227 */ /* 0x000fe200078e00ff */
[----:B------:R-:W-:Y:S02]  /*beb0*/  IABS R10, R7 ;  /* 0x00000007000a7213 */ /* 0x000fe40000000000 */
[----:B------:R-:W-:Y:S01]  /*bec0*/  ISETP.GT.U32.AND P0, PT, R6, R12, PT ;  /* 0x0000000c0600720c */ /* 0x000fe20003f04070 */
[----:B------:R-:W-:Y:S01]  /*bed0*/  @!P5 IMAD.IADD R9, R9, 0x1, -R6 ;  /* 0x000000010909d824 */ /* 0x000fe200078e0a06 */
[----:B------:R-:W-:Y:S01]  /*bee0*/  ISETP.GE.AND P5, PT, R5, RZ, PT ;  /* 0x000000ff0500720c */ /* 0x000fe20003fa6270 */
[----:B------:R-:W-:Y:S02]  /*bef0*/  IMAD.MOV R14, RZ, RZ, -R14 ;  /* 0x000000ffff0e7224 */ /* 0x000fe400078e0a0e */
[----:B------:R-:W-:-:S02]  /*bf00*/  @!P1 IMAD.IADD R4, R4, 0x1, -R6 ;  /* 0x0000000104049824 */ /* 0x000fc400078e0a06 */
[----:B-1----:R-:W-:Y:S02]  /*bf10*/  IMAD.MOV.U32 R3, RZ, RZ, R13 ;  /* 0x000000ffff037224 */ /* 0x002fe400078e000d */
[----:B------:R-:W-:Y:S01]  /*bf20*/  IMAD.HI.U32 R13, R11, R10, RZ ;  /* 0x0000000a0b0d7227 */ /* 0x000fe200078e00ff */
[----:B------:R-:W-:-:S03]  /*bf30*/  ISETP.GT.U32.AND P1, PT, R6, R4, PT ;  /* 0x000000040600720c */ /* 0x000fc60003f24070 */
[----:B------:R-:W-:Y:S02]  /*bf40*/  IMAD.MOV R13, RZ, RZ, -R13 ;  /* 0x000000ffff0d7224 */ /* 0x000fe400078e0a0d */
[----:B------:R-:W-:Y:S01]  /*bf50*/  @!P3 IMAD.MOV R3, RZ, RZ, -R3 ;  /* 0x000000ffff03b224 */ /* 0x000fe200078e0a03 */
[----:B------:R-:W-:Y:S01]  /*bf60*/  ISETP.GE.AND P3, PT, R7, RZ, PT ;  /* 0x000000ff0700720c */ /* 0x000fe20003f66270 */
[----:B------:R-:W-:Y:S02]  /*bf70*/  IMAD R5, R6, R13, R10 ;  /* 0x0000000d06057224 */ /* 0x000fe400078e020a */
[--C-:B------:R-:W-:Y:S01]  /*bf80*/  @!P0 IMAD.IADD R12, R12, 0x1, -R6.reuse ;  /* 0x000000010c0c8824 */ /* 0x100fe200078e0a06 */
[----:B------:R1:W-:Y:S01]  /*bf90*/  STL [R1+0x6f0], R3 ;  /* 0x0006f00301007387 */ /* 0x0003e20000100800 */
[----:B------:R-:W-:Y:S02]  /*bfa0*/  VIADD R0, R24, 0x122 ;  /* 0x0000012218007836 */ /* 0x000fe40000000000 */
[----:B------:R-:W-:Y:S01]  /*bfb0*/  @!P1 IMAD.IADD R4, R4, 0x1, -R6 ;  /* 0x0000000104049824 */ /* 0x000fe200078e0a06 */
[C---:B------:R-:W-:Y:S01]  /*bfc0*/  ISETP.GT.U32.AND P1, PT, R6.reuse, R5, PT ;  /* 0x000000050600720c */ /* 0x040fe20003f24070 */
[C---:B------:R-:W-:Y:S01]  /*bfd0*/  IMAD R8, R6.reuse, R14, R8 ;  /* 0x0000000e06087224 */ /* 0x040fe200078e0208 */
[----:B------:R-:W-:Y:S01]  /*bfe0*/  ISETP.GT.U32.AND P0, PT, R6, R12, PT ;  /* 0x0000000c0600720c */ /* 0x000fe20003f04070 */
[----:B------:R-:W-:Y:S01]  /*bff0*/  IMAD.MOV.U32 R16, RZ, RZ, R9 ;  /* 0x000000ffff107224 */ /* 0x000fe200078e0009 */
[----:B------:R-:W-:Y:S01]  /*c000*/  IABS R15, R0 ;  /* 0x00000000000f7213 */ /* 0x000fe20000000000 */
[----:B-1----:R-:W-:-:S02]  /*c010*/  IMAD.MOV.U32 R3, RZ, RZ, R4 ;  /* 0x000000ffff037224 */ /* 0x002fc400078e0004 */
[----:B------:R-:W-:Y:S01]  /*c020*/  @!P6 IMAD.MOV R16, RZ, RZ, -R16 ;  /* 0x000000ffff10e224 */ /* 0x000fe200078e0a10 */
[----:B------:R-:W-:Y:S01]  /*c030*/  ISETP.GE.AND P6, PT, R0, RZ, PT ;  /* 0x000000ff0000720c */ /* 0x000fe20003fc6270 */
[----:B------:R-:W-:Y:S01]  /*c040*/  @!P4 IMAD.MOV R3, RZ, RZ, -R3 ;  /* 0x000000ffff03c224 */ /* 0x000fe200078e0a03 */
[----:B------:R-:W-:Y:S01]  /*c050*/  ISETP.GT.U32.AND P4, PT, R6, R8, PT ;  /* 0x000000080600720c */ /* 0x000fe20003f84070 */
[----:B------:R-:W-:Y:S01]  /*c060*/  IMAD.MOV.U32 R7, RZ, RZ, R15 ;  /* 0x000000ffff077224 */ /* 0x000fe200078e000f */
[----:B------:R-:W-:Y:S01]  /*c070*/  STL [R1+0x6dc], R16 ;  /* 0x0006dc1001007387 */ /* 0x000fe20000100800 */
[----:B------:R-:W-:Y:S02]  /*c080*/  @!P1 IMAD.IADD R5, R5, 0x1, -R6 ;  /* 0x0000000105059824 */ /* 0x000fe400078e0a06 */
[----:B------:R-:W-:Y:S01]  /*c090*/  VIADD R15, R24, 0x121 ;  /* 0x00000121180f7836 */ /* 0x000fe20000000000 */
[----:B------:R1:W-:Y:S01]  /*c0a0*/  STL [R1+0x6e4], R3 ;  /* 0x0006e40301007387 */ /* 0x0003e20000100800 */
[----:B------:R-:W-:Y:S01]  /*c0b0*/  IMAD.HI.U32 R10, R11, R7, RZ ;  /* 0x000000070b0a7227 */ /* 0x000fe200078e00ff */
[----:B------:R-:W-:-:S03]  /*c0c0*/  ISETP.GT.U32.AND P1, PT, R6, R5, PT ;  /* 0x000000050600720c */ /* 0x000fc60003f24070 */
[----:B------:R-:W-:Y:S01]  /*c0d0*/  @!P0 IMAD.IADD R12, R12, 0x1, -R6 ;  /* 0x000000010c0c8824 */ /* 0x000fe200078e0a06 */
[----:B------:R-:W-:Y:S01]  /*c0e0*/  ISETP.GE.AND P0, PT, R15, RZ, PT ;  /* 0x000000ff0f00720c */ /* 0x000fe20003f06270 */
[----:B------:R-:W-:Y:S01]  /*c0f0*/  IMAD.MOV R10, RZ, RZ, -R10 ;  /* 0x000000ffff0a7224 */ /* 0x000fe200078e0a0a */
[----:B------:R-:W-:Y:S01]  /*c100*/  IABS R15, R15 ;  /* 0x0000000f000f7213 */ /* 0x000fe20000000000 */
[----:B------:R-:W-:Y:S02]  /*c110*/  @!P4 IMAD.IADD R8, R8, 0x1, -R6 ;  /* 0x000000010808c824 */ /* 0x000fe400078e0a06 */
[C---:B------:R-:W-:Y:S02]  /*c120*/  IMAD R7, R6.reuse, R10, R7 ;  /* 0x0000000a06077224 */ /* 0x040fe400078e0207 */
[----:B-1----:R-:W-:Y:S01]  /*c130*/  IMAD.MOV.U32 R3, RZ, RZ, R12 ;  /* 0x000000ffff037224 */ /* 0x002fe200078e000c */
[----:B------:R-:W-:Y:S01]  /*c140*/  ISETP.GT.U32.AND P4, PT, R6, R8, PT ;  /* 0x000000080600720c */ /* 0x000fe20003f84070 */
[----:B------:R-:W-:-:S04]  /*c150*/  IMAD.HI.U32 R16, R11, R15, RZ ;  /* 0x0000000f0b107227 */ /* 0x000fc800078e00ff */
[----:B------:R-:W-:Y:S02]  /*c160*/  VIADD R0, R24, 0x120 ;  /* 0x0000012018007836 */ /* 0x000fe40000000000 */
[----:B------:R-:W-:Y:S01]  /*c170*/  @!P2 IMAD.MOV R3, RZ, RZ, -R3 ;  /* 0x000000ffff03a224 */ /* 0x000fe200078e0a03 */
[----:B------:R-:W-:Y:S01]  /*c180*/  ISETP.GT.U32.AND P2, PT, R6, R7, PT ;  /* 0x000000070600720c */ /* 0x000fe20003f44070 */
[----:B------:R-:W-:Y:S01]  /*c190*/  IMAD.MOV R16, RZ, RZ, -R16 ;  /* 0x000000ffff107224 */ /* 0x000fe200078e0a10 */
[----:B------:R-:W-:Y:S01]  /*c1a0*/  IABS R9, R0 ;  /* 0x0000000000097213 */ /* 0x000fe20000000000 */
[----:B------:R-:W-:Y:S01]  /*c1b0*/  @!P1 IMAD.IADD R5, R5, 0x1, -R6 ;  /* 0x0000000105059824 */ /* 0x000fe200078e0a06 */
[----:B------:R-:W-:Y:S01]  /*c1c0*/  ISETP.GE.AND P1, PT, R0, RZ, PT ;  /* 0x000000ff0000720c */ /* 0x000fe20003f26270 */
[----:B------:R-:W-:Y:S01]  /*c1d0*/  IMAD R0, R6, R16, R15 ;  /* 0x0000001006007224 */ /* 0x000fe200078e020f */
[----:B------:R1:W-:Y:S01]  /*c1e0*/  STL [R1+0x6e0], R3 ;  /* 0x0006e00301007387 */ /* 0x0003e20000100800 */
[----:B------:R-:W-:-:S02]  /*c1f0*/  VIADD R10, R24, 0x11f ;  /* 0x0000011f180a7836 */ /* 0x000fc40000000000 */
[----:B------:R-:W-:Y:S01]  /*c200*/  @!P4 IMAD.IADD R8, R8, 0x1, -R6 ;  /* 0x000000010808c824 */ /* 0x000fe200078e0a06 */
[----:B------:R-:W-:Y:S01]  /*c210*/  ISETP.GT.U32.AND P4, PT, R6, R0, PT ;  /* 0x000000000600720c */ /* 0x000fe20003f84070 */
[----:B------:R-:W-:Y:S01]  /*c220*/  IMAD.HI.U32 R14, R11, R9, RZ ;  /* 0x000000090b0e7227 */ /* 0x000fe200078e00ff */
[----:B------:R-:W-:-:S03]  /*c230*/  IABS R13, R10 ;  /* 0x0000000a000d7213 */ /* 0x000fc60000000000 */
[----:B------:R-:W-:Y:S02]  /*c240*/  @!P2 IMAD.IADD R7, R7, 0x1, -R6 ;  /* 0x000000010707a824 */ /* 0x000fe400078e0a06 */
[----:B------:R-:W-:Y:S02]  /*c250*/  IMAD.MOV R14, RZ, RZ, -R14 ;  /* 0x000000ffff0e7224 */ /* 0x000fe400078e0a0e */
[----:B------:R-:W-:Y:S01]  /*c260*/  VIADD R4, R24, 0x11e ;  /* 0x0000011e18047836 */ /* 0x000fe20000000000 */
[C---:B------:R-:W-:Y:S01]  /*c270*/  ISETP.GT.U32.AND P2, PT, R6.reuse, R7, PT ;  /* 0x000000070600720c */ /* 0x040fe20003f44070 */
[----:B------:R-:W-:Y:S02]  /*c280*/  IMAD R9, R6, R14, R9 ;  /* 0x0000000e06097224 */ /* 0x000fe400078e0209 */
[----:B------:R-:W-:Y:S01]  /*c290*/  IMAD.HI.U32 R14, R11, R13, RZ ;  /* 0x0000000d0b0e7227 */ /* 0x000fe200078e00ff */
[----:B------:R-:W-:-:S03]  /*c2a0*/  IABS R12, R4 ;  /* 0x00000004000c7213 */ /* 0x000fc60000000000 */
[----:B------:R-:W-:Y:S02]  /*c2b0*/  IMAD.MOV R14, RZ, RZ, -R14 ;  /* 0x000000ffff0e7224 */ /* 0x000fe400078e0a0e */
[----:B------:R-:W-:Y:S02]  /*c2c0*/  @!P4 IMAD.IADD R0, R0, 0x1, -R6 ;  /* 0x000000010000c824 */ /* 0x000fe400078e0a06 */
[----:B------:R-:W-:Y:S02]  /*c2d0*/  IMAD.MOV.U32 R17, RZ, RZ, R5 ;  /* 0x000000ffff117224 */ /* 0x000fe400078e0005 */
[C---:B------:R-:W-:Y:S01]  /*c2e0*/  IMAD R5, R6.reuse, R14, R13 ;  /* 0x0000000e06057224 */ /* 0x040fe200078e020d */
[----:B------:R-:W-:Y:S01]  /*c2f0*/  ISETP.GT.U32.AND P4, PT, R6, R0, PT ;  /* 0x000000000600720c */ /* 0x000fe20003f84070 */
[----:B------:R-:W-:-:S04]  /*c300*/  IMAD.HI.U32 R15, R11, R12, RZ ;  /* 0x0000000c0b0f7227 */ /* 0x000fc800078e00ff */
[----:B------:R-:W-:Y:S01]  /*c310*/  @!P3 IMAD.MOV R17, RZ, RZ, -R17 ;  /* 0x000000ffff11b224 */ /* 0x000fe200078e0a11 */
[C---:B------:R-:W-:Y:S01]  /*c320*/  ISETP.GT.U32.AND P3, PT, R6.reuse, R9, PT ;  /* 0x000000090600720c */ /* 0x040fe20003f64070 */
[----:B------:R-:W-:Y:S01]  /*c330*/  @!P2 IMAD.IADD R7, R7, 0x1, -R6 ;  /* 0x000000010707a824 */ /* 0x000fe200078e0a06 */
[C---:B------:R-:W-:Y:S01]  /*c340*/  ISETP.GT.U32.AND P2, PT, R6.reuse, R5, PT ;  /* 0x000000050600720c */ /* 0x040fe20003f44070 */
[----:B------:R-:W-:Y:S01]  /*c350*/  IMAD.MOV R15, RZ, RZ, -R15 ;  /* 0x000000ffff0f7224 */ /* 0x000fe200078e0a0f */
[----:B------:R2:W-:Y:S01]  /*c360*/  STL [R1+0x6d4], R17 ;  /* 0x0006d41101007387 */ /* 0x0005e20000100800 */
[----:B-1----:R-:W-:Y:S02]  /*c370*/  IMAD.MOV.U32 R3, RZ, RZ, R8 ;  /* 0x000000ffff037224 */ /* 0x002fe400078e0008 */
[----:B------:R-:W-:Y:S02]  /*c380*/  IMAD R8, R6, R15, R12 ;  /* 0x0000000f06087224 */ /* 0x000fe400078e020c */
[----:B------:R-:W-:Y:S01]  /*c390*/  @!P5 IMAD.MOV R3, RZ, RZ, -R3 ;  /* 0x000000ffff03d224 */ /* 0x000fe200078e0a03 */
[----:B------:R-:W-:Y:S01]  /*c3a0*/  ISETP.GE.AND P5, PT, R10, RZ, PT ;  /* 0x000000ff0a00720c */ /* 0x000fe20003fa6270 */
[--C-:B------:R-:W-:Y:S01]  /*c3b0*/  @!P4 IMAD.IADD R0, R0, 0x1, -R6.reuse ;  /* 0x000000010000c824 */ /* 0x100fe200078e0a06 */
[----:B------:R-:W-:Y:S01]  /*c3c0*/  ISETP.GT.U32.AND P4, PT, R6, R8, PT ;  /* 0x000000080600720c */ /* 0x000fe20003f84070 */
[--C-:B------:R-:W-:Y:S01]  /*c3d0*/  @!P3 IMAD.IADD R9, R9, 0x1, -R6.reuse ;  /* 0x000000010909b824 */ /* 0x100fe200078e0a06 */
[----:B------:R1:W-:Y:S01]  /*c3e0*/  STL [R1+0x6cc], R3 ;  /* 0x0006cc0301007387 */ /* 0x0003e20000100800 */
[----:B------:R-:W-:-:S02]  /*c3f0*/  @!P2 IMAD.IADD R5, R5, 0x1, -R6 ;  /* 0x000000010505a824 */ /* 0x000fc400078e0a06 */
[----:B------:R-:W-:Y:S01]  /*c400*/  VIADD R12, R24, 0x11c ;  /* 0x0000011c180c7836 */ /* 0x000fe20000000000 */
[----:B------:R-:W-:Y:S01]  /*c410*/  ISETP.GT.U32.AND P3, PT, R6, R9, PT ;  /* 0x000000090600720c */ /* 0x000fe20003f64070 */
[----:B------:R-:W-:Y:S01]  /*c420*/  VIADD R10, R24, 0x11d ;  /* 0x0000011d180a7836 */ /* 0x000fe20000000000 */
[----:B------:R-:W-:Y:S01]  /*c430*/  ISETP.GT.U32.AND P2, PT, R6, R5, PT ;  /* 0x000000050600720c */ /* 0x000fe20003f44070 */
[----:B--2---:R-:W-:Y:S01]  /*c440*/  VIADD R17, R24, 0x116 ;  /* 0x0000011618117836 */ /* 0x004fe20000000000 */
[----:B------:R-:W-:Y:S01]  /*c450*/  IABS R14, R12 ;  /* 0x0000000c000e7213 */ /* 0x000fe20000000000 */
[----:B-1----:R-:W-:Y:S01]  /*c460*/  IMAD.MOV.U32 R3, RZ, RZ, R7 ;  /* 0x000000ffff037224 */ /* 0x002fe200078e0007 */
[----:B------:R-:W-:Y:S01]  /*c470*/  IABS R13, R10 ;  /* 0x0000000a000d7213 */ /* 0x000fe20000000000 */
[----:B------:R-:W-:Y:S01]  /*c480*/  @!P4 IMAD.IADD R8, R8, 0x1, -R6 ;  /* 0x000000010808c824 */ /* 0x000fe200078e0a06 */
[----:B------:R-:W-:Y:S01]  /*c490*/  IABS R16, R17 ;  /* 0x0000001100107213 */ /* 0x000fe20000000000 */
[----:B------:R-:W-:Y:S01]  /*c4a0*/  @!P6 IMAD.MOV R3, RZ, RZ, -R3 ;  /* 0x000000ffff03e224 */ /* 0x000fe200078e0a03 */
[----:B------:R-:W-:Y:S01]  /*c4b0*/  ISETP.GE.AND P6, PT, R4, RZ, PT ;  /* 0x000000ff0400720c */ /* 0x000fe20003fc6270 */
[----:B------:R-:W-:Y:S01]  /*c4c0*/  IMAD.MOV.U32 R7, RZ, RZ, R14 ;  /* 0x000000ffff077224 */ /* 0x000fe200078e000e */
[----:B------:R-:W-:Y:S01]  /*c4d0*/  ISETP.GT.U32.AND P4, PT, R6, R8, PT ;  /* 0x000000080600720c */ /* 0x000fe20003f84070 */
[--C-:B------:R-:W-:Y:S01]  /*c4e0*/  @!P3 IMAD.IADD R9, R9, 0x1, -R6.reuse ;  /* 0x000000010909b824 */ /* 0x100fe200078e0a06 */
[----:B------:R1:W-:Y:S01]  /*c4f0*/  STL [R1+0x6b4], R3 ;  /* 0x0006b40301007387 */ /* 0x0003e20000100800 */
[----:B------:R-:W-:Y:S01]  /*c500*/  @!P2 IMAD.IADD R5, R5, 0x1, -R6 ;  /* 0x000000010505a824 */ /* 0x000fe200078e0a06 */
[----:B------:R-:W-:Y:S01]  /*c510*/  ISETP.GE.AND P3, PT, R12, RZ, PT ;  /* 0x000000ff0c00720c */ /* 0x000fe20003f66270 */
[----:B------:R-:W-:-:S04]  /*c520*/  IMAD.HI.U32 R14, R11, R13, RZ ;  /* 0x0000000d0b0e7227 */ /* 0x000fc800078e00ff */
[----:B------:R-:W-:Y:S02]  /*c530*/  IMAD.MOV.U32 R15, RZ, RZ, R9 ;  /* 0x000000ffff0f7224 */ /* 0x000fe400078e0009 */
[----:B------:R-:W-:-:S04]  /*c540*/  IMAD.HI.U32 R4, R11, R7, RZ ;  /* 0x000000070b047227 */ /* 0x000fc800078e00ff */
[----:B-1----:R-:W-:Y:S02]  /*c550*/  IMAD.MOV.U32 R3, RZ, RZ, R0 ;  /* 0x000000ffff037224 */ /* 0x002fe400078e0000 */
[----:B------:R-:W-:Y:S02]  /*c560*/  IMAD.MOV R14, RZ, RZ, -R14 ;  /* 0x000000ffff0e7224 */ /* 0x000fe400078e0a0e */
[----:B------:R-:W-:Y:S01]  /*c570*/  @!P0 IMAD.MOV R3, RZ, RZ, -R3 ;  /* 0x000000ffff038224 */ /* 0x000fe200078e0a03 */
[----:B------:R-:W-:Y:S01]  /*c580*/  ISETP.GE.AND P0, PT, R10, RZ, PT ;  /* 0x000000ff0a00720c */ /* 0x000fe20003f06270 */
[----:B------:R-:W-:Y:S02]  /*c590*/  @!P1 IMAD.MOV R15, RZ, RZ, -R15 ;  /* 0x000000ffff0f9224 */ /* 0x000fe400078e0a0f */
[----:B------:R-:W-:Y:S01]  /*c5a0*/  IMAD.MOV R4, RZ, RZ, -R4 ;  /* 0x000000ffff047224 */ /* 0x000fe200078e0a04 */
[----:B------:R1:W-:Y:S01]  /*c5b0*/  STL [R1+0x6b8], R3 ;  /* 0x0006b80301007387 */ /* 0x0003e20000100800 */
[----:B------:R-:W-:-:S02]  /*c5c0*/  IMAD R12, R6, R14, R13 ;  /* 0x0000000e060c7224 */ /* 0x000fc400078e020d */
[--C-:B------:R-:W-:Y:S01]  /*c5d0*/  @!P4 IMAD.IADD R8, R8, 0x1, -R6.reuse ;  /* 0x000000010808c824 */ /* 0x100fe200078e0a06 */
[----:B------:R2:W-:Y:S01]  /*c5e0*/  STL [R1+0x6bc], R15 ;  /* 0x0006bc0f01007387 */ /* 0x0005e20000100800 */
[C---:B------:R-:W-:Y:S01]  /*c5f0*/  IMAD R7, R6.reuse, R4, R7 ;  /* 0x0000000406077224 */ /* 0x040fe200078e0207 */
[----:B------:R-:W-:Y:S01]  /*c600*/  ISETP.GT.U32.AND P2, PT, R6, R12, PT ;  /* 0x0000000c0600720c */ /* 0x000fe20003f44070 */
[C---:B------:R-:W-:Y:S02]  /*c610*/  VIADD R0, R24.reuse, 0x11b ;  /* 0x0000011b18007836 */ /* 0x040fe40000000000 */
[----:B------:R-:W-:Y:S02]  /*c620*/  VIADD R10, R24, 0x11a ;  /* 0x0000011a180a7836 */ /* 0x000fe40000000000 */
[----:B-1----:R-:W-:Y:S01]  /*c630*/  IMAD.MOV.U32 R3, RZ, RZ, R5 ;  /* 0x000000ffff037224 */ /* 0x002fe200078e0005 */
[----:B------:R-:W-:Y:S01]  /*c640*/  ISETP.GE.AND P1, PT, R0, RZ, PT ;  /* 0x000000ff0000720c */ /* 0x000fe20003f26270 */
[----:B------:R-:W-:Y:S01]  /*c650*/  VIADD R4, R24, 0x119 ;  /* 0x0000011918047836 */ /* 0x000fe20000000000 */
[----:B------:R-:W-:Y:S01]  /*c660*/  IABS R0, R0 ;  /* 0x0000000000007213 */ /* 0x000fe20000000000 */
[----:B------:R-:W-:Y:S01]  /*c670*/  @!P5 IMAD.MOV R3, RZ, RZ, -R3 ;  /* 0x000000ffff03d224 */ /* 0x000fe200078e0a03 */
[----:B------:R-:W-:Y:S01]  /*c680*/  ISETP.GE.AND P5, PT, R10, RZ, PT ;  /* 0x000000ff0a00720c */ /* 0x000fe20003fa6270 */
[----:B------:R-:W-:Y:S01]  /*c690*/  VIADD R14, R24, 0x118 ;  /* 0x00000118180e7836 */ /* 0x000fe20000000000 */
[----:B------:R-:W-:Y:S01]  /*c6a0*/  IABS R10, R10 ;  /* 0x0000000a000a7213 */ /* 0x000fe20000000000 */
[----:B------:R-:W-:Y:S01]  /*c6b0*/  @!P2 IMAD.IADD R12, R12, 0x1, -R6 ;  /* 0x000000010c0ca824 */ /* 0x000fe200078e0a06 */
[----:B------:R1:W-:Y:S01]  /*c6c0*/  STL [R1+0x6c4], R3 ;  /* 0x0006c40301007387 */ /* 0x0003e20000100800 */
[----:B------:R-:W-:Y:S01]  /*c6d0*/  IMAD.HI.U32 R5, R11, R0, RZ ;  /* 0x000000000b057227 */ /* 0x000fe200078e00ff */
[----:B------:R-:W-:-:S02]  /*c6e0*/  ISETP.GE.AND P4, PT, R4, RZ, PT ;  /* 0x000000ff0400720c */ /* 0x000fc40003f86270 */
[----:B------:R-:W-:Y:S01]  /*c6f0*/  ISETP.GT.U32.AND P2, PT, R6, R12, PT ;  /* 0x0000000c0600720c */ /* 0x000fe20003f44070 */
[----:B--2---:R-:W-:Y:S01]  /*c700*/  IMAD.HI.U32 R15, R11, R10, RZ ;  /* 0x0000000a0b0f7227 */ /* 0x004fe200078e00ff */
[----:B------:R-:W-:-:S03]  /*c710*/  IABS R4, R4 ;  /* 0x0000000400047213 */ /* 0x000fc60000000000 */
[----:B------:R-:W-:Y:S02]  /*c720*/  IMAD.MOV R5, RZ, RZ, -R5 ;  /* 0x000000ffff057224 */ /* 0x000fe400078e0a05 */
[----:B-1----:R-:W-:Y:S02]  /*c730*/  IMAD.MOV.U32 R3, RZ, RZ, R8 ;  /* 0x000000ffff037224 */ /* 0x002fe400078e0008 */
[----:B------:R-:W-:Y:S02]  /*c740*/  IMAD.MOV R15, RZ, RZ, -R15 ;  /* 0x000000ffff0f7224 */ /* 0x000fe400078e0a0f */
[----:B------:R-:W-:Y:S01]  /*c750*/  @!P6 IMAD.MOV R3, RZ, RZ, -R3 ;  /* 0x000000ffff03e224 */ /* 0x000fe200078e0a03 */
[----:B------:R-:W-:Y:S01]  /*c760*/  ISETP.GT.U32.AND P6, PT, R6, R7, PT ;  /* 0x000000070600720c */ /* 0x000fe20003fc4070 */
[----:B------:R-:W-:-:S03]  /*c770*/  IMAD.HI.U32 R13, R11, R4, RZ ;  /* 0x000000040b0d7227 */ /* 0x000fc600078e00ff */
[----:B------:R1:W-:Y:S01]  /*c780*/  STL [R1+0x6c0], R3 ;  /* 0x0006c00301007387 */ /* 0x0003e20000100800 */
[C---:B------:R-:W-:Y:S01]  /*c790*/  IMAD R0, R6.reuse, R5, R0 ;  /* 0x0000000506007224 */ /* 0x040fe200078e0200 */
[----:B------:R-:W-:Y:S01]  /*c7a0*/  IABS R5, R14 ;  /* 0x0000000e00057213 */ /* 0x000fe20000000000 */
[----:B------:R-:W-:Y:S02]  /*c7b0*/  IMAD R10, R6, R15, R10 ;  /* 0x0000000f060a7224 */ /* 0x000fe400078e020a */
[----:B------:R-:W-:Y:S02]  /*c7c0*/  IMAD.MOV R13, RZ, RZ, -R13 ;  /* 0x000000ffff0d7224 */ /* 0x000fe400078e0a0d */
[--C-:B------:R-:W-:Y:S01]  /*c7d0*/  @!P2 IMAD.IADD R12, R12, 0x1, -R6.reuse ;  /* 0x000000010c0ca824 */ /* 0x100fe200078e0a06 */
[C---:B------:R-:W-:Y:S01]  /*c7e0*/  ISETP.GT.U32.AND P2, PT, R6.reuse, R0, PT ;  /* 0x000000000600720c */ /* 0x040fe20003f44070 */
[----:B------:R-:W-:Y:S02]  /*c7f0*/  @!P6 IMAD.IADD R7, R7, 0x1, -R6 ;  /* 0x000000010707e824 */ /* 0x000fe400078e0a06 */
[----:B------:R-:W-:-:S02]  /*c800*/  IMAD R4, R6, R13, R4 ;  /* 0x0000000d06047224 */ /* 0x000fc400078e0204 */
[----:B------:R-:W-:Y:S01]  /*c810*/  IMAD.MOV.U32 R20, RZ, RZ, R12 ;  /* 0x000000ffff147224 */ /* 0x000fe200078e000c */
[----:B------:R-:W-:Y:S01]  /*c820*/  ISETP.GT.U32.AND P6, PT, R6, R7, PT ;  /* 0x000000070600720c */ /* 0x000fe20003fc4070 */
[----:B------:R-:W-:Y:S02]  /*c830*/  VIADD R9, R24, 0x117 ;  /* 0x0000011718097836 */ /* 0x000fe40000000000 */
[----:B------:R-:W-:Y:S01]  /*c840*/  @!P0 IMAD.MOV R20, RZ, RZ, -R20 ;  /* 0x000000ffff148224 */ /* 0x000fe200078e0a14 */
[----:B------:R-:W-:Y:S01]  /*c850*/  ISETP.GT.U32.AND P0, PT, R6, R4, PT ;  /* 0x000000040600720c */ /* 0x000fe20003f04070 */
[----:B------:R-:W-:Y:S01]  /*c860*/  IMAD.HI.U32 R19, R11, R5, RZ ;  /* 0x000000050b137227 */ /* 0x000fe200078e00ff */
[----:B------:R-:W-:Y:S02]  /*c870*/  IABS R8, R9 ;  /* 0x0000000900087213 */ /* 0x000fe40000000000 */
[----:B------:R-:W-:Y:S01]  /*c880*/  STL [R1+0x6b0], R20 ;  /* 0x0006b01401007387 */ /* 0x000fe20000100800 */
[----:B------:R-:W-:-:S02]  /*c890*/  IMAD.MOV R19, RZ, RZ, -R19 ;  /* 0x000000ffff137224 */ /* 0x000fc400078e0a13 */
[--C-:B------:R-:W-:Y:S02]  /*c8a0*/  @!P2 IMAD.IADD R0, R0, 0x1, -R6.reuse ;  /* 0x000000010000a824 */ /* 0x100fe400078e0a06 */
[----:B------:R-:W-:Y:S01]  /*c8b0*/  @!P6 IMAD.IADD R7, R7, 0x1, -R6 ;  /* 0x000000010707e824 */ /* 0x000fe200078e0a06 */
[C---:B------:R-:W-:Y:S01]  /*c8c0*/  ISETP.GT.U32.AND P6, PT, R6.reuse, R10, PT ;  /* 0x0000000a0600720c */ /* 0x040fe20003fc4070 */
[----:B------:R-:W-:Y:S01]  /*c8d0*/  IMAD.HI.U32 R18, R11, R8, RZ ;  /* 0x000000080b127227 */ /* 0x000fe200078e00ff */
[----:B------:R-:W-:-:S03]  /*c8e0*/  ISETP.GT.U32.AND P2, PT, R6, R0, PT ;  /* 0x000000000600720c */ /* 0x000fc60003f44070 */
[----:B------:R-:W-:Y:S02]  /*c8f0*/  VIADD R13, R24, 0x115 ;  /* 0x00000115180d7836 */ /* 0x000fe40000000000 */
[----:B------:R-:W-:Y:S02]  /*c900*/  IMAD R5, R6, R19, R5 ;  /* 0x0000001306057224 */ /* 0x000fe400078e0205 */
[----:B-1----:R-:W-:Y:S01]  /*c910*/  IMAD.MOV.U32 R3, RZ, RZ, R7 ;  /* 0x000000ffff037224 */ /* 0x002fe200078e0007 */
[----:B------:R-:W-:Y:S01]  /*c920*/  IABS R15, R13 ;  /* 0x0000000d000f7213 */ /* 0x000fe20000000000 */
[----:B------:R-:W-:Y:S02]  /*c930*/  IMAD.MOV R18, RZ, RZ, -R18 ;  /* 0x000000ffff127224 */ /* 0x000fe400078e0a12 */
[--C-:B------:R-:W-:Y:S02]  /*c940*/  @!P6 IMAD.IADD R10, R10, 0x1, -R6.reuse ;  /* 0x000000010a0ae824 */ /* 0x100fe400078e0a06 */
[----:B------:R-:W-:Y:S01]  /*c950*/  @!P3 IMAD.MOV R3, RZ, RZ, -R3 ;  /* 0x000000ffff03b224 */ /* 0x000fe200078e0a03 */
[----:B------:R-:W-:Y:S01]  /*c960*/  ISETP.GT.U32.AND P3, PT, R6, R5, PT ;  /* 0x000000050600720c */ /* 0x000fe20003f64070 */
[----:B------:R-:W-:Y:S01]  /*c970*/  @!P0 IMAD.IADD R4, R4, 0x1, -R6 ;  /* 0x0000000104048824 */ /* 0x000fe200078e0a06 */
[C---:B------:R-:W-:Y:S01]  /*c980*/  ISETP.GT.U32.AND P0, PT, R6.reuse, R10, PT ;  /* 0x0000000a0600720c */ /* 0x040fe20003f04070 */
[----:B------:R-:W-:Y:S01]  /*c990*/  IMAD R8, R6, R18, R8 ;  /* 0x0000001206087224 */ /* 0x000fe200078e0208 */
[----:B------:R1:W-:Y:S01]  /*c9a0*/  STL [R1+0x6ac], R3 ;  /* 0x0006ac0301007387 */ /* 0x0003e20000100800 */
[----:B------:R-:W-:-:S03]  /*c9b0*/  IMAD.HI.U32 R18, R11, R16, RZ ;  /* 0x000000100b127227 */ /* 0x000fc600078e00ff */
[----:B------:R-:W-:Y:S01]  /*c9c0*/  ISETP.GT.U32.AND P6, PT, R6, R8, PT ;  /* 0x000000080600720c */ /* 0x000fe20003fc4070 */
[----:B------:R-:W-:-:S04]  /*c9d0*/  IMAD.HI.U32 R12, R11, R15, RZ ;  /* 0x0000000f0b0c7227 */ /* 0x000fc800078e00ff */
[----:B------:R-:W-:Y:S02]  /*c9e0*/  IMAD.MOV R18, RZ, RZ, -R18 ;  /* 0x000000ffff127224 */ /* 0x000fe400078e0a12 */
[----:B------:R-:W-:Y:S02]  /*c9f0*/  IMAD.MOV R12, RZ, RZ, -R12 ;  /* 0x000000ffff0c7224 */ /* 0x000fe400078e0a0c */
[----:B------:R-:W-:Y:S01]  /*ca00*/  @!P2 IMAD.IADD R0, R0, 0x1, -R6 ;  /* 0x000000010000a824 */ /* 0x000fe200078e0a06 */
[----:B------:R-:W-:Y:S01]  /*ca10*/  ISETP.GE.AND P2, PT, R14, RZ, PT ;  /* 0x000000ff0e00720c */ /* 0x000fe20003f46270 */
[C---:B------:R-:W-:Y:S02]  /*ca20*/  IMAD R16, R6.reuse, R18, R16 ;  /* 0x0000001206107224 */ /* 0x040fe400078e0210 */
[----:B------:R-:W-:Y:S02]  /*ca30*/  IMAD R15, R6, R12, R15 ;  /* 0x0000000c060f7224 */ /* 0x000fe400078e020f */
[----:B------:R-:W-:-:S02]  /*ca40*/  VIADD R12, R24, 0x114 ;  /* 0x00000114180c7836 */ /* 0x000fc40000000000 */
[----:B------:R-:W-:Y:S01]  /*ca50*/  @!P3 IMAD.IADD R5, R5, 0x1, -R6 ;  /* 0x000000010505b824 */ /* 0x000fe200078e0a06 */
[----:B------:R-:W-:Y:S01]  /*ca60*/  ISETP.GT.U32.AND P3, PT, R6, R4, PT ;  /* 0x000000040600720c */ /* 0x000fe20003f64070 */
[----:B-1----:R-:W-:Y:S01]  /*ca70*/  IMAD.MOV.U32 R3, RZ, RZ, R0 ;  /* 0x000000ffff037224 */ /* 0x002fe200078e0000 */
[----:B------:R-:W-:Y:S01]  /*ca80*/  IABS R19, R12 ;  /* 0x0000000c00137213 */ /* 0x000fe20000000000 */
[--C-:B------:R-:W-:Y:S01]  /*ca90*/  @!P0 IMAD.IADD R10, R10, 0x1, -R6.reuse ;  /* 0x000000010a0a8824 */ /* 0x100fe200078e0a06 */
[C---:B------:R-:W-:Y:S01]  /*caa0*/  ISETP.GT.U32.AND P0, PT, R6.reuse, R16, PT ;  /* 0x000000100600720c */ /* 0x040fe20003f04070 */
[----:B------:R-:W-:Y:S01]  /*cab0*/  @!P1 IMAD.MOV R3, RZ, RZ, -R3 ;  /* 0x000000ffff039224 */ /* 0x000fe200078e0a03 */
[----:B------:R-:W-:Y:S01]  /*cac0*/  ISETP.GT.U32.AND P1, PT, R6, R5, PT ;  /* 0x000000050600720c */ /* 0x000fe20003f24070 */
[----:B------:R-:W-:Y:S02]  /*cad0*/  @!P6 IMAD.IADD R8, R8, 0x1, -R6 ;  /* 0x000000010808e824 */ /* 0x000fe400078e0a06 */
[----:B------:R-:W-:Y:S01]  /*cae0*/  IMAD.MOV.U32 R0, RZ, RZ, R19 ;  /* 0x000000ffff007224 */ /* 0x000fe200078e0013 */
[----:B------:R1:W-:Y:S01]  /*caf0*/  STL [R1+0x6a8], R3 ;  /* 0x0006a80301007387 */ /* 0x0003e20000100800 */
[----:B------:R-:W-:Y:S01]  /*cb00*/  VIADD R7, R24, 0x112 ;  /* 0x0000011218077836 */ /* 0x000fe20000000000 */
[----:B------:R-:W-:Y:S01]  /*cb10*/  ISETP.GT.U32.AND P6, PT, R6, R8, PT ;  /* 0x000000080600720c */ /* 0x000fe20003fc4070 */
[----:B------:R-:W-:-:S03]  /*cb20*/  IMAD.HI.U32 R21, R11, R0, RZ ;  /* 0x000000000b157227 */ /* 0x000fc600078e00ff */
[----:B------:R-:W-:Y:S01]  /*cb30*/  IABS R19, R7 ;  /* 0x0000000700137213 */ /* 0x000fe20000000000 */
[----:B------:R-:W-:Y:S01]  /*cb40*/  @!P0 IMAD.IADD R16, R16, 0x1, -R6 ;  /* 0x0000000110108824 */ /* 0x000fe200078e0a06 */
[----:B------:R-:W-:Y:S01]  /*cb50*/  ISETP.GE.AND P0, PT, R17, RZ, PT ;  /* 0x000000ff1100720c */ /* 0x000fe20003f06270 */
[----:B------:R-:W-:Y:S02]  /*cb60*/  IMAD.MOV.U32 R22, RZ, RZ, R10 ;  /* 0x000000ffff167224 */ /* 0x000fe400078e000a */
[----:B------:R-:W-:Y:S02]  /*cb70*/  IMAD.MOV R21, RZ, RZ, -R21 ;  /* 0x000000ffff157224 */ /* 0x000fe400078e0a15 */
[----:B------:R-:W-:Y:S01]  /*cb80*/  @!P1 IMAD.IADD R5, R5, 0x1, -R6 ;  /* 0x0000000105059824 */ /* 0x000fe200078e0a06 */
[----:B------:R-:W-:Y:S01]  /*cb90*/  ISETP.GE.AND P1, PT, R9, RZ, PT ;  /* 0x000000ff0900720c */ /* 0x000fe20003f26270 */
[----:B------:R-:W-:Y:S01]  /*cba0*/  @!P5 IMAD.MOV R22, RZ, RZ, -R22 ;  /* 0x000000ffff16d224 */ /* 0x000fe200078e0a16 */
[----:B------:R-:W-:Y:S01]  /*cbb0*/  ISETP.GT.U32.AND P5, PT, R6, R16, PT ;  /* 0x000000100600720c */ /* 0x000fe20003fa4070 */
[----:B------:R-:W-:-:S03]  /*cbc0*/  IMAD.HI.U32 R9, R11, R19, RZ ;  /* 0x000000130b097227 */ /* 0x000fc600078e00ff */
[----:B------:R-:W-:Y:S01]  /*cbd0*/  STL [R1+0x69c], R22 ;  /* 0x00069c1601007387 */ /* 0x000fe20000100800 */
[----:B------:R-:W-:Y:S01]  /*cbe0*/  @!P3 IMAD.IADD R4, R4, 0x1, -R6 ;  /* 0x000000010404b824 */ /* 0x000fe200078e0a06 */
[C---:B------:R-:W-:Y:S01]  /*cbf0*/  ISETP.GT.U32.AND P3, PT, R6.reuse, R15, PT ;  /* 0x0000000f0600720c */ /* 0x040fe20003f64070 */
[----:B------:R-:W-:Y:S02]  /*cc00*/  IMAD R0, R6, R21, R0 ;  /* 0x0000001506007224 */ /* 0x000fe400078e0200 */
[----:B------:R-:W-:Y:S02]  /*cc10*/  IMAD.MOV R9, RZ, RZ, -R9 ;  /* 0x000000ffff097224 */ /* 0x000fe400078e0a09 */
[--C-:B------:R-:W-:Y:S01]  /*cc20*/  @!P6 IMAD.IADD R8, R8, 0x1, -R6.reuse ;  /* 0x000000010808e824 */ /* 0x100fe200078e0a06 */
[C---:B------:R-:W-:Y:S01]  /*cc30*/  ISETP.GT.U32.AND P6, PT, R6.reuse, R0, PT ;  /* 0x000000000600720c */ /* 0x040fe20003fc4070 */
[----:B------:R-:W-:Y:S02]  /*cc40*/  IMAD R19, R6, R9, R19 ;  /* 0x0000000906137224 */ /* 0x000fe400078e0213 */
[----:B------:R-:W-:-:S02]  /*cc50*/  @!P5 IMAD.IADD R16, R16, 0x1, -R6 ;  /* 0x000000011010d824 */ /* 0x000fc400078e0a06 */
[----:B-1----:R-:W-:Y:S01]  /*cc60*/  IMAD.MOV.U32 R3, RZ, RZ, R4 ;  /* 0x000000ffff037224 */ /* 0x002fe200078e0004 */
[----:B------:R-:W-:Y:S01]  /*cc70*/  ISETP.GT.U32.AND P5, PT, R6, R19, PT ;  /* 0x000000130600720c */ /* 0x000fe20003fa4070 */
[--C-:B------:R-:W-:Y:S01]  /*cc80*/  @!P3 IMAD.IADD R15, R15, 0x1, -R6.reuse ;  /* 0x000000010f0fb824 */ /* 0x100fe200078e0a06 */
[----:B------:R-:W-:Y:S01]  /*cc90*/  ISETP.GE.AND P3, PT, R13, RZ, PT ;  /* 0x000000ff0d00720c */ /* 0x000fe20003f66270 */
[----:B------:R-:W-:Y:S02]  /*cca0*/  @!P4 IMAD.MOV R3, RZ, RZ, -R3 ;  /* 0x000000ffff03c224 */ /* 0x000fe400078e0a03 */
[----:B------:R-:W-:Y:S02]  /*ccb0*/  VIADD R14, R24, 0x113 ;  /* 0x00000113180e7836 */ /* 0x000fe40000000000 */
[--C-:B------:R-:W-:Y:S01]  /*ccc0*/  @!P6 IMAD.IADD R0, R0, 0x1, -R6.reuse ;  /* 0x000000010000e824 */ /* 0x100fe200078e0a06 */
[----:B------:R-:W-:Y:S01]  /*ccd0*/  ISETP.GT.U32.AND P6, PT, R6, R15, PT ;  /* 0x0000000f0600720c */ /* 0x000fe20003fc4070 */
[----:B------:R1:W-:Y:S01]  /*cce0*/  STL [R1+0x698], R3 ;  /* 0x0006980301007387 */ /* 0x0003e20000100800 */
[----:B------:R-:W-:Y:S01]  /*ccf0*/  IABS R18, R14 ;  /* 0x0000000e00127213 */ /* 0x000fe20000000000 */
[----:B------:R-:W-:Y:S01]  /*cd00*/  VIADD R13, R24, 0x111 ;  /* 0x00000111180d7836 */ /* 0x000fe20000000000 */
[----:B------:R-:W-:Y:S01]  /*cd10*/  ISETP.GT.U32.AND P4, PT, R6, R0, PT ;  /* 0x000000000600720c */ /* 0x000fe20003f84070 */
[----:B------:R-:W-:-:S02]  /*cd20*/  @!P5 IMAD.IADD R19, R19, 0x1, -R6 ;  /* 0x000000011313d824 */ /* 0x000fc400078e0a06 */
[----:B------:R-:W-:Y:S01]  /*cd30*/  IMAD.HI.U32 R20, R11, R18, RZ ;  /* 0x000000120b147227 */ /* 0x000fe200078e00ff */
[----:B------:R-:W-:Y:S02]  /*cd40*/  IABS R10, R13 ;  /* 0x0000000d000a7213 */ /* 0x000fe40000000000 */
[----:B------:R-:W-:Y:S01]  /*cd50*/  ISETP.GT.U32.AND P5, PT, R6, R19, PT ;  /* 0x000000130600720c */ /* 0x000fe20003fa4070 */
[----:B-1----:R-:W-:Y:S02]  /*cd60*/  IMAD.MOV.U32 R3, RZ, RZ, R8 ;  /* 0x000000ffff037224 */ /* 0x002fe400078e0008 */
[----:B------:R-:W-:Y:S02]  /*cd70*/  VIADD R9, R24, 0x110 ;  /* 0x0000011018097836 */ /* 0x000fe40000000000 */
[----:B------:R-:W-:Y:S01]  /*cd80*/  @!P1 IMAD.MOV R3, RZ, RZ, -R3 ;  /* 0x000000ffff039224 */ /* 0x000fe200078e0a03 */
[----:B------:R-:W-:Y:S01]  /*cd90*/  ISETP.GE.AND P1, PT, R12, RZ, PT ;  /* 0x000000ff0c00720c */ /* 0x000fe20003f26270 */
[----:B------:R-:W-:Y:S01]  /*cda0*/  @!P2 IMAD.MOV R5, RZ, RZ, -R5 ;  /* 0x000000ffff05a224 */ /* 0x000fe200078e0a05 */
[----:B------:R-:W-:Y:S01]  /*cdb0*/  IABS R4, R9 ;  /* 0x0000000900047213 */ /* 0x000fe20000000000 */
[----:B------:R-:W-:Y:S01]  /*cdc0*/  @!P6 IMAD.IADD R15, R15, 0x1, -R6 ;  /* 0x000000010f0fe824 */ /* 0x000fe200078e0a06 */
[----:B------:R-:W-:Y:S01]  /*cdd0*/  ISETP.GE.AND P6, PT, R14, RZ, PT ;  /* 0x000000ff0e00720c */ /* 0x000fe20003fc6270 */
[----:B------:R-:W-:Y:S01]  /*cde0*/  IMAD.MOV R20, RZ, RZ, -R20 ;  /* 0x000000ffff147224 */ /* 0x000fe200078e0a14 */
[----:B------:R1:W-:Y:S01]  /*cdf0*/  STL [R1+0x694], R5 ;  /* 0x0006940501007387 */ /* 0x0003e20000100800 */
[----:B------:R-:W-:-:S02]  /*ce00*/  IMAD.MOV.U32 R17, RZ, RZ, R16 ;  /* 0x000000ffff117224 */ /* 0x000fc400078e0010 */
[----:B------:R-:W-:Y:S01]  /*ce10*/  IMAD R18, R6, R20, R18 ;  /* 0x0000001406127224 */ /* 0x000fe200078e0212 */
[----:B------:R2:W-:Y:S01]  /*ce20*/  STL [R1+0x688], R3 ;  /* 0x0006880301007387 */ /* 0x0005e20000100800 */
[----:B------:R-:W-:Y:S01]  /*ce30*/  @!P4 IMAD.IADD R0, R0, 0x1, -R6 ;  /* 0x000000010000c824 */ /* 0x000fe200078e0a06 */
[----:B------:R-:W-:Y:S01]  /*ce40*/  ISETP.GE.AND P4, PT, R7, RZ, PT ;  /* 0x000000ff0700720c */ /* 0x000fe20003f86270 */
[----:B------:R-:W-:Y:S01]  /*ce50*/  IMAD.HI.U32 R8, R11, R10, RZ ;  /* 0x0000000a0b087227 */ /* 0x000fe200078e00ff */
[----:B------:R-:W-:-:S03]  /*ce60*/  ISETP.GT.U32.AND P2, PT, R6, R18, PT ;  /* 0x000000120600720c */ /* 0x000fc60003f44070 */
[----:B-1----:R-:W-:-:S04]  /*ce70*/  IMAD.HI.U32 R5, R11, R4, RZ ;  /* 0x000000040b057227 */ /* 0x002fc800078e00ff */
[----:B--2---:R-:W-:Y:S02]  /*ce80*/  IMAD.MOV.U32 R3, RZ, RZ, R15 ;  /* 0x000000ffff037224 */ /* 0x004fe400078e000f */
[----:B------:R-:W-:Y:S02]  /*ce90*/  @!P0 IMAD.MOV R17, RZ, RZ, -R17 ;  /* 0x000000ffff118224 */ /* 0x000fe400078e0a11 */
[----:B------:R-:W-:Y:S01]  /*cea0*/  @!P3 IMAD.MOV R3, RZ, RZ, -R3 ;  /* 0x000000ffff03b224 */ /* 0x000fe200078e0a03 */
[----:B------:R-:W-:Y:S01]  /*ceb0*/  ISETP.GE.AND P3, PT, R9, RZ, PT ;  /* 0x000000ff0900720c */ /* 0x000fe20003f66270 */
[----:B------:R-:W-:Y:S01]  /*cec0*/  @!P1 IMAD.MOV R0, RZ, RZ, -R0 ;  /* 0x000000ffff009224 */ /* 0x000fe200078e0a00 */
[----:B------:R1:W-:Y:S01]  /*ced0*/  STL [R1+0x680], R17 ;  /* 0x0006801101007387 */ /* 0x0003e20000100800 */
[----:B------:R-:W-:Y:S02]  /*cee0*/  IMAD.MOV R7, RZ, RZ, -R8 ;  /* 0x000000ffff077224 */ /* 0x000fe400078e0a08 */
[----:B------:R-:W-:Y:S01]  /*cef0*/  IMAD.MOV R8, RZ, RZ, -R5 ;  /* 0x000000ffff087224 */ /* 0x000fe200078e0a05 */
[----:B------:R-:W-:Y:S01]  /*cf00*/  STL [R1+0x67c], R3 ;  /* 0x00067c0301007387 */ /* 0x000fe20000100800 */
[----:B------:R-:W-:-:S02]  /*cf10*/  @!P5 IMAD.IADD R19, R19, 0x1, -R6 ;  /* 0x000000011313d824 */ /* 0x000fc400078e0a06 */
[----:B------:R-:W-:Y:S01]  /*cf20*/  IMAD R9, R6, R8, R4 ;  /* 0x0000000806097224 */ /* 0x000fe200078e0204 */
[----:B------:R2:W-:Y:S01]  /*cf30*/  STL [R1+0x678], R0 ;  /* 0x0006780001007387 */ /* 0x0005e20000100800 */
[----:B------:R-:W-:Y:S01]  /*cf40*/  @!P2 IMAD.IADD R18, R18, 0x1, -R6 ;  /* 0x000000011212a824 */ /* 0x000fe200078e0a06 */
[----:B------:R-:W-:Y:S01]  /*cf50*/  ISETP.GE.AND P2, PT, R13, RZ, PT ;  /* 0x000000ff0d00720c */ /* 0x000fe20003f46270 */
[----:B------:R-:W-:Y:S02]  /*cf60*/  IMAD R5, R6, R7, R10 ;  /* 0x0000000706057224 */ /* 0x000fe400078e020a */
[----:B-1----:R-:W-:Y:S01]  /*cf70*/  VIADD R17, R24, 0x10f ;  /* 0x0000010f18117836 */ /* 0x002fe20000000000 */
[----:B------:R-:W-:Y:S01]  /*cf80*/  ISETP.GT.U32.AND P0, PT, R6, R18, PT ;  /* 0x000000120600720c */ /* 0x000fe20003f04070 */
[----:B------:R-:W-:Y:S01]  /*cf90*/  VIADD R20, R24, 0x10e ;  /* 0x0000010e18147836 */ /* 0x000fe20000000000 */
[----:B------:R-:W-:Y:S01]  /*cfa0*/  ISETP.GT.U32.AND P5, PT, R6, R5, PT ;  /* 0x000000050600720c */ /* 0x000fe20003fa4070 */
[C---:B------:R-:W-:Y:S01]  /*cfb0*/  VIADD R15, R24.reuse, 0x10d ;  /* 0x0000010d180f7836 */ /* 0x040fe20000000000 */
[----:B------:R-:W-:Y:S01]  /*cfc0*/  ISETP.GE.AND P1, PT, R17, RZ, PT ;  /* 0x000000ff1100720c */ /* 0x000fe20003f26270 */
[----:B--2---:R-:W-:Y:S01]  /*cfd0*/  IMAD.MOV.U32 R0, RZ, RZ, R19 ;  /* 0x000000ffff007224 */ /* 0x004fe200078e0013 */
[----:B------:R-:W-:Y:S01]  /*cfe0*/  IABS R17, R17 ;  /* 0x0000001100117213 */ /* 0x000fe20000000000 */
[----:B------:R-:W-:-:S02]  /*cff0*/  VIADD R8, R24, 0x10b ;  /* 0x0000010b18087836 */ /* 0x000fc40000000000 */
[----:B------:R-:W-:Y:S01]  /*d000*/  @!P4 IMAD.MOV R0, RZ, RZ, -R0 ;  /* 0x000000ffff00c224 */ /* 0x000fe200078e0a00 */
[----:B------:R-:W-:Y:S01]  /*d010*/  ISETP.GT.U32.AND P4, PT, R6, R9, PT ;  /* 0x000000090600720c */ /* 0x000fe20003f84070 */
[----:B------:R-:W-:-:S04]  /*d020*/  IMAD.HI.U32 R14, R11, R17, RZ ;  /* 0x000000110b0e7227 */ /* 0x000fc800078e00ff */
[--C-:B------:R-:W-:Y:S01]  /*d030*/  @!P0 IMAD.IADD R18, R18, 0x1, -R6.reuse ;  /* 0x0000000112128824 */ /* 0x100fe200078e0a06 */
[----:B------:R-:W-:Y:S01]  /*d040*/  ISETP.GE.AND P0, PT, R20, RZ, PT ;  /* 0x000000ff1400720c */ /* 0x000fe20003f06270 */
[----:B------:R-:W-:Y:S01]  /*d050*/  @!P5 IMAD.IADD R5, R5, 0x1, -R6 ;  /* 0x000000010505d824 */ /* 0x000fe200078e0a06 */
[----:B------:R-:W-:Y:S01]  /*d060*/  IABS R20, R20 ;  /* 0x0000001400147213 */ /* 0x000fe20000000000 */
[----:B------:R-:W-:Y:S02]  /*d070*/  IMAD.MOV.U32 R3, RZ, RZ, R18 ;  /* 0x000000ffff037224 */ /* 0x000fe400078e0012 */
[----:B------:R-:W-:Y:S01]  /*d080*/  IMAD.MOV R14, RZ, RZ, -R14 ;  /* 0x000000ffff0e7224 */ /* 0x000fe200078e0a0e */
[C---:B------:R-:W-:Y:S01]  /*d090*/  ISETP.GT.U32.AND P5, PT, R6.reuse, R5, PT ;  /* 0x000000050600720c */ /* 0x040fe20003fa4070 */
[----:B------:R-:W-:Y:S02]  /*d0a0*/  @!P4 IMAD.IADD R9, R9, 0x1, -R6 ;  /* 0x000000010909c824 */ /* 0x000fe400078e0a06 */
[----:B------:R-:W-:Y:S01]  /*d0b0*/  @!P6 IMAD.MOV R3, RZ, RZ, -R3 ;  /* 0x000000ffff03e224 */ /* 0x000fe200078e0a03 */
[----:B------:R-:W-:Y:S01]  /*d0c0*/  ISETP.GE.AND P6, PT, R15, RZ, PT ;  /* 0x000000ff0f00720c */ /* 0x000fe20003fc6270 */
[----:B------:R-:W-:Y:S01]  /*d0d0*/  IMAD.HI.U32 R13, R11, R20, RZ ;  /* 0x000000140b0d7227 */ /* 0x000fe200078e00ff */
[----:B------:R-:W-:-:S02]  /*d0e0*/  ISETP.GT.U32.AND P4, PT, R6, R9, PT ;  /* 0x000000090600720c */ /* 0x000fc40003f84070 */
[----:B------:R-:W-:Y:S01]  /*d0f0*/  STL [R1+0x664], R3 ;  /* 0x0006640301007387 */ /* 0x000fe20000100800 */
[C---:B------:R-:W-:Y:S01]  /*d100*/  IMAD R17, R6.reuse, R14, R17 ;  /* 0x0000000e06117224 */ /* 0x040fe200078e0211 */
[----:B------:R-:W-:Y:S01]  /*d110*/  IABS R15, R15 ;  /* 0x0000000f000f7213 */ /* 0x000fe20000000000 */
[----:B------:R-:W-:Y:S01]  /*d120*/  IMAD.MOV R13, RZ, RZ, -R13 ;  /* 0x000000ffff0d7224 */ /* 0x000fe200078e0a0d */
[----:B------:R1:W-:Y:S01]  /*d130*/  STL [R1+0x660], R0 ;  /* 0x0006600001007387 */ /* 0x0003e20000100800 */
[----:B------:R-:W-:Y:S01]  /*d140*/  @!P5 IMAD.IADD R5, R5, 0x1, -R6 ;  /* 0x000000010505d824 */ /* 0x000fe200078e0a06 */
[C---:B------:R-:W-:Y:S01]  /*d150*/  ISETP.GT.U32.AND P5, PT, R6.reuse, R17, PT ;  /* 0x000000110600720c */ /* 0x040fe20003fa4070 */
[----:B------:R-:W-:Y:S02]  /*d160*/  IMAD R20, R6, R13, R20 ;  /* 0x0000000d06147224 */ /* 0x000fe400078e0214 */
[----:B------:R-:W-:-:S04]  /*d170*/  IMAD.HI.U32 R12, R11, R15, RZ ;  /* 0x0000000f0b0c7227 */ /* 0x000fc800078e00ff */
[----:B------:R-:W-:Y:S01]  /*d180*/  @!P4 IMAD.IADD R9, R9, 0x1, -R6 ;  /* 0x000000010909c824 */ /* 0x000fe200078e0a06 */
[----:B-1----:R-:W-:Y:S01]  /*d190*/  IABS R0, R8 ;  /* 0x0000000800007213 */ /* 0x002fe20000000000 */
[----:B------:R-:W-:Y:S02]  /*d1a0*/  IMAD.MOV R12, RZ, RZ, -R12 ;  /* 0x000000ffff0c7224 */ /* 0x000fe400078e0a0c */
[----:B------:R-:W-:Y:S01]  /*d1b0*/  VIADD R21, R24, 0x10c ;  /* 0x0000010c18157836 */ /* 0x000fe20000000000 */
[----:B------:R1:W-:Y:S01]  /*d1c0*/  STL [R1+0x1e48], R9 ;  /* 0x001e480901007387 */ /* 0x0003e20000100800 */
[C---:B------:R-:W-:Y:S01]  /*d1d0*/  ISETP.GT.U32.AND P4, PT, R6.reuse, R20, PT ;  /* 0x000000140600720c */ /* 0x040fe20003f84070 */
[----:B------:R-:W-:Y:S02]  /*d1e0*/  IMAD R15, R6, R12, R15 ;  /* 0x0000000c060f7224 */ /* 0x000fe400078e020f */
[----:B------:R-:W-:Y:S01]  /*d1f0*/  @!P5 IMAD.IADD R17, R17, 0x1, -R6 ;  /* 0x000000011111d824 */ /* 0x000fe200078e0a06 */
[----:B------:R-:W-:Y:S01]  /*d200*/  IABS R4, R21 ;  /* 0x0000001500047213 */ /* 0x000fe20000000000 */
[----:B------:R-:W-:-:S02]  /*d210*/  IMAD.MOV.U32 R3, RZ, RZ, R5 ;  /* 0x000000ffff037224 */ /* 0x000fc400078e0005 */
[C---:B------:R-:W-:Y:S01]  /*d220*/  IMAD.HI.U32 R7, R11.reuse, R0, RZ ;  /* 0x000000000b077227 */ /* 0x040fe200078e00ff */
[----:B-1----:R-:W2:Y:S01]  /*d230*/  LDL R9, [R1+0x410] ;  /* 0x0004100001097983 */ /* 0x002ea20000100800 */
[----:B------:R-:W-:Y:S02]  /*d240*/  ISETP.GT.U32.AND P5, PT, R6, R15, PT ;  /* 0x0000000f0600720c */ /* 0x000fe40003fa4070 */
[----:B------:R-:W-:Y:S02]  /*d250*/  VIADD R16, R24, 0x10a ;  /* 0x0000010a18107836 */ /* 0x000fe40000000000 */
[----:B------:R-:W-:Y:S01]  /*d260*/  @!P4 IMAD.IADD R20, R20, 0x1, -R6 ;  /* 0x000000011414c824 */ /* 0x000fe200078e0a06 */
[C---:B------:R-:W-:Y:S01]  /*d270*/  ISETP.GT.U32.AND P4, PT, R6.reuse, R17, PT ;  /* 0x000000110600720c */ /* 0x040fe20003f84070 */
[----:B------:R-:W-:Y:S02]  /*d280*/  @!P2 IMAD.MOV R3, RZ, RZ, -R3 ;  /* 0x000000ffff03a224 */ /* 0x000fe400078e0a03 */
[----:B------:R-:W-:Y:S01]  /*d290*/  IMAD.MOV R7, RZ, RZ, -R7 ;  /* 0x000000ffff077224 */ /* 0x000fe200078e0a07 */
[----:B------:R-:W-:Y:S01]  /*d2a0*/  ISETP.GT.U32.AND P2, PT, R6, R20, PT ;  /* 0x000000140600720c */ /* 0x000fe20003f44070 */
[----:B------:R-:W-:Y:S01]  /*d2b0*/  IMAD.HI.U32 R10, R11, R4, RZ ;  /* 0x000000040b0a7227 */ /* 0x000fe200078e00ff */
[----:B------:R-:W-:-:S03]  /*d2c0*/  IABS R12, R16 ;  /* 0x00000010000c7213 */ /* 0x000fc60000000000 */
[C---:B------:R-:W-:Y:S02]  /*d2d0*/  IMAD R0, R6.reuse, R7, R0 ;  /* 0x0000000706007224 */ /* 0x040fe400078e0200 */
[----:B------:R-:W-:Y:S02]  /*d2e0*/  @!P5 IMAD.IADD R15, R15, 0x1, -R6 ;  /* 0x000000010f0fd824 */ /* 0x000fe400078e0a06 */
[----:B------:R-:W-:Y:S02]  /*d2f0*/  IMAD.MOV R10, RZ, RZ, -R10 ;  /* 0x000000ffff0a7224 */ /* 0x000fe400078e0a0a */
[----:B0-----:R-:W-:Y:S01]  /*d300*/  IMAD.HI.U32 R24, R11, R12, RZ ;  /* 0x0000000c0b187227 */ /* 0x001fe200078e00ff */
[----:B------:R-:W-:-:S03]  /*d310*/  ISETP.GT.U32.AND P5, PT, R6, R15, PT ;  /* 0x0000000f0600720c */ /* 0x000fc60003fa4070 */
[----:B------:R-:W-:Y:S02]  /*d320*/  IMAD R4, R6, R10, R4 ;  /* 0x0000000a06047224 */ /* 0x000fe400078e0204 */
[--C-:B------:R-:W-:Y:S02]  /*d330*/  @!P4 IMAD.IADD R17, R17, 0x1, -R6.reuse ;  /* 0x000000011111c824 */ /* 0x100fe400078e0a06 */
[----:B------:R-:W-:Y:S01]  /*d340*/  @!P2 IMAD.IADD R20, R20, 0x1, -R6 ;  /* 0x000000011414a824 */ /* 0x000fe200078e0a06 */
[C---:B------:R-:W-:Y:S01]  /*d350*/  ISETP.GT.U32.AND P4, PT, R6.reuse, R4, PT ;  /* 0x000000040600720c */ /* 0x040fe20003f84070 */
[----:B------:R-:W-:Y:S01]  /*d360*/  IMAD.MOV R24, RZ, RZ, -R24 ;  /* 0x000000ffff187224 */ /* 0x000fe200078e0a18 */
[C---:B------:R-:W-:Y:S01]  /*d370*/  ISETP.GT.U32.AND P2, PT, R6.reuse, R0, PT ;  /* 0x000000000600720c */ /* 0x040fe20003f44070 */
[----:B------:R0:W-:Y:S02]  /*d380*/  STL [R1+0x65c], R3 ;  /* 0x00065c0301007387 */ /* 0x0001e40000100800 */
[----:B------:R-:W-:-:S02]  /*d390*/  IMAD R12, R6, R24, R12 ;  /* 0x00000018060c7224 */ /* 0x000fc400078e020c */
[----:B------:R-:W-:Y:S02]  /*d3a0*/  @!P5 IMAD.IADD R15, R15, 0x1, -R6 ;  /* 0x000000010f0fd824 */ /* 0x000fe400078e0a06 */
[----:B0-----:R-:W-:Y:S01]  /*d3b0*/  IMAD.MOV.U32 R3, RZ, RZ, R17 ;  /* 0x000000ffff037224 */ /* 0x001fe200078e0011 */
[----:B------:R-:W-:-:S03]  /*d3c0*/  ISETP.GT.U32.AND P5, PT, R6, R12, PT ;  /* 0x0000000c0600720c */ /* 0x000fc60003fa4070 */
[----:B------:R-:W-:Y:S02]  /*d3d0*/  @!P1 IMAD.MOV R3, RZ, RZ, -R3 ;  /* 0x000000ffff039224 */ /* 0x000fe400078e0a03 */
[--C-:B------:R-:W-:Y:S02]  /*d3e0*/  @!P4 IMAD.IADD R4, R4, 0x1, -R6.reuse ;  /* 0x000000010404c824 */ /* 0x100fe400078e0a06 */
[----:B------:R-:W-:Y:S01]  /*d3f0*/  @!P2 IMAD.IADD R0, R0, 0x1, -R6 ;  /* 0x000000010000a824 */ /* 0x000fe200078e0a06 */
[----:B------:R0:W-:Y:S04]  /*d400*/  STL [R1+0x658], R3 ;  /* 0x0006580301007387 */ /* 0x0001e80000100800 */
[----:B------:R-:W-:Y:S01]  /*d410*/  ISETP.GT.U32.AND P1, PT, R6, R0, PT ;  /* 0x000000000600720c */ /* 0x000fe20003f24070 */
[----:B0-----:R-:W-:-:S04]  /*d420*/  IMAD.MOV.U32 R3, RZ, RZ, R20 ;  /* 0x000000ffff037224 */ /* 0x001fc800078e0014 */
[----:B------:R-:W-:Y:S02]  /*d430*/  @!P0 IMAD.MOV R3, RZ, RZ, -R3 ;  /* 0x000000ffff038224 */ /* 0x000fe400078e0a03 */
[--C-:B------:R-:W-:Y:S01]  /*d440*/  @!P5 IMAD.IADD R12, R12, 0x1, -R6.reuse ;  /* 0x000000010c0cd824 */ /* 0x100fe200078e0a06 */
[----:B------:R-:W-:Y:S02]  /*d450*/  ISETP.GT.U32.AND P5, PT, R6, R4, PT ;  /* 0x000000040600720c */ /* 0x000fe40003fa4070 */
[----:B------:R0:W-:Y:S01]  /*d460*/  STL [R1+0x654], R3 ;  /* 0x0006540301007387 */ /* 0x0001e20000100800 */
[----:B------:R-:W-:Y:S02]  /*d470*/  ISETP.GE.AND P2, PT, R21, RZ, PT ;  /* 0x000000ff1500720c */ /* 0x000fe40003f46270 */
[----:B------:R-:W-:Y:S02]  /*d480*/  @!P1 IMAD.IADD R0, R0, 0x1, -R6 ;  /* 0x0000000100009824 */ /* 0x000fe400078e0a06 */
[----:B0-----:R-:W-:-:S04]  /*d490*/  IMAD.MOV.U32 R3, RZ, RZ, R15 ;  /* 0x000000ffff037224 */ /* 0x001fc800078e000f */
[----:B------:R-:W-:Y:S01]  /*d4a0*/  @!P6 IMAD.MOV R3, RZ, RZ, -R3 ;  /* 0x000000ffff03e224 */ /* 0x000fe200078e0a03 */
[----:B------:R-:W-:Y:S01]  /*d4b0*/  ISETP.GE.AND P1, PT, R8, RZ, PT ;  /* 0x000000ff0800720c */ /* 0x000fe20003f26270 */
[----:B------:R-:W-:-:S03]  /*d4c0*/  @!P5 IMAD.IADD R4, R4, 0x1, -R6 ;  /* 0x000000010404d824 */ /* 0x000fc600078e0a06 */
[----:B------:R0:W-:Y:S02]  /*d4d0*/  STL [R1+0x650], R3 ;  /* 0x0006500301007387 */ /* 0x0001e40000100800 */
[----:B0-----:R-:W-:-:S07]  /*d4e0*/  IMAD.MOV.U32 R3, RZ, RZ, R0 ;  /* 0x000000ffff037224 */ /* 0x001fce00078e0000 */
[----:B------:R-:W-:Y:S02]  /*d4f0*/  @!P1 IMAD.MOV R3, RZ, RZ, -R3 ;  /* 0x000000ffff039224 */ /* 0x000fe400078e0a03 */
[----:B--2---:R-:W-:-:S05]  /*d500*/  VIADD R7, R9, 0x109 ;  /* 0x0000010909077836 */ /* 0x004fca0000000000 */
[----:B------:R-:W-:Y:S01]  /*d510*/  IABS R13, R7 ;  /* 0x00000007000d7213 */ /* 0x000fe20000000000 */
[----:B------:R-:W-:-:S04]  /*d520*/  VIADD R10, R9, 0x108 ;  /* 0x00000108090a7836 */ /* 0x000fc80000000000 */
[----:B------:R-:W-:-:S04]  /*d530*/  IMAD.HI.U32 R22, R11, R13, RZ ;  /* 0x0000000d0b167227 */ /* 0x000fc800078e00ff */
[----:B------:R-:W-:Y:S01]  /*d540*/  IMAD.MOV R22, RZ, RZ, -R22 ;  /* 0x000000ffff167224 */ /* 0x000fe200078e0a16 */
[----:B------:R-:W-:-:S03]  /*d550*/  IABS R23, R10 ;  /* 0x0000000a00177213 */ /* 0x000fc60000000000 */
[----:B------:R-:W-:Y:S02]  /*d560*/  IMAD R13, R6, R22, R13 ;  /* 0x00000016060d7224 */ /* 0x000fe400078e020d */
[----:B------:R-:W-:-:S03]  /*d570*/  IMAD.HI.U32 R22, R11, R23, RZ ;  /* 0x000000170b167227 */ /* 0x000fc600078e00ff */
[C---:B------:R-:W-:Y:S01]  /*d580*/  ISETP.GT.U32.AND P4, PT, R6.reuse, R13, PT ;  /* 0x0000000d0600720c */ /* 0x040fe20003f84070 */
[C---:B------:R-:W-:Y:S02]  /*d590*/  VIADD R14, R9.reuse, 0x107 ;  /* 0x00000107090e7836 */ /* 0x040fe40000000000 */
[----:B------:R-:W-:Y:S02]  /*d5a0*/  IMAD.MOV R22, RZ, RZ, -R22 ;  /* 0x000000ffff167224 */ /* 0x000fe400078e0a16 */
[----:B------:R-:W-:Y:S01]  /*d5b0*/  VIADD R19, R9, 0x106 ;  /* 0x0000010609137836 */ /* 0x000fe20000000000 */
[----:B------:R-:W-:Y:S01]  /*d5c0*/  IABS R18, R14 ;  /* 0x0000000e00127213 */ /* 0x000fe20000000000 */
[----:B------:R-:W-:-:S03]  /*d5d0*/  IMAD R22, R6, R22, R23 ;  /* 0x0000001606167224 */ /* 0x000fc600078e0217 */
[----:B------:R-:W-:Y:S01]  /*d5e0*/  IABS R5, R19 ;  /* 0x0000001300057213 */ /* 0x000fe20000000000 */
[----:B------:R-:W-:Y:S01]  /*d5f0*/  IMAD.HI.U32 R25, R11, R18, RZ ;  /* 0x000000120b197227 */ /* 0x000fe200078e00ff */
[----:B------:R-:W-:-:S03]  /*d600*/  ISETP.GT.U32.AND P6, PT, R6, R22, PT ;  /* 0x000000160600720c */ /* 0x000fc60003fc4070 */
[----:B------:R-:W-:Y:S01]  /*d610*/  @!P4 IMAD.IADD R13, R13, 0x1, -R6 ;  /* 0x000000010d0dc824 */ /* 0x000fe200078e0a06 */
[----:B------:R-:W-:Y:S01]  /*d620*/  ISETP.GT.U32.AND P4, PT, R6, R12, PT ;  /* 0x0000000c0600720c */ /* 0x000fe20003f84070 */
[----:B------:R-:W-:-:S03]  /*d630*/  IMAD.HI.U32 R24, R11, R5, RZ ;  /* 0x000000050b187227 */ /* 0x000fc600078e00ff */
[C---:B------:R-:W-:Y:S01]  /*d640*/  ISETP.GT.U32.AND P0, PT, R6.reuse, R13, PT ;  /* 0x0000000d0600720c */ /* 0x040fe20003f04070 */
[----:B------:R-:W-:Y:S02]  /*d650*/  IMAD.MOV R25, RZ, RZ, -R25 ;  /* 0x000000ffff197224 */ /* 0x000fe400078e0a19 */
[----:B------:R-:W-:Y:S02]  /*d660*/  VIADD R17, R9, 0x105 ;  /* 0x0000010509117836 */ /* 0x000fe40000000000 */
[----:B------:R-:W-:Y:S02]  /*d670*/  IMAD.MOV R24, RZ, RZ, -R24 ;  /* 0x000000ffff187224 */ /* 0x000fe400078e0a18 */
[C---:B------:R-:W-:Y:S01]  /*d680*/  IMAD R18, R6.reuse, R25, R18 ;  /* 0x0000001906127224 */ /* 0x040fe200078e0212 */
[----:B------:R-:W-:Y:S01]  /*d690*/  IABS R20, R17 ;  /* 0x0000001100147213 */ /* 0x000fe20000000000 */
[C---:B------:R-:W-:Y:S02]  /*d6a0*/  IMAD R5, R6.reuse, R24, R5 ;  /* 0x0000001806057224 */ /* 0x040fe400078e0205 */
[----:B------:R-:W-:Y:S01]  /*d6b0*/  IMAD.MOV.U32 R23, RZ, RZ, R4 ;  /* 0x000000ffff177224 */ /* 0x000fe200078e0004 */
[----:B------:R-:W-:Y:S01]  /*d6c0*/  ISETP.GT.U32.AND P5, PT, R6, R18, PT ;  /* 0x000000120600720c */ /* 0x000fe20003fa4070 */
[----:B------:R-:W-:Y:S01]  /*d6d0*/  @!P6 IMAD.IADD R22, R22, 0x1, -R6 ;  /* 0x000000011616e824 */ /* 0x000fe200078e0a06 */
[----:B------:R-:W-:Y:S01]  /*d6e0*/  ISETP.GE.AND P6, PT, R7, RZ, PT ;  /* 0x000000ff0700720c */ /* 0x000fe20003fc6270 */
[----:B------:R-:W-:-:S04]  /*d6f0*/  IMAD.HI.U32 R8, R11, R20, RZ ;  /* 0x000000140b087227 */ /* 0x000fc800078e00ff */
[--C-:B------:R-:W-:Y:S01]  /*d700*/  @!P4 IMAD.IADD R12, R12, 0x1, -R6.reuse ;  /* 0x000000010c0cc824 */ /* 0x100fe200078e0a06 */
[----:B------:R-:W-:Y:S01]  /*d710*/  ISETP.GT.U32.AND P4, PT, R6, R5, PT ;  /* 0x000000050600720c */ /* 0x000fe20003f84070 */
[----:B------:R-:W-:Y:S02]  /*d720*/  @!P2 IMAD.MOV R23, RZ, RZ, -R23 ;  /* 0x000000ffff17a224 */ /* 0x000fe400078e0a17 */
[----:B------:R-:W-:Y:S01]  /*d730*/  @!P0 IMAD.IADD R13, R13, 0x1, -R6 ;  /* 0x000000010d0d8824 */ /* 0x000fe200078e0a06 */
[----:B------:R-:W-:Y:S01]  /*d740*/  ISETP.GE.AND P0, PT, R16, RZ, PT ;  /* 0x000000ff1000720c */ /* 0x000fe20003f06270 */
[----:B------:R-:W-:Y:S01]  /*d750*/  IMAD.MOV R8, RZ, RZ, -R8 ;  /* 0x000000ffff087224 */ /* 0x000fe200078e0a08 */
[----:B------:R-:W-:Y:S01]  /*d760*/  STL [R1+0x64c], R23 ;  /* 0x00064c1701007387 */ /* 0x000fe20000100800 */
[----:B------:R-:W-:Y:S01]  /*d770*/  VIADD R15, R9, 0x104 ;  /* 0x00000104090f7836 */ /* 0x000fe20000000000 */
[C---:B------:R-:W-:Y:S01]  /*d780*/  ISETP.GT.U32.AND P2, PT, R6.reuse, R22, PT ;  /* 0x000000160600720c */ /* 0x040fe20003f44070 */
[----:B------:R-:W-:Y:S01]  /*d790*/  IMAD R8, R6, R8, R20 ;  /* 0x0000000806087224 */ /* 0x000fe200078e0214 */
[----:B------:R0:W-:Y:S01]  /*d7a0*/  STL [R1+0x648], R3 ;  /* 0x0006480301007387 */ /* 0x0001e20000100800 */
[----:B------:R-:W-:Y:S01]  /*d7b0*/  @!P5 IMAD.IADD R18, R18, 0x1, -R6 ;  /* 0x000000011212d824 */ /* 0x000fe200078e0a06 */
[----:B------:R-:W-:Y:S01]  /*d7c0*/  IABS R21, R15 ;  /* 0x0000000f00157213 */ /* 0x000fe20000000000 */
[----:B------:R-:W-:-:S02]  /*d7d0*/  IMAD.MOV.U32 R0, RZ, RZ, R12 ;  /* 0x000000ffff007224 */ /* 0x000fc400078e000c */
[----:B0-----:R-:W-:Y:S02]  /*d7e0*/  IMAD.MOV.U32 R3, RZ, RZ, R13 ;  /* 0x000000ffff037224 */ /* 0x001fe400078e000d */
[----:B------:R-:W-:Y:S02]  /*d7f0*/  @!P4 IMAD.IADD R5, R5, 0x1, -R6 ;  /* 0x000000010505c824 */ /* 0x000fe400078e0a06 */
[----:B------:R-:W-:Y:S01]  /*d800*/  @!P6 IMAD.MOV R3, RZ, RZ, -R3 ;  /* 0x000000ffff03e224 */ /* 0x000fe200078e0a03 */
[C---:B------:R-:W-:Y:S01]  /*d810*/  ISETP.GT.U32.AND P6, PT, R6.reuse, R8, PT ;  /* 0x000000080600720c */ /* 0x040fe20003fc4070 */
[----:B------:R-:W-:Y:S01]  /*d820*/  IMAD.HI.U32 R7, R11, R21, RZ ;  /* 0x000000150b077227 */ /* 0x000fe200078e00ff */
[----:B------:R-:W-:Y:S02]  /*d830*/  ISETP.GT.U32.AND P4, PT, R6, R18, PT ;  /* 0x000000120600720c */ /* 0x000fe40003f84070 */
[----:B------:R-:W-:Y:S01]  /*d840*/  ISETP.GE.AND P5, PT, R10, RZ, PT ;  /* 0x000000ff0a00720c */ /* 0x000fe20003fa6270 */
[----:B------:R-:W-:-:S02]  /*d850*/  @!P0 IMAD.MOV R0, RZ, RZ, -R0 ;  /* 0x000000ffff008224 */ /* 0x000fc400078e0a00 */
[----:B------:R-:W-:Y:S02]  /*d860*/  IMAD.MOV R7, RZ, RZ, -R7 ;  /* 0x000000ffff077224 */ /* 0x000fe400078e0a07 */
[--C-:B------:R-:W-:Y:S01]  /*d870*/  @!P2 IMAD.IADD R22, R22, 0x1, -R6.reuse ;  /* 0x000000011616a824 */ /* 0x100fe200078e0a06 */
[----:B------:R0:W-:Y:S01]  /*d880*/  STL [R1+0x644], R0 ;  /* 0x0006440001007387 */ /* 0x0001e20000100800 */
[----:B------:R-:W-:Y:S02]  /*d890*/  IMAD R21, R6, R7, R21 ;  /* 0x0000000706157224 */ /* 0x000fe400078e0215 */
[--C-:B------:R-:W-:Y:S01]  /*d8a0*/  @!P6 IMAD.IADD R8, R8, 0x1, -R6.reuse ;  /* 0x000000010808e824 */ /* 0x100fe200078e0a06 */
[----:B------:R1:W-:Y:S01]  /*d8b0*/  STL [R1+0x640], R3 ;  /* 0x0006400301007387 */ /* 0x0003e20000100800 */
[----:B0-----:R-:W-:Y:S02]  /*d8c0*/  VIADD R0, R9, 0x103 ;  /* 0x0000010309007836 */ /* 0x001fe40000000000 */
[----:B------:R-:W-:-:S02]  /*d8d0*/  @!P4 IMAD.IADD R18, R18, 0x1, -R6 ;  /* 0x000000011212c824 */ /* 0x000fc400078e0a06 */
[----:B-1----:R-:W-:Y:S01]  /*d8e0*/  IMAD.MOV.U32 R3, RZ, RZ, R22 ;  /* 0x000000ffff037224 */ /* 0x002fe200078e0016 */
[----:B------:R-:W-:Y:S02]  /*d8f0*/  IABS R7, R0 ;  /* 0x0000000000077213 */ /* 0x000fe40000000000 */
[C---:B------:R-:W-:Y:S01]  /*d900*/  ISETP.GT.U32.AND P4, PT, R6.reuse, R21, PT ;  /* 0x000000150600720c */ /* 0x040fe20003f84070 */
[----:B------:R-:W-:Y:S01]  /*d910*/  @!P5 IMAD.MOV R3, RZ, RZ, -R3 ;  /* 0x000000ffff03d224 */ /* 0x000fe200078e0a03 */
[----:B------:R-:W-:Y:S01]  /*d920*/  ISETP.GT.U32.AND P5, PT, R6, R8, PT ;  /* 0x000000080600720c */ /* 0x000fe20003fa4070 */
[----:B------:R-:W-:Y:S01]  /*d930*/  IMAD.HI.U32 R10, R11, R7, RZ ;  /* 0x000000070b0a7227 */ /* 0x000fe200078e00ff */
[----:B------:R-:W-:-:S03]  /*d940*/  ISETP.GE.AND P0, PT, R14, RZ, PT ;  /* 0x000000ff0e00720c */ /* 0x000fc60003f06270 */
[----:B------:R-:W-:Y:S01]  /*d950*/  VIADD R4, R9, 0x102 ;  /* 0x0000010209047836 */ /* 0x000fe20000000000 */
[----:B------:R-:W-:Y:S01]  /*d960*/  ISETP.GT.U32.AND P1, PT, R6, R5, PT ;  /* 0x000000050600720c */ /* 0x000fe20003f24070 */
[----:B------:R-:W-:Y:S01]  /*d970*/  IMAD.MOV R10, RZ, RZ, -R10 ;  /* 0x000000ffff0a7224 */ /* 0x000fe200078e0a0a */
[----:B------:R0:W-:Y:S02]  /*d980*/  STL [R1+0x63c], R3 ;  /* 0x00063c0301007387 */ /* 0x0001e40000100800 */
[----:B------:R-:W-:Y:S01]  /*d990*/  IABS R12, R4 ;  /* 0x00000004000c7213 */ /* 0x000fe20000000000 */
[--C-:B------:R-:W-:Y:S01]  /*d9a0*/  @!P4 IMAD.IADD R21, R21, 0x1, -R6.reuse ;  /* 0x000000011515c824 */ /* 0x100fe200078e0a06 */
[----:B------:R-:W-:Y:S01]  /*d9b0*/  ISETP.GE.AND P6, PT, R15, RZ, PT ;  /* 0x000000ff0f00720c */ /* 0x000fe20003fc6270 */
[----:B------:R-:W-:Y:S02]  /*d9c0*/  @!P5 IMAD.IADD R8, R8, 0x1, -R6 ;  /* 0x000000010808d824 */ /* 0x000fe400078e0a06 */
[----:B0-----:R-:W-:-:S02]  /*d9d0*/  IMAD.MOV.U32 R3, RZ, RZ, R18 ;  /* 0x000000ffff037224 */ /* 0x001fc400078e0012 */
[----:B------:R-:W-:Y:S01]  /*d9e0*/  IMAD R18, R6, R10, R7 ;  /* 0x0000000a06127224 */ /* 0x000fe200078e0207 */
[----:B------:R-:W-:Y:S01]  /*d9f0*/  ISETP.GE.AND P2, PT, R19, RZ, PT ;  /* 0x000000ff1300720c */ /* 0x000fe20003f46270 */
[----:B------:R-:W-:Y:S01]  /*da00*/  IMAD.MOV.U32 R15, RZ, RZ, R12 ;  /* 0x000000ffff0f7224 */ /* 0x000fe200078e000c */
[----:B------:R-:W-:Y:S01]  /*da10*/  ISETP.GE.AND P4, PT, R0, RZ, PT ;  /* 0x000000ff0000720c */ /* 0x000fe20003f86270 */
[----:B------:R-:W-:Y:S01]  /*da20*/  @!P0 IMAD.MOV R3, RZ, RZ, -R3 ;  /* 0x000000ffff038224 */ /* 0x000fe200078e0a03 */
[C---:B------:R-:W-:Y:S01]  /*da30*/  ISETP.GT.U32.AND P5, PT, R6.reuse, R18, PT ;  /* 0x000000120600720c */ /* 0x040fe20003fa4070 */
[----:B------:R-:W-:Y:S01]  /*da40*/  IMAD.HI.U32 R0, R11, R15, RZ ;  /* 0x0000000f0b007227 */ /* 0x000fe200078e00ff */
[----:B------:R-:W-:-:S03]  /*da50*/  ISETP.GT.U32.AND P0, PT, R6, R21, PT ;  /* 0x000000150600720c */ /* 0x000fc60003f04070 */
[----:B------:R-:W-:Y:S01]  /*da60*/  @!P1 IMAD.IADD R5, R5, 0x1, -R6 ;  /* 0x0000000105059824 */ /* 0x000fe200078e0a06 */
[----:B------:R0:W-:Y:S01]  /*da70*/  STL [R1+0x624], R3 ;  /* 0x0006240301007387 */ /* 0x0001e20000100800 */
[----:B------:R-:W-:Y:S01]  /*da80*/  IMAD.MOV R0, RZ, RZ, -R0 ;  /* 0x000000ffff007224 */ /* 0x000fe200078e0a00 */
[----:B------:R-:W-:-:S03]  /*da90*/  ISETP.GE.AND P1, PT, R17, RZ, PT ;  /* 0x000000ff1100720c */ /* 0x000fc60003f26270 */
[----:B------:R-:W-:Y:S02]  /*daa0*/  IMAD R15, R6, R0, R15 ;  /* 0x00000000060f7224 */ /* 0x000fe400078e020f */
[----:B0-----:R-:W-:Y:S02]  /*dab0*/  IMAD.MOV.U32 R3, RZ, RZ, R5 ;  /* 0x000000ffff037224 */ /* 0x001fe400078e0005 */
[----:B------:R-:W-:Y:S02]  /*dac0*/  VIADD R5, R9, 0x101 ;  /* 0x0000010109057836 */ /* 0x000fe40000000000 */
[----:B------:R-:W-:Y:S02]  /*dad0*/  @!P2 IMAD.MOV R3, RZ, RZ, -R3 ;  /* 0x000000ffff03a224 */ /* 0x000fe400078e0a03 */
[--C-:B------:R-:W-:Y:S01]  /*dae0*/  @!P5 IMAD.IADD R18, R18, 0x1, -R6.reuse ;  /* 0x000000011212d824 */ /* 0x100fe200078e0a06 */
[----:B------:R-:W-:Y:S01]  /*daf0*/  IABS R17, R5 ;  /* 0x0000000500117213 */ /* 0x000fe20000000000 */
[----:B------:R-:W-:Y:S01]  /*db00*/  @!P0 IMAD.IADD R21, R21, 0x1, -R6 ;  /* 0x0000000115158824 */ /* 0x000fe200078e0a06 */
[C---:B------:R-:W-:Y:S01]  /*db10*/  ISETP.GT.U32.AND P0, PT, R6.reuse, R15, PT ;  /* 0x0000000f0600720c */ /* 0x040fe20003f04070 */
[----:B------:R0:W-:Y:S01]  /*db20*/  STL [R1+0x61c], R3 ;  /* 0x00061c0301007387 */ /* 0x0001e20000100800 */
[----:B------:R-:W-:-:S02]  /*db30*/  ISETP.GT.U32.AND P5, PT, R6, R18, PT ;  /* 0x000000120600720c */ /* 0x000fc40003fa4070 */
[----:B------:R-:W-:Y:S01]  /*db40*/  ISETP.GE.AND P2, PT, R4, RZ, PT ;  /* 0x000000ff0400720c */ /* 0x000fe20003f46270 */
[----:B0-----:R-:W-:Y:S02]  /*db50*/  IMAD.MOV.U32 R3, RZ, RZ, R8 ;  /* 0x000000ffff037224 */ /* 0x001fe400078e0008 */
[----:B------:R-:W-:-:S04]  /*db60*/  IMAD.HI.U32 R8, R11, R17, RZ ;  /* 0x000000110b087227 */ /* 0x000fc800078e00ff */
[----:B------:R-:W-:Y:S02]  /*db70*/  IMAD.MOV R8, RZ, RZ, -R8 ;  /* 0x000000ffff087224 */ /* 0x000fe400078e0a08 */
[C---:B------:R-:W-:Y:S02]  /*db80*/  VIADD R4, R9.reuse, 0x100 ;  /* 0x0000010009047836 */ /* 0x040fe40000000000 */
[----:B------:R-:W-:Y:S02]  /*db90*/  VIADD R0, R9, 0xff ;  /* 0x000000ff09007836 */ /* 0x000fe40000000000 */
[----:B------:R-:W-:Y:S02]  /*dba0*/  @!P1 IMAD.MOV R3, RZ, RZ, -R3 ;  /* 0x000000ffff039224 */ /* 0x000fe400078e0a03 */
[----:B------:R-:W-:Y:S01]  /*dbb0*/  IMAD R17, R6, R8, R17 ;  /* 0x0000000806117224 */ /* 0x000fe200078e0211 */
[----:B------:R-:W-:Y:S01]  /*dbc0*/  IABS R14, R4 ;  /* 0x00000004000e7213 */ /* 0x000fe20000000000 */
[--C-:B------:R-:W-:Y:S01]  /*dbd0*/  @!P0 IMAD.IADD R15, R15, 0x1, -R6.reuse ;  /* 0x000000010f0f8824 */ /* 0x100fe200078e0a06 */
[----:B------:R-:W-:Y:S01]  /*dbe0*/  IABS R10, R0 ;  /* 0x00000000000a7213 */ /* 0x000fe20000000000 */
[----:B------:R-:W-:Y:S01]  /*dbf0*/  @!P5 IMAD.IADD R18, R18, 0x1, -R6 ;  /* 0x000000011212d824 */ /* 0x000fe200078e0a06 */
[----:B------:R0:W-:Y:S01]  /*dc00*/  STL [R1+0x5c8], R3 ;  /* 0x0005c80301007387 */ /* 0x0001e20000100800 */
[C---:B------:R-:W-:Y:S01]  /*dc10*/  ISETP.GT.U32.AND P5, PT, R6.reuse, R17, PT ;  /* 0x000000110600720c */ /* 0x040fe20003fa4070 */
[----:B------:R-:W-:Y:S01]  /*dc20*/  IMAD.HI.U32 R7, R11, R14, RZ ;  /* 0x0000000e0b077227 */ /* 0x000fe200078e00ff */
[----:B------:R-:W-:-:S02]  /*dc30*/  ISETP.GT.U32.AND P0, PT, R6, R15, PT ;  /* 0x0000000f0600720c */ /* 0x000fc40003f04070 */
[----:B------:R-:W-:Y:S01]  /*dc40*/  ISETP.GE.AND P1, PT, R5, RZ, PT ;  /* 0x000000ff0500720c */ /* 0x000fe20003f26270 */
[----:B------:R-:W-:-:S04]  /*dc50*/  IMAD.HI.U32 R5, R11, R10, RZ ;  /* 0x0000000a0b057227 */ /* 0x000fc800078e00ff */
[----:B0-----:R-:W-:Y:S02]  /*dc60*/  IMAD.MOV.U32 R3, RZ, RZ, R21 ;  /* 0x000000ffff037224 */ /* 0x001fe400078e0015 */
[----:B------:R-:W-:Y:S02]  /*dc70*/  IMAD.MOV R7, RZ, RZ, -R7 ;  /* 0x000000ffff077224 */ /* 0x000fe400078e0a07 */
[----:B------:R-:W-:Y:S01]  /*dc80*/  @!P6 IMAD.MOV R3, RZ, RZ, -R3 ;  /* 0x000000ffff03e224 */ /* 0x000fe200078e0a03 */
[----:B------:R-:W-:Y:S01]  /*dc90*/  ISETP.GE.AND P6, PT, R4, RZ, PT ;  /* 0x000000ff0400720c */ /* 0x000fe20003fc6270 */
[C---:B------:R-:W-:Y:S02]  /*dca0*/  VIADD R4, R9.reuse, 0xfd ;  /* 0x000000fd09047836 */ /* 0x040fe40000000000 */
[----:B------:R-:W-:Y:S01]  /*dcb0*/  IMAD.MOV R5, RZ, RZ, -R5 ;  /* 0x000000ffff057224 */ /* 0x000fe200078e0a05 */
[----:B------:R0:W-:Y:S01]  /*dcc0*/  STL [R1+0x638], R3 ;  /* 0x0006380301007387 */ /* 0x0001e20000100800 */
[----:B------:R-:W-:-:S02]  /*dcd0*/  VIADD R13, R9, 0xfe ;  /* 0x000000fe090d7836 */ /* 0x000fc40000000000 */
[C---:B------:R-:W-:Y:S01]  /*dce0*/  IMAD R14, R6.reuse, R7, R14 ;  /* 0x00000007060e7224 */ /* 0x040fe200078e020e */
[----:B------:R-:W-:Y:S01]  /*dcf0*/  IABS R19, R4 ;  /* 0x0000000400137213 */ /* 0x000fe20000000000 */
[C---:B------:R-:W-:Y:S01]  /*dd00*/  IMAD R10, R6.reuse, R5, R10 ;  /* 0x00000005060a7224 */ /* 0x040fe200078e020a */
[----:B------:R-:W-:Y:S01]  /*dd10*/  IABS R5, R13 ;  /* 0x0000000d00057213 */ /* 0x000fe20000000000 */
[----:B------:R-:W-:Y:S02]  /*dd20*/  @!P5 IMAD.IADD R17, R17, 0x1, -R6 ;  /* 0x000000011111d824 */ /* 0x000fe400078e0a06 */
[----:B0-----:R-:W-:Y:S02]  /*dd30*/  IMAD.MOV.U32 R3, RZ, RZ, R18 ;  /* 0x000000ffff037224 */ /* 0x001fe400078e0012 */
[----:B------:R-:W-:Y:S01]  /*dd40*/  @!P0 IMAD.IADD R15, R15, 0x1, -R6 ;  /* 0x000000010f0f8824 */ /* 0x000fe200078e0a06 */
[C---:B------:R-:W-:Y:S01]  /*dd50*/  ISETP.GT.U32.AND P0, PT, R6.reuse, R14, PT ;  /* 0x0000000e0600720c */ /* 0x040fe20003f04070 */
[----:B------:R-:W-:Y:S01]  /*dd60*/  @!P4 IMAD.MOV R3, RZ, RZ, -R3 ;  /* 0x000000ffff03c224 */ /* 0x000fe200078e0a03 */
[C---:B------:R-:W-:Y:S01]  /*dd70*/  ISETP.GT.U32.AND P5, PT, R6.reuse, R17, PT ;  /* 0x000000110600720c */ /* 0x040fe20003fa4070 */
[----:B------:R-:W-:Y:S01]  /*dd80*/  IMAD.MOV.U32 R18, RZ, RZ, R19 ;  /* 0x000000ffff127224 */ /* 0x000fe200078e0013 */
[----:B------:R-:W-:Y:S01]  /*dd90*/  ISETP.GT.U32.AND P4, PT, R6, R10, PT ;  /* 0x0000000a0600720c */ /* 0x000fe20003f84070 */
[----:B------:R-:W-:Y:S01]  /*dda0*/  IMAD.HI.U32 R19, R11, R5, RZ ;  /* 0x000000050b137227 */ /* 0x000fe200078e00ff */
[----:B------:R0:W-:Y:S03]  /*ddb0*/  STL [R1+0x620], R3 ;  /* 0x0006200301007387 */ /* 0x0001e60000100800 */
[----:B------:R-:W-:-:S02]  /*ddc0*/  IMAD.MOV R19, RZ, RZ, -R19 ;  /* 0x000000ffff137224 */ /* 0x000fc400078e0a13 */
[----:B0-----:R-:W-:-:S04]  /*ddd0*/  IMAD.MOV.U32 R3, RZ, RZ, R15 ;  /* 0x000000ffff037224 */ /* 0x001fc800078e000f */
[----:B------:R-:W-:Y:S01]  /*dde0*/  @!P2 IMAD.MOV R3, RZ, RZ, -R3 ;  /* 0x000000ffff03a224 */ /* 0x000fe200078e0a03 */
[----:B------:R-:W-:Y:S01]  /*ddf0*/  ISETP.GE.AND P2, PT, R0, RZ, PT ;  /* 0x000000ff0000720c */ /* 0x000fe20003f46270 */
[----:B------:R-:W-:Y:S02]  /*de00*/  IMAD R0, R6, R19, R5 ;  /* 0x0000001306007224 */ /* 0x000fe400078e0205 */
[----:B------:R-:W-:Y:S02]  /*de10*/  VIADD R7, R9, 0xfc ;  /* 0x000000fc09077836 */ /* 0x000fe40000000000 */
[--C-:B------:R-:W-:Y:S02]  /*de20*/  @!P0 IMAD.IADD R14, R14, 0x1, -R6.reuse ;  /* 0x000000010e0e8824 */ /* 0x100fe400078e0a06 */
[--C-:B------:R-:W-:Y:S01]  /*de30*/  @!P5 IMAD.IADD R17, R17, 0x1, -R6.reuse ;  /* 0x000000011111d824 */ /* 0x100fe200078e0a06 */
[----:B------:R-:W-:Y:S01]  /*de40*/  ISETP.GT.U32.AND P5, PT, R6, R0, PT ;  /* 0x000000000600720c */ /* 0x000fe20003fa4070 */
[----:B------:R-:W-:Y:S01]  /*de50*/  @!P4 IMAD.IADD R10, R10, 0x1, -R6 ;  /* 0x000000010a0ac824 */ /* 0x000fe200078e0a06 */
[----:B------:R-:W-:-:S02]  /*de60*/  IABS R16, R7 ;  /* 0x0000000700107213 */ /* 0x000fc40000000000 */
[C---:B------:R-:W-:Y:S01]  /*de70*/  ISETP.GT.U32.AND P0, PT, R6.reuse, R14, PT ;  /* 0x0000000e0600720c */ /* 0x040fe20003f04070 */
[----:B------:R-:W-:Y:S01]  /*de80*/  VIADD R8, R9, 0xfb ;  /* 0x000000fb09087836 */ /* 0x000fe20000000000 */
[----:B------:R-:W-:Y:S01]  /*de90*/  ISETP.GT.U32.AND P4, PT, R6, R10, PT ;  /* 0x0000000a0600720c */ /* 0x000fe20003f84070 */
[----:B------:R-:W-:Y:S02]  /*dea0*/  IMAD.MOV.U32 R15, RZ, RZ, R16 ;  /* 0x000000ffff0f7224 */ /* 0x000fe400078e0010 */
[C---:B------:R-:W-:Y:S01]  /*deb0*/  IMAD.HI.U32 R19, R11.reuse, R18, RZ ;  /* 0x000000120b137227 */ /* 0x040fe200078e00ff */
[----:B------:R-:W-:Y:S01]  /*dec0*/  IABS R12, R8 ;  /* 0x00000008000c7213 */ /* 0x000fe20000000000 */
[----:B------:R0:W-:Y:S02]  /*ded0*/  STL [R1+0x614], R3 ;  /* 0x0006140301007387 */ /* 0x0001e40000100800 */
[----:B------:R-:W-:-:S04]  /*dee0*/  IMAD.HI.U32 R5, R11, R15, RZ ;  /* 0x0000000f0b057227 */ /* 0x000fc800078e00ff */
[----:B------:R-:W-:Y:S02]  /*def0*/  IMAD.MOV R19, RZ, RZ, -R19 ;  /* 0x000000ffff137224 */ /* 0x000fe400078e0a13 */
[----:B------:R-:W-:Y:S02]  /*df00*/  @!P5 IMAD.IADD R0, R0, 0x1, -R6 ;  /* 0x000000010000d824 */ /* 0x000fe400078e0a06 */
[----:B0-----:R-:W-:Y:S02]  /*df10*/  IMAD.MOV.U32 R3, RZ, RZ, R17 ;  /* 0x000000ffff037224 */ /* 0x001fe400078e0011 */
[----:B------:R-:W-:-:S04]  /*df20*/  IMAD.HI.U32 R16, R11, R12, RZ ;  /* 0x0000000c0b107227 */ /* 0x000fc800078e00ff */
[----:B------:R-:W-:Y:S02]  /*df30*/  IMAD.MOV R5, RZ, RZ, -R5 ;  /* 0x000000ffff057224 */ /* 0x000fe400078e0a05 */
[----:B------:R-:W-:Y:S01]  /*df40*/  @!P0 IMAD.IADD R14, R14, 0x1, -R6 ;  /* 0x000000010e0e8824 */ /* 0x000fe200078e0a06 */
[----:B------:R-:W-:Y:S01]  /*df50*/  ISETP.GE.AND P0, PT, R13, RZ, PT ;  /* 0x000000ff0d00720c */ /* 0x000fe20003f06270 */
[----:B------:R-:W-:Y:S01]  /*df60*/  @!P1 IMAD.MOV R3, RZ, RZ, -R3 ;  /* 0x000000ffff039224 */ /* 0x000fe200078e0a03 */
[C---:B------:R-:W-:Y:S01]  /*df70*/  ISETP.GT.U32.AND P1, PT, R6.reuse, R0, PT ;  /* 0x000000000600720c */ /* 0x040fe20003f24070 */
[C---:B------:R-:W-:Y:S02]  /*df80*/  IMAD R13, R6.reuse, R19, R18 ;  /* 0x00000013060d7224 */ /* 0x040fe400078e0212 */
[----:B------:R-:W-:Y:S02]  /*df90*/  IMAD.MOV R16, RZ, RZ, -R16 ;  /* 0x000000ffff107224 */ /* 0x000fe400078e0a10 */
[----:B------:R-:W-:-:S02]  /*dfa0*/  IMAD R15, R6, R5, R15 ;  /* 0x00000005060f7224 */ /* 0x000fc400078e020f */
[----:B------:R-:W-:Y:S01]  /*dfb0*/  @!P4 IMAD.IADD R10, R10, 0x1, -R6 ;  /* 0x000000010a0ac824 */ /* 0x000fe200078e0a06 */
[----:B------:R0:W-:Y:S01]  /*dfc0*/  STL [R1+0x5f0], R3 ;  /* 0x0005f00301007387 */ /* 0x0001e20000100800 */
[C---:B------:R-:W-:Y:S01]  /*dfd0*/  IMAD R12, R6.reuse, R16, R12 ;  /* 0x00000010060c7224 */ /* 0x040fe200078e020c */
[C---:B------:R-:W-:Y:S01]  /*dfe0*/  ISETP.GT.U32.AND P5, PT, R6.reuse, R13, PT ;  /* 0x0000000d0600720c */ /* 0x040fe20003fa4070 */
[C---:B------:R-:W-:Y:S01]  /*dff0*/  VIADD R5, R9.reuse, 0xfa ;  /* 0x000000fa09057836 */ /* 0x040fe20000000000 */
[----:B------:R-:W-:Y:S01]  /*e000*/  ISETP.GT.U32.AND P4, PT, R6, R15, PT ;  /* 0x0000000f0600720c */ /* 0x000fe20003f84070 */
[----:B------:R-:W-:Y:S02]  /*e010*/  @!P6 IMAD.MOV R14, RZ, RZ, -R14 ;  /* 0x000000ffff0ee224 */ /* 0x000fe400078e0a0e */
[----:B0-----:R-:W-:Y:S01]  /*e020*/  IMAD.MOV.U32 R3, RZ, RZ, R10 ;  /* 0x000000ffff037224 */ /* 0x001fe200078e000a */
[----:B------:R-:W-:Y:S01]  /*e030*/  ISETP.GE.AND P6, PT, R4, RZ, PT ;  /* 0x000000ff0400720c */ /* 0x000fe20003fc6270 */
[----:B------:R-:W-:-:S02]  /*e040*/  VIADD R4, R9, 0xf9 ;  /* 0x000000f909047836 */ /* 0x000fc40000000000 */
[----:B------:R-:W-:Y:S01]  /*e050*/  @!P2 IMAD.MOV R3, RZ, RZ, -R3 ;  /* 0x000000ffff03a224 */ /* 0x000fe200078e0a03 */
[----:B------:R-:W-:Y:S02]  /*e060*/  ISETP.GT.U32.AND P2, PT, R6, R12, PT ;  /* 0x0000000c0600720c */ /* 0x000fe40003f44070 */
[----:B------:R-:W-:Y:S01]  /*e070*/  IABS R16, R5 ;  /* 0x0000000500107213 */ /* 0x000fe20000000000 */
[----:B------:R-:W-:Y:S01]  /*e080*/  @!P1 IMAD.IADD R0, R0, 0x1, -R6 ;  /* 0x0000000100009824 */ /* 0x000fe200078e0a06 */
[----:B------:R-:W-:Y:S02]  /*e090*/  ISETP.GE.AND P1, PT, R7, RZ, PT ;  /* 0x000000ff0700720c */ /* 0x000fe40003f26270 */
[----:B------:R-:W-:Y:S01]  /*e0a0*/  IABS R7, R4 ;  /* 0x0000000400077213 */ /* 0x000fe20000000000 */
[----:B------:R-:W-:-:S04]  /*e0b0*/  IMAD.HI.U32 R10, R11, R16, RZ ;  /* 0x000000100b0a7227 */ /* 0x000fc800078e00ff */
[--C-:B------:R-:W-:Y:S01]  /*e0c0*/  @!P5 IMAD.IADD R13, R13, 0x1, -R6.reuse ;  /* 0x000000010d0dd824 */ /* 0x100fe200078e0a06 */
[----:B------:R-:W-:Y:S01]  /*e0d0*/  ISETP.GE.AND P5, PT, R8, RZ, PT ;  /* 0x000000ff0800720c */ /* 0x000fe20003fa6270 */
[----:B------:R-:W-:Y:S02]  /*e0e0*/  @!P4 IMAD.IADD R15, R15, 0x1, -R6 ;  /* 0x000000010f0fc824 */ /* 0x000fe400078e0a06 */
[----:B------:R-:W-:Y:S02]  /*e0f0*/  IMAD.MOV R8, RZ, RZ, -R10 ;  /* 0x000000ffff087224 */ /* 0x000fe400078e0a0a */
[----:B------:R-:W-:Y:S02]  /*e100*/  IMAD.MOV.U32 R10, RZ, RZ, R7 ;  /* 0x000000ffff0a7224 */ /* 0x000fe400078e0007 */
[----:B------:R-:W-:Y:S01]  /*e110*/  @!P2 IMAD.IADD R12, R12, 0x1, -R6 ;  /* 0x000000010c0ca824 */ /* 0x000fe200078e0a06 */
[C---:B------:R-:W-:Y:S01]  /*e120*/  ISETP.GT.U32.AND P2, PT, R6.reuse, R15, PT ;  /* 0x0000000f0600720c */ /* 0x040fe20003f44070 */
[----:B------:R-:W-:Y:S01]  /*e130*/  IMAD.HI.U32 R7, R11, R10, RZ ;  /* 0x0000000a0b077227 */ /* 0x000fe200078e00ff */
[----:B------:R-:W-:Y:S01]  /*e140*/  ISETP.GT.U32.AND P4, PT, R6, R13, PT ;  /* 0x0000000d0600720c */ /* 0x000fe20003f84070 */
[----:B------:R-:W-:Y:S02]  /*e150*/  STL [R1+0x5f8], R14 ;  /* 0x0005f80e01007387 */ /* 0x000fe40000100800 */
[----:B------:R-:W-:-:S02]  /*e160*/  IMAD.MOV R7, RZ, RZ, -R7 ;  /* 0x000000ffff077224 */ /* 0x000fc400078e0a07 */
[----:B------:R0:W-:Y:S02]  /*e170*/  STL [R1+0x604], R3 ;  /* 0x0006040301007387 */ /* 0x0001e40000100800 */
[C---:B------:R-:W-:Y:S02]  /*e180*/  IMAD R10, R6.reuse, R7, R10 ;  /* 0x00000007060a7224 */ /* 0x040fe400078e020a */
[C---:B------:R-:W-:Y:S02]  /*e190*/  IMAD R16, R6.reuse, R8, R16 ;  /* 0x0000000806107224 */ /* 0x040fe400078e0210 */
[----:B------:R-:W-:Y:S02]  /*e1a0*/  @!P2 IMAD.IADD R15, R15, 0x1, -R6 ;  /* 0x000000010f0fa824 */ /* 0x000fe400078e0a06 */
[----:B0-----:R-:W-:Y:S01]  /*e1b0*/  IMAD.MOV.U32 R3, RZ, RZ, R0 ;  /* 0x000000ffff037224 */ /* 0x001fe200078e0000 */
[----:B------:R-:W-:-:S03]  /*e1c0*/  ISETP.GT.U32.AND P2, PT, R6, R10, PT ;  /* 0x0000000a0600720c */ /* 0x000fc60003f44070 */
[----:B------:R-:W-:Y:S01]  /*e1d0*/  @!P0 IMAD.MOV R3, RZ, RZ, -R3 ;  /* 0x000000ffff038224 */ /* 0x000fe200078e0a03 */
[C---:B------:R-:W-:Y:S01]  /*e1e0*/  ISETP.GT.U32.AND P0, PT, R6.reuse, R12, PT ;  /* 0x0000000c0600720c */ /* 0x040fe20003f04070 */
[----:B------:R-:W-:Y:S01]  /*e1f0*/  @!P4 IMAD.IADD R13, R13, 0x1, -R6 ;  /* 0x000000010d0dc824 */ /* 0x000fe200078e0a06 */
[----:B------:R-:W-:Y:S01]  /*e200*/  ISETP.GT.U32.AND P4, PT, R6, R16, PT ;  /* 0x000000100600720c */ /* 0x000fe20003f84070 */
[C---:B------:R-:W-:Y:S02]  /*e210*/  VIADD R14, R9.reuse, 0xf7 ;  /* 0x000000f7090e7836 */ /* 0x040fe40000000000 */
[C---:B------:R-:W-:Y:S01]  /*e220*/  VIADD R19, R9.reuse, 0xf6 ;  /* 0x000000f609137836 */ /* 0x040fe20000000000 */
[----:B------:R0:W-:Y:S02]  /*e230*/  STL [R1+0x60c], R3 ;  /* 0x00060c0301007387 */ /* 0x0001e40000100800 */
[----:B------:R-:W-:Y:S02]  /*e240*/  IABS R7, R14 ;  /* 0x0000000e00077213 */ /* 0x000fe40000000000 */
[----:B------:R-:W-:Y:S01]  /*e250*/  IABS R17, R19 ;  /* 0x0000001300117213 */ /* 0x000fe20000000000 */
[----:B------:R-:W-:-:S02]  /*e260*/  VIADD R0, R9, 0xf8 ;  /* 0x000000f809007836 */ /* 0x000fc40000000000 */
[--C-:B------:R-:W-:Y:S01]  /*e270*/  @!P0 IMAD.IADD R12, R12, 0x1, -R6.reuse ;  /* 0x000000010c0c8824 */ /* 0x100fe200078e0a06 */
[----:B------:R-:W-:Y:S01]  /*e280*/  ISETP.GE.AND P0, PT, R5, RZ, PT ;  /* 0x000000ff0500720c */ /* 0x000fe20003f06270 */
[----:B------:R-:W-:Y:S02]  /*e290*/  @!P2 IMAD.IADD R10, R10, 0x1, -R6 ;  /* 0x000000010a0aa824 */ /* 0x000fe400078e0a06 */
[----:B0-----:R-:W-:Y:S02]  /*e2a0*/  IMAD.MOV.U32 R3, RZ, RZ, R13 ;  /* 0x000000ffff037224 */ /* 0x001fe400078e000d */
[----:B------:R-:W-:Y:S02]  /*e2b0*/  IMAD.MOV.U32 R5, RZ, RZ, R17 ;  /* 0x000000ffff057224 */ /* 0x000fe400078e0011 */
[----:B------:R-:W-:Y:S01]  /*e2c0*/  IMAD.HI.U32 R18, R11, R7, RZ ;  /* 0x000000070b127227 */ /* 0x000fe200078e00ff */
[----:B------:R-:W-:-:S03]  /*e2d0*/  IABS R8, R0 ;  /* 0x0000000000087213 */ /* 0x000fc60000000000 */
[----:B------:R-:W-:Y:S01]  /*e2e0*/  @!P4 IMAD.IADD R16, R16, 0x1, -R6 ;  /* 0x000000011010c824 */ /* 0x000fe200078e0a06 */
[----:B------:R-:W-:Y:S01]  /*e2f0*/  ISETP.GE.AND P4, PT, R4, RZ, PT ;  /* 0x000000ff0400720c */ /* 0x000fe20003f86270 */
[----:B------:R-:W-:Y:S01]  /*e300*/  @!P6 IMAD.MOV R3, RZ, RZ, -R3 ;  /* 0x000000ffff03e224 */ /* 0x000fe200078e0a03 */
[----:B------:R-:W-:Y:S01]  /*e310*/  ISETP.GT.U32.AND P6, PT, R6, R10, PT ;  /* 0x0000000a0600720c */ /* 0x000fe20003fc4070 */
[----:B------:R-:W-:-:S04]  /*e320*/  IMAD.HI.U32 R4, R11, R5, RZ ;  /* 0x000000050b047227 */ /* 0x000fc800078e00ff */
[----:B------:R-:W-:Y:S01]  /*e330*/  IMAD.MOV R13, RZ, RZ, -R18 ;  /* 0x000000ffff0d7224 */ /* 0x000fe200078e0a12 */
[----:B------:R0:W-:Y:S01]  /*e340*/  STL [R1+0x5f4], R3 ;  /* 0x0005f40301007387 */ /* 0x0001e20000100800 */
[----:B------:R-:W-:-:S04]  /*e350*/  IMAD.HI.U32 R17, R11, R8, RZ ;  /* 0x000000080b117227 */ /* 0x000fc800078e00ff */
[----:B------:R-:W-:Y:S02]  /*e360*/  IMAD.MOV R4, RZ, RZ, -R4 ;  /* 0x000000ffff047224 */ /* 0x000fe400078e0a04 */
[C---:B------:R-:W-:Y:S02]  /*e370*/  IMAD R7, R6.reuse, R13, R7 ;  /* 0x0000000d06077224 */ /* 0x040fe400078e0207 */
[----:B0-----:R-:W-:Y:S01]  /*e380*/  IMAD.MOV.U32 R3, RZ, RZ, R12 ;  /* 0x000000ffff037224 */ /* 0x001fe200078e000c */
[C---:B------:R-:W-:Y:S01]  /*e390*/  ISETP.GT.U32.AND P2, PT, R6.reuse, R16, PT ;  /* 0x000000100600720c */ /* 0x040fe20003f44070 */
[----:B------:R-:W-:Y:S02]  /*e3a0*/  IMAD.MOV R17, RZ, RZ, -R17 ;  /* 0x000000ffff117224 */ /* 0x000fe400078e0a11 */
[C---:B------:R-:W-:Y:S02]  /*e3b0*/  IMAD R5, R6.reuse, R4, R5 ;  /* 0x0000000406057224 */ /* 0x040fe400078e0205 */
[----:B------:R-:W-:Y:S01]  /*e3c0*/  @!P5 IMAD.MOV R3, RZ, RZ, -R3 ;  /* 0x000000ffff03d224 */ /* 0x000fe200078e0a03 */
[C---:B------:R-:W-:Y:S01]  /*e3d0*/  ISETP.GT.U32.AND P5, PT, R6.reuse, R7, PT ;  /* 0x000000070600720c */ /* 0x040fe20003fa4070 */
[----:B------:R-:W-:-:S02]  /*e3e0*/  IMAD R8, R6, R17, R8 ;  /* 0x0000001106087224 */ /* 0x000fc400078e0208 */
[--C-:B------:R-:W-:Y:S01]  /*e3f0*/  @!P6 IMAD.IADD R10, R10, 0x1, -R6.reuse ;  /* 0x000000010a0ae824 */ /* 0x100fe200078e0a06 */
[C---:B------:R-:W-:Y:S01]  /*e400*/  ISETP.GT.U32.AND P6, PT, R6.reuse, R5, PT ;  /* 0x000000050600720c */ /* 0x040fe20003fc4070 */
[----:B------:R-:W-:Y:S01]  /*e410*/  @!P1 IMAD.MOV R15, RZ, RZ, -R15 ;  /* 0x000000ffff0f9224 */ /* 0x000fe200078e0a0f */
[----:B------:R-:W-:Y:S01]  /*e420*/  ISETP.GT.U32.AND P1, PT, R6, R8, PT ;  /* 0x000000080600720c */ /* 0x000fe20003f24070 */
[----:B------:R-:W-:Y:S02]  /*e430*/  VIADD R13, R9, 0xf4 ;  /* 0x000000f4090d7836 */ /* 0x000fe40000000000 */
[--C-:B------:R-:W-:Y:S01]  /*e440*/  @!P2 IMAD.IADD R16, R16, 0x1, -R6.reuse ;  /* 0x000000011010a824 */ /* 0x100fe200078e0a06 */
[----:B------:R-:W-:Y:S02]  /*e450*/  ISETP.GE.AND P2, PT, R0, RZ, PT ;  /* 0x000000ff0000720c */ /* 0x000fe40003f46270 */
[----:B------:R-:W-:Y:S01]  /*e460*/  IABS R0, R13 ;  /* 0x0000000d00007213 */ /* 0x000fe20000000000 */
[----:B------:R-:W-:-:S02]  /*e470*/  @!P5 IMAD.IADD R7, R7, 0x1, -R6 ;  /* 0x000000010707d824 */ /* 0x000fc400078e0a06 */
[----:B------:R-:W-:Y:S02]  /*e480*/  VIADD R12, R9, 0xf5 ;  /* 0x000000f5090c7836 */ /* 0x000fe40000000000 */
[--C-:B------:R-:W-:Y:S01]  /*e490*/  @!P6 IMAD.IADD R5, R5, 0x1, -R6.reuse ;  /* 0x000000010505e824 */ /* 0x100fe200078e0a06 */
[----:B------:R-:W-:Y:S01]  /*e4a0*/  ISETP.GT.U32.AND P6, PT, R6, R7, PT ;  /* 0x000000070600720c */ /* 0x000fe20003fc4070 */
[----:B------:R-:W-:Y:S01]  /*e4b0*/  IMAD.HI.U32 R17, R11, R0, RZ ;  /* 0x000000000b117227 */ /* 0x000fe200078e00ff */
[----:B------:R-:W-:Y:S01]  /*e4c0*/  IABS R4, R12 ;  /* 0x0000000c00047213 */ /* 0x000fe20000000000 */
[----:B------:R0:W-:Y:S02]  /*e4d0*/  STL [R1+0x5dc], R15 ;  /* 0x0005dc0f01007387 */ /* 0x0001e40000100800 */
[----:B------:R-:W-:Y:S02]  /*e4e0*/  @!P1 IMAD.IADD R8, R8, 0x1, -R6 ;  /* 0x0000000108089824 */ /* 0x000fe400078e0a06 */
[----:B------:R-:W-:Y:S01]  /*e4f0*/  IMAD.MOV R17, RZ, RZ, -R17 ;  /* 0x000000ffff117224 */ /* 0x000fe200078e0a11 */
[----:B------:R1:W-:Y:S02]  /*e500*/  STL [R1+0x5e0], R3 ;  /* 0x0005e00301007387 */ /* 0x0003e40000100800 */
[C---:B------:R-:W-:Y:S01]  /*e510*/  ISETP.GT.U32.AND P5, PT, R6.reuse, R8, PT ;  /* 0x000000080600720c */ /* 0x040fe20003fa4070 */
[----:B------:R-:W-:-:S02]  /*e520*/  IMAD R0, R6, R17, R0 ;  /* 0x0000001106007224 */ /* 0x000fc400078e0200 */
[----:B0-----:R-:W-:-:S04]  /*e530*/  IMAD.HI.U32 R15, R11, R4, RZ ;  /* 0x000000040b0f7227 */ /* 0x001fc800078e00ff */
[----:B-1----:R-:W-:Y:S01]  /*e540*/  IMAD.MOV.U32 R3, RZ, RZ, R16 ;  /* 0x000000ffff037224 */ /* 0x002fe200078e0010 */
[----:B------:R-:W-:Y:S01]  /*e550*/  ISETP.GE.AND P1, PT, R14, RZ, PT ;  /* 0x000000ff0e00720c */ /* 0x000fe20003f26270 */
[----:B------:R-:W-:Y:S02]  /*e560*/  VIADD R14, R9, 0xf3 ;  /* 0x000000f3090e7836 */ /* 0x000fe40000000000 */
[----:B------:R-:W-:Y:S01]  /*e570*/  @!P0 IMAD.MOV R3, RZ, RZ, -R3 ;  /* 0x000000ffff038224 */ /* 0x000fe200078e0a03 */
[C---:B------:R-:W-:Y:S01]  /*e580*/  ISETP.GT.U32.AND P0, PT, R6.reuse, R5, PT ;  /* 0x000000050600720c */ /* 0x040fe20003f04070 */
[----:B------:R-:W-:Y:S02]  /*e590*/  IMAD.MOV R15, RZ, RZ, -R15 ;  /* 0x000000ffff0f7224 */ /* 0x000fe400078e0a0f */
[----:B------:R-:W-:Y:S01]  /*e5a0*/  @!P6 IMAD.IADD R7, R7, 0x1, -R6 ;  /* 0x000000010707e824 */ /* 0x000fe200078e0a06 */
[C---:B------:R-:W-:Y:S01]  /*e5b0*/  ISETP.GT.U32.AND P6, PT, R6.reuse, R0, PT ;  /* 0x000000000600720c */ /* 0x040fe20003fc4070 */
[----:B------:R-:W-:Y:S01]  /*e5c0*/  IMAD R4, R6, R15, R4 ;  /* 0x0000000f06047224 */ /* 0x000fe200078e0204 */
[----:B------:R-:W-:Y:S01]  /*e5d0*/  IABS R16, R14 ;  /* 0x0000000e00107213 */ /* 0x000fe20000000000 */
[----:B------:R-:W-:-:S02]  /*e5e0*/  @!P5 IMAD.IADD R8, R8, 0x1, -R6 ;  /* 0x000000010808d824 */ /* 0x000fc400078e0a06 */
[----:B------:R-:W-:Y:S01]  /*e5f0*/  VIADD R15, R9, 0xf2 ;  /* 0x000000f2090f7836 */ /* 0x000fe20000000000 */
[----:B------:R-:W-:Y:S01]  /*e600*/  ISETP.GT.U32.AND P5, PT, R6, R4, PT ;  /* 0x000000040600720c */ /* 0x000fe20003fa4070 */
[----:B------:R-:W-:Y:S01]  /*e610*/  IMAD.HI.U32 R20, R11, R16, RZ ;  /* 0x000000100b147227 */ /* 0x000fe200078e00ff */
[----:B------:R0:W-:Y:S03]  /*e620*/  STL [R1+0x5e8], R3 ;  /* 0x0005e80301007387 */ /* 0x0001e60000100800 */
[----:B------:R-:W-:Y:S01]  /*e630*/  @!P0 IMAD.IADD R5, R5, 0x1, -R6 ;  /* 0x0000000105058824 */ /* 0x000fe200078e0a06 */
[----:B------:R-:W-:Y:S01]  /*e640*/  ISETP.GE.AND P0, PT, R19, RZ, PT ;  /* 0x000000ff1300720c */ /* 0x000fe20003f06270 */
[----:B------:R-:W-:Y:S01]  /*e650*/  IMAD.MOV R19, RZ, RZ, -R20 ;  /* 0x000000ffff137224 */ /* 0x000fe200078e0a14 */
[----:B------:R-:W-:Y:S01]  /*e660*/  IABS R18, R15 ;  /* 0x0000000f00127213 */ /* 0x000fe20000000000 */
[----:B------:R-:W-:-:S02]  /*e670*/  @!P6 IMAD.IADD R0, R0, 0x1, -R6 ;  /* 0x000000010000e824 */ /* 0x000fc400078e0a06 */
[----:B0-----:R-:W-:Y:S02]  /*e680*/  IMAD.MOV.U32 R3, RZ, RZ, R10 ;  /* 0x000000ffff037224 */ /* 0x001fe400078e000a */
[C---:B------:R-:W-:Y:S02]  /*e690*/  IMAD R16, R6.reuse, R19, R16 ;  /* 0x0000001306107224 */ /* 0x040fe400078e0210 */
[----:B------:R-:W-:Y:S01]  /*e6a0*/  @!P4 IMAD.MOV R3, RZ, RZ, -R3 ;  /* 0x000000ffff03c224 */ /* 0x000fe200078e0a03 */
[----:B------:R-:W-:Y:S01]  /*e6b0*/  ISETP.GT.U32.AND P4, PT, R6, R0, PT ;  /* 0x000000000600720c */ /* 0x000fe20003f84070 */
[----:B------:R-:W-:Y:S02]  /*e6c0*/  VIADD R17, R9, 0xf1 ;  /* 0x000000f109117836 */ /* 0x000fe40000000000 */
[----:B------:R-:W-:-:S04]  /*e6d0*/  IMAD.HI.U32 R21, R11, R18, RZ ;  /* 0x000000120b157227 */ /* 0x000fc800078e00ff */
[----:B------:R-:W-:Y:S02]  /*e6e0*/  @!P5 IMAD.IADD R4, R4, 0x1, -R6 ;  /* 0x000000010404d824 */ /* 0x000fe400078e0a06 */
[----:B------:R-:W-:Y:S01]  /*e6f0*/  @!P2 IMAD.MOV R8, RZ, RZ, -R8 ;  /* 0x000000ffff08a224 */ /* 0x000fe200078e0a08 */
[C---:B------:R-:W-:Y:S01]  /*e700*/  ISETP.GT.U32.AND P2, PT, R6.reuse, R16, PT ;  /* 0x000000100600720c */ /* 0x040fe20003f44070 */
[----:B------:R-:W-:Y:S01]  /*e710*/  IMAD.MOV R21, RZ, RZ, -R21 ;  /* 0x000000ffff157224 */ /* 0x000fe200078e0a15 */
[----:B------:R-:W-:Y:S01]  /*e720*/  IABS R20, R17 ;  /* 0x0000001100147213 */ /* 0x000fe20000000000 */
[----:B------:R0:W-:Y:S01]  /*e730*/  STL [R1+0x5d8], R3 ;  /* 0x0005d80301007387 */ /* 0x0001e20000100800 */
[C---:B------:R-:W-:Y:S01]  /*e740*/  ISETP.GT.U32.AND P6, PT, R6.reuse, R4, PT ;  /* 0x000000040600720c */ /* 0x040fe20003fc4070 */
[----:B------:R-:W-:Y:S01]  /*e750*/  @!P1 IMAD.MOV R7, RZ, RZ, -R7 ;  /* 0x000000ffff079224 */ /* 0x000fe200078e0a07 */
[----:B------:R-:W-:Y:S01]  /*e760*/  ISETP.GE.AND P1, PT, R13, RZ, PT ;  /* 0x000000ff0d00720c */ /* 0x000fe20003f26270 */
[----:B------:R-:W-:-:S02]  /*e770*/  IMAD R18, R6, R21, R18 ;  /* 0x0000001506127224 */ /* 0x000fc400078e0212 */
[----:B------:R-:W-:Y:S02]  /*e780*/  @!P4 IMAD.IADD R0, R0, 0x1, -R6 ;  /* 0x000000010000c824 */ /* 0x000fe400078e0a06 */
[----:B0-----:R-:W-:Y:S02]  /*e790*/  IMAD.MOV.U32 R3, RZ, RZ, R5 ;  /* 0x000000ffff037224 */ /* 0x001fe400078e0005 */
[----:B------:R-:W-:Y:S01]  /*e7a0*/  IMAD.HI.U32 R5, R11, R20, RZ ;  /* 0x000000140b057227 */ /* 0x000fe200078e00ff */
[----:B------:R-:W-:-:S03]  /*e7b0*/  ISETP.GT.U32.AND P4, PT, R6, R18, PT ;  /* 0x000000120600720c */ /* 0x000fc60003f84070 */
[----:B------:R-:W-:Y:S01]  /*e7c0*/  @!P0 IMAD.MOV R3, RZ, RZ, -R3 ;  /* 0x000000ffff038224 */ /* 0x000fe200078e0a03 */
[----:B------:R-:W-:Y:S01]  /*e7d0*/  ISETP.GE.AND P5, PT, R12, RZ, PT ;  /* 0x000000ff0c00720c */ /* 0x000fe20003fa6270 */
[----:B------:R-:W-:Y:S01]  /*e7e0*/  IMAD.MOV R5, RZ, RZ, -R5 ;  /* 0x000000ffff057224 */ /* 0x000fe200078e0a05 */
[----:B------:R-:W-:Y:S01]  /*e7f0*/  STL [R1+0x5d4], R8 ;  /* 0x0005d40801007387 */ /* 0x000fe20000100800 */
[----:B------:R-:W-:-:S03]  /*e800*/  @!P2 IMAD.IADD R16, R16, 0x1, -R6 ;  /* 0x000000011010a824 */ /* 0x000fc600078e0a06 */
[----:B------:R0:W-:Y:S01]  /*e810*/  STL [R1+0x5d0], R7 ;  /* 0x0005d00701007387 */ /* 0x0001e20000100800 */
[----:B------:R-:W-:-:S03]  /*e820*/  IMAD R5, R6, R5, R20 ;  /* 0x0000000506057224 */ /* 0x000fc600078e0214 */
[----:B------:R1:W-:Y:S01]  /*e830*/  STL [R1+0x5cc], R3 ;  /* 0x0005cc0301007387 */ /* 0x0003e20000100800 */
[----:B------:R-:W-:Y:S01]  /*e840*/  @!P6 IMAD.IADD R4, R4, 0x1, -R6 ;  /* 0x000000010404e824 */ /* 0x000fe200078e0a06 */
[C---:B------:R-:W-:Y:S01]  /*e850*/  ISETP.GT.U32.AND P2, PT, R6.reuse, R16, PT ;  /* 0x000000100600720c */ /* 0x040fe20003f44070 */
[----:B0-----:R-:W-:Y:S02]  /*e860*/  VIADD R7, R9, 0xf0 ;  /* 0x000000f009077836 */ /* 0x001fe40000000000 */
[----:B-1----:R-:W-:Y:S02]  /*e870*/  IMAD.MOV.U32 R3, RZ, RZ, R0 ;  /* 0x000000ffff037224 */ /* 0x002fe400078e0000 */
[----:B------:R-:W-:Y:S02]  /*e880*/  IMAD.MOV.U32 R8, RZ, RZ, R4 ;  /* 0x000000ffff087224 */ /* 0x000fe400078e0004 */
[----:B------:R-:W-:Y:S01]  /*e890*/  @!P1 IMAD.MOV R3, RZ, RZ, -R3 ;  /* 0x000000ffff039224 */ /* 0x000fe200078e0a03 */
[----:B------:R-:W-:Y:S01]  /*e8a0*/  ISETP.GT.U32.AND P1, PT, R6, R5, PT ;  /* 0x000000050600720c */ /* 0x000fe20003f24070 */
[----:B------:R-:W-:Y:S01]  /*e8b0*/  @!P4 IMAD.IADD R18, R18, 0x1, -R6 ;  /* 0x000000011212c824 */ /* 0x000fe200078e0a06 */
[----:B------:R-:W-:Y:S01]  /*e8c0*/  ISETP.GE.AND P0, PT, R14, RZ, PT ;  /* 0x000000ff0e00720c */ /* 0x000fe20003f06270 */
[----:B------:R-:W-:Y:S01]  /*e8d0*/  @!P5 IMAD.MOV R8, RZ, RZ, -R8 ;  /* 0x000000ffff08d224 */ /* 0x000fe200078e0a08 */
[----:B------:R-:W-:-:S02]  /*e8e0*/  IABS R14, R7 ;  /* 0x00000007000e7213 */ /* 0x000fc40000000000 */
[----:B------:R-:W-:Y:S01]  /*e8f0*/  ISETP.GT.U32.AND P4, PT, R6, R18, PT ;  /* 0x000000120600720c */ /* 0x000fe20003f84070 */
[----:B------:R-:W-:Y:S01]  /*e900*/  @!P2 IMAD.IADD R16, R16, 0x1, -R6 ;  /* 0x000000011010a824 */ /* 0x000fe200078e0a06 */
[----:B------:R0:W-:Y:S01]  /*e910*/  STL [R1+0x5b0], R8 ;  /* 0x0005b00801007387 */ /* 0x0001e20000100800 */
[----:B------:R-:W-:Y:S01]  /*e920*/  IMAD.HI.U32 R4, R11, R14, RZ ;  /* 0x0000000e0b047227 */ /* 0x000fe200078e00ff */
[----:B------:R-:W-:Y:S02]  /*e930*/  ISETP.GE.AND P6, PT, R15, RZ, PT ;  /* 0x000000ff0f00720c */ /* 0x000fe40003fc6270 */
[----:B------:R1:W-:Y:S01]  /*e940*/  STL [R1+0x5ac], R3 ;  /* 0x0005ac0301007387 */ /* 0x0003e20000100800 */
[----:B------:R-:W-:Y:S02]  /*e950*/  IMAD.MOV R4, RZ, RZ, -R4 ;  /* 0x000000ffff047224 */ /* 0x000fe400078e0a04 */
[----:B------:R-:W-:Y:S02]  /*e960*/  @!P1 IMAD.IADD R5, R5, 0x1, -R6 ;  /* 0x0000000105059824 */ /* 0x000fe400078e0a06 */
[----:B0-----:R-:W-:-:S02]  /*e970*/  VIADD R8, R9, 0xef ;  /* 0x000000ef09087836 */ /* 0x001fc40000000000 */
[----:B------:R-:W-:Y:S02]  /*e980*/  VIADD R0, R9, 0xee ;  /* 0x000000ee09007836 */ /* 0x000fe40000000000 */
[----:B-1----:R-:W-:Y:S01]  /*e990*/  IMAD.MOV.U32 R3, RZ, RZ, R16 ;  /* 0x000000ffff037224 */ /* 0x002fe200078e0010 */
[----:B------:R-:W-:Y:S01]  /*e9a0*/  IABS R12, R8 ;  /* 0x00000008000c7213 */ /* 0x000fe20000000000 */
[C---:B------:R-:W-:Y:S01]  /*e9b0*/  IMAD R14, R6.reuse, R4, R14 ;  /* 0x00000004060e7224 */ /* 0x040fe200078e020e */
[C---:B------:R-:W-:Y:S01]  /*e9c0*/  ISETP.GT.U32.AND P1, PT, R6.reuse, R5, PT ;  /* 0x000000050600720c */ /* 0x040fe20003f24070 */
[----:B------:R-:W-:Y:S01]  /*e9d0*/  @!P0 IMAD.MOV R3, RZ, RZ, -R3 ;  /* 0x000000ffff038224 */ /* 0x000fe200078e0a03 */
[----:B------:R-:W-:Y:S01]  /*e9e0*/  ISETP.GE.AND P2, PT, R7, RZ, PT ;  /* 0x000000ff0700720c */ /* 0x000fe20003f46270 */
[----:B------:R-:W-:Y:S01]  /*e9f0*/  IMAD.HI.U32 R7, R11, R12, RZ ;  /* 0x0000000c0b077227 */ /* 0x000fe200078e00ff */
[----:B------:R-:W-:Y:S02]  /*ea00*/  IABS R10, R0 ;  /* 0x00000000000a7213 */ /* 0x000fe40000000000 */
[----:B------:R-:W-:Y:S01]  /*ea10*/  ISETP.GT.U32.AND P0, PT, R6, R14, PT ;  /* 0x0000000e0600720c */ /* 0x000fe20003f04070 */
[----:B------:R-:W-:Y:S01]  /*ea20*/  @!P4 IMAD.IADD R18, R18, 0x1, -R6 ;  /* 0x000000011212c824 */ /* 0x000fe200078e0a06 */
[----:B------:R0:W-:Y:S01]  /*ea30*/  STL [R1+0x560], R3 ;  /* 0x0005600301007387 */ /* 0x0001e20000100800 */
[----:B------:R-:W-:Y:S01]  /*ea40*/  IMAD.MOV R7, RZ, RZ, -R7 ;  /* 0x000000ffff077224 */ /* 0x000fe200078e0a07 */
[----:B------:R-:W-:Y:S01]  /*ea50*/  ISETP.GE.AND P5, PT, R17, RZ, PT ;  /* 0x000000ff1100720c */ /* 0x000fe20003fa6270 */
[----:B------:R-:W-:-:S04]  /*ea60*/  IMAD.HI.U32 R13, R11, R10, RZ ;  /* 0x0000000a0b0d7227 */ /* 0x000fc800078e00ff */
[----:B0-----:R-:W-:Y:S02]  /*ea70*/  IMAD.MOV.U32 R3, RZ, RZ, R18 ;  /* 0x000000ffff037224 */ /* 0x001fe400078e0012 */
[C---:B------:R-:W-:Y:S02]  /*ea80*/  IMAD R12, R6.reuse, R7, R12 ;  /* 0x00000007060c7224 */ /* 0x040fe400078e020c */
[----:B------:R-:W-:Y:S02]  /*ea90*/  @!P6 IMAD.MOV R3, RZ, RZ, -R3 ;  /* 0x000000ffff03e224 */ /* 0x000fe400078e0a03 */
[----:B------:R-:W-:Y:S02]  /*eaa0*/  IMAD.MOV R13, RZ, RZ, -R13 ;  /* 0x000000ffff0d7224 */ /* 0x000fe400078e0a0d */
[----:B------:R-:W-:Y:S01]  /*eab0*/  @!P1 IMAD.IADD R5, R5, 0x1, -R6 ;  /* 0x0000000105059824 */ /* 0x000fe200078e0a06 */
[----:B------:R0:W-:Y:S01]  /*eac0*/  STL [R1+0x598], R3 ;  /* 0x0005980301007387 */ /* 0x0001e20000100800 */
[----:B------:R-:W-:Y:S01]  /*ead0*/  ISETP.GT.U32.AND P1, PT, R6, R12, PT ;  /* 0x0000000c0600720c */ /* 0x000fe20003f24070 */
[----:B------:R-:W-:-:S02]  /*eae0*/  VIADD R17, R9, 0xed ;  /* 0x000000ed09117836 */ /* 0x000fc40000000000 */
[----:B------:R-:W-:Y:S02]  /*eaf0*/  IMAD R10, R6, R13, R10 ;  /* 0x0000000d060a7224 */ /* 0x000fe400078e020a */
[----:B------:R-:W-:Y:S02]  /*eb00*/  @!P0 IMAD.IADD R14, R14, 0x1, -R6 ;  /* 0x000000010e0e8824 */ /* 0x000fe400078e0a06 */
[----:B0-----:R-:W-:Y:S01]  /*eb10*/  IMAD.MOV.U32 R3, RZ, RZ, R5 ;  /* 0x000000ffff037224 */ /* 0x001fe200078e0005 */
[----:B------:R-:W-:Y:S02]  /*eb20*/  IABS R4, R17 ;  /* 0x0000001100047213 */ /* 0x000fe40000000000 */
[C---:B------:R-:W-:Y:S01]  /*eb30*/  ISETP.GT.U32.AND P0, PT, R6.reuse, R14, PT ;  /* 0x0000000e0600720c */ /* 0x040fe20003f04070 */
[----:B------:R-:W-:Y:S01]  /*eb40*/  @!P5 IMAD.MOV R3, RZ, RZ, -R3 ;  /* 0x000000ffff03d224 */ /* 0x000fe200078e0a03 */
[----:B------:R-:W-:Y:S02]  /*eb50*/  ISETP.GT.U32.AND P5, PT, R6, R10, PT ;  /* 0x0000000a0600720c */ /* 0x000fe40003fa4070 */
[----:B------:R-:W-:Y:S01]  /*eb60*/  ISETP.GE.AND P6, PT, R0, RZ, PT ;  /* 0x000000ff0000720c */ /* 0x000fe20003fc6270 */
[----:B------:R-:W-:Y:S01]  /*eb70*/  IMAD.HI.U32 R0, R11, R4, RZ ;  /* 0x000000040b007227 */ /* 0x000fe200078e00ff */
[----:B------:R-:W-:-:S03]  /*eb80*/  ISETP.GE.AND P4, PT, R8, RZ, PT ;  /* 0x000000ff0800720c */ /* 0x000fc60003f86270 */
[----:B------:R-:W-:Y:S02]  /*eb90*/  @!P1 IMAD.IADD R12, R12, 0x1, -R6 ;  /* 0x000000010c0c9824 */ /* 0x000fe400078e0a06 */
[C---:B------:R-:W-:Y:S02]  /*eba0*/  VIADD R8, R9.reuse, 0xec ;  /* 0x000000ec09087836 */ /* 0x040fe40000000000 */
[----:B------:R-:W-:Y:S01]  /*ebb0*/  IMAD.MOV R0, RZ, RZ, -R0 ;  /* 0x000000ffff007224 */ /* 0x000fe200078e0a00 */
[C---:B------:R-:W-:Y:S01]  /*ebc0*/  ISETP.GT.U32.AND P1, PT, R6.reuse, R12, PT ;  /* 0x0000000c0600720c */ /* 0x040fe20003f24070 */
[----:B------:R-:W-:Y:S01]  /*ebd0*/  VIADD R5, R9, 0xeb ;  /* 0x000000eb09057836 */ /* 0x000fe20000000000 */
[----:B------:R-:W-:Y:S01]  /*ebe0*/  IABS R15, R8 ;  /* 0x00000008000f7213 */ /* 0x000fe20000000000 */
[----:B------:R-:W-:Y:S02]  /*ebf0*/  IMAD R4, R6, R0, R4 ;  /* 0x0000000006047224 */ /* 0x000fe400078e0204 */
[----:B------:R-:W-:-:S02]  /*ec00*/  @!P0 IMAD.IADD R14, R14, 0x1, -R6 ;  /* 0x000000010e0e8824 */ /* 0x000fc400078e0a06 */
[----:B------:R-:W-:Y:S01]  /*ec10*/  @!P5 IMAD.IADD R10, R10, 0x1, -R6 ;  /* 0x000000010a0ad824 */ /* 0x000fe200078e0a06 */
[----:B------:R0:W-:Y:S01]  /*ec20*/  STL [R1+0x5c4], R3 ;  /* 0x0005c40301007387 */ /* 0x0001e20000100800 */
[----:B------:R-:W-:Y:S01]  /*ec30*/  IABS R13, R5 ;  /* 0x00000005000d7213 */ /* 0x000fe20000000000 */
[C---:B------:R-:W-:Y:S01]  /*ec40*/  IMAD.HI.U32 R18, R11.reuse, R15, RZ ;  /* 0x0000000f0b127227 */ /* 0x040fe200078e00ff */
[C---:B------:R-:W-:Y:S02]  /*ec50*/  ISETP.GT.U32.AND P0, PT, R6.reuse, R4, PT ;  /* 0x000000040600720c */ /* 0x040fe40003f04070 */
[----:B------:R-:W-:Y:S01]  /*ec60*/  ISETP.GT.U32.AND P5, PT, R6, R10, PT ;  /* 0x0000000a0600720c */ /* 0x000fe20003fa4070 */
[----:B0-----:R-:W-:Y:S02]  /*ec70*/  IMAD.MOV.U32 R3, RZ, RZ, R14 ;  /* 0x000000ffff037224 */ /* 0x001fe400078e000e */
[----:B------:R-:W-:-:S04]  /*ec80*/  IMAD.HI.U32 R14, R11, R13, RZ ;  /* 0x0000000d0b0e7227 */ /* 0x000fc800078e00ff */
[----:B------:R-:W-:Y:S01]  /*ec90*/  @!P2 IMAD.MOV R3, RZ, RZ, -R3 ;  /* 0x000000ffff03a224 */ /* 0x000fe200078e0a03 */
[----:B------:R-:W-:Y:S01]  /*eca0*/  ISETP.GE.AND P2, PT, R17, RZ, PT ;  /* 0x000000ff1100720c */ /* 0x000fe20003f46270 */
[----:B------:R-:W-:Y:S02]  /*ecb0*/  IMAD.MOV R17, RZ, RZ, -R18 ;  /* 0x000000ffff117224 */ /* 0x000fe400078e0a12 */
[----:B------:R-:W-:Y:S01]  /*ecc0*/  @!P1 IMAD.IADD R12, R12, 0x1, -R6 ;  /* 0x000000010c0c9824 */ /* 0x000fe200078e0a06 */
[----:B------:R-:W-:Y:S01]  /*ecd0*/  ISETP.GE.AND P1, PT, R8, RZ, PT ;  /* 0x000000ff0800720c */ /* 0x000fe20003f26270 */
[----:B------:R-:W-:Y:S02]  /*ece0*/  VIADD R0, R9, 0xea ;  /* 0x000000ea09007836 */ /* 0x000fe40000000000 */
[----:B------:R-:W-:Y:S02]  /*ecf0*/  IMAD.MOV R14, RZ, RZ, -R14 ;  /* 0x000000ffff0e7224 */ /* 0x000fe400078e0a0e */
[----:B------:R-:W-:Y:S01]  /*ed00*/  IMAD R8, R6, R17, R15 ;  /* 0x0000001106087224 */ /* 0x000fe200078e020f */
[----:B------:R-:W-:Y:S01]  /*ed10*/  IABS R7, R0 ;  /* 0x0000000000077213 */ /* 0x000fe20000000000 */
[----:B------:R-:W-:-:S02]  /*ed20*/  @!P0 IMAD.IADD R4, R4, 0x1, -R6 ;  /* 0x0000000104048824 */ /* 0x000fc400078e0a06 */
[----:B------:R-:W-:Y:S02]  /*ed30*/  IMAD R13, R6, R14, R13 ;  /* 0x0000000e060d7224 */ /* 0x000fe400078e020d */
[----:B------:R-:W-:Y:S01]  /*ed40*/  @!P5 IMAD.IADD R10, R10, 0x1, -R6 ;  /* 0x000000010a0ad824 */ /* 0x000fe200078e0a06 */
[C---:B------:R-:W-:Y:S01]  /*ed50*/  ISETP.GT.U32.AND P5, PT, R6.reuse, R8, PT ;  /* 0x000000080600720c */ /* 0x040fe20003fa4070 */
[----:B------:R-:W-:Y:S01]  /*ed60*/  IMAD.MOV.U32 R19, RZ, RZ, R12 ;  /* 0x000000ffff137224 */ /* 0x000fe200078e000c */
[----:B------:R-:W-:Y:S01]  /*ed70*/  ISETP.GT.U32.AND P0, PT, R6, R4, PT ;  /* 0x000000040600720c */ /* 0x000fe20003f04070 */
[----:B------:R-:W-:-:S04]  /*ed80*/  IMAD.HI.U32 R16, R11, R7, RZ ;  /* 0x000000070b107227 */ /* 0x000fc800078e00ff */
[----:B------:R-:W-:Y:S01]  /*ed90*/  @!P4 IMAD.MOV R19, RZ, RZ, -R19 ;  /* 0x000000ffff13c224 */ /* 0x000fe200078e0a13 */
[C---:B------:R-:W-:Y:S01]  /*eda0*/  ISETP.GT.U32.AND P4, PT, R6.reuse, R13, PT ;  /* 0x0000000d0600720c */ /* 0x040fe20003f84070 */
[----:B------:R-:W-:Y:S02]  /*edb0*/  IMAD.MOV R16, RZ, RZ, -R16 ;  /* 0x000000ffff107224 */ /* 0x000fe400078e0a10 */
[----:B------:R-:W-:Y:S01]  /*edc0*/  VIADD R14, R9, 0xe9 ;  /* 0x000000e9090e7836 */ /* 0x000fe20000000000 */
[----:B------:R0:W-:Y:S01]  /*edd0*/  STL [R1+0x5b4], R3 ;  /* 0x0005b40301007387 */ /* 0x0001e20000100800 */
[----:B------:R-:W-:Y:S02]  /*ede0*/  IMAD R7, R6, R16, R7 ;  /* 0x0000001006077224 */ /* 0x000fe400078e0207 */
[--C-:B------:R-:W-:Y:S01]  /*edf0*/  @!P5 IMAD.IADD R8, R8, 0x1, -R6.reuse ;  /* 0x000000010808d824 */ /* 0x100fe200078e0a06 */
[----:B------:R-:W-:Y:S01]  /*ee00*/  IABS R15, R14 ;  /* 0x0000000e000f7213 */ /* 0x000fe20000000000 */
[----:B------:R-:W-:-:S02]  /*ee10*/  @!P0 IMAD.IADD R4, R4, 0x1, -R6 ;  /* 0x0000000104048824 */ /* 0x000fc400078e0a06 */
[----:B0-----:R-:W-:Y:S01]  /*ee20*/  IMAD.MOV.U32 R3, RZ, RZ, R10 ;  /* 0x000000ffff037224 */ /* 0x001fe200078e000a */
[----:B------:R-:W-:Y:S01]  /*ee30*/  ISETP.GT.U32.AND P0, PT, R6, R7, PT ;  /* 0x000000070600720c */ /* 0x000fe20003f04070 */
[----:B------:R-:W-:Y:S02]  /*ee40*/  @!P4 IMAD.IADD R13, R13, 0x1, -R6 ;  /* 0x000000010d0dc824 */ /* 0x000fe400078e0a06 */
[----:B------:R-:W-:Y:S01]  /*ee50*/  @!P6 IMAD.MOV R3, RZ, RZ, -R3 ;  /* 0x000000ffff03e224 */ /* 0x000fe200078e0a03 */
[----:B------:R-:W-:Y:S01]  /*ee60*/  ISETP.GE.AND P5, PT, R0, RZ, PT ;  /* 0x000000ff0000720c */ /* 0x000fe20003fa6270 */
[----:B------:R-:W-:Y:S01]  /*ee70*/  VIADD R12, R9, 0xe8 ;  /* 0x000000e8090c7836 */ /* 0x000fe20000000000 */
[----:B------:R-:W-:Y:S01]  /*ee80*/  ISETP.GT.U32.AND P4, PT, R6, R8, PT ;  /* 0x000000080600720c */ /* 0x000fe20003f84070 */
[----:B------:R-:W-:Y:S01]  /*ee90*/  IMAD.HI.U32 R0, R11, R15, RZ ;  /* 0x0000000f0b007227 */ /* 0x000fe200078e00ff */
[----:B------:R-:W-:Y:S02]  /*eea0*/  STL [R1+0x5a0], R19 ;  /* 0x0005a01301007387 */ /* 0x000fe40000100800 */
[----:B------:R-:W-:-:S02]  /*eeb0*/  IABS R17, R12 ;  /* 0x0000000c00117213 */ /* 0x000fc40000000000 */
[----:B------:R0:W-:Y:S01]  /*eec0*/  STL [R1+0x5a4], R3 ;  /* 0x0005a40301007387 */ /* 0x0001e20000100800 */
[----:B------:R-:W-:-:S04]  /*eed0*/  IMAD.MOV R0, RZ, RZ, -R0 ;  /* 0x000000ffff007224 */ /* 0x000fc800078e0a00 */
[----:B------:R-:W-:Y:S02]  /*eee0*/  IMAD R15, R6, R0, R15 ;  /* 0x00000000060f7224 */ /* 0x000fe400078e020f */
[----:B0-----:R-:W-:Y:S02]  /*eef0*/  IMAD.MOV.U32 R3, RZ, RZ, R4 ;  /* 0x000000ffff037224 */ /* 0x001fe400078e0004 */
[----:B------:R-:W-:-:S04]  /*ef00*/  IMAD.HI.U32 R4, R11, R17, RZ ;  /* 0x000000110b047227 */ /* 0x000fc800078e00ff */
[----:B------:R-:W-:Y:S01]  /*ef10*/  @!P2 IMAD.MOV R3, RZ, RZ, -R3 ;  /* 0x000000ffff03a224 */ /* 0x000fe200078e0a03 */
[----:B------:R-:W-:Y:S01]  /*ef20*/  ISETP.GT.U32.AND P2, PT, R6, R13, PT ;  /* 0x0000000d0600720c */ /* 0x000fe20003f44070 */
[--C-:B------:R-:W-:Y:S02]  /*ef30*/  @!P0 IMAD.IADD R7, R7, 0x1, -R6.reuse ;  /* 0x0000000107078824 */ /* 0x100fe400078e0a06 */
[----:B------:R-:W-:Y:S01]  /*ef40*/  @!P4 IMAD.IADD R8, R8, 0x1, -R6 ;  /* 0x000000010808c824 */ /* 0x000fe200078e0a06 */
[C---:B------:R-:W-:Y:S01]  /*ef50*/  ISETP.GT.U32.AND P4, PT, R6.reuse, R15, PT ;  /* 0x0000000f0600720c */ /* 0x040fe20003f84070 */
[----:B------:R-:W-:Y:S01]  /*ef60*/  IMAD.MOV R4, RZ, RZ, -R4 ;  /* 0x000000ffff047224 */ /* 0x000fe200078e0a04 */
[----:B------:R-:W-:Y:S01]  /*ef70*/  ISETP.GE.AND P6, PT, R5, RZ, PT ;  /* 0x000000ff0500720c */ /* 0x000fe20003fc6270 */
[----:B------:R-:W-:Y:S01]  /*ef80*/  VIADD R5, R9, 0xe7 ;  /* 0x000000e709057836 */ /* 0x000fe20000000000 */
[C---:B------:R-:W-:Y:S01]  /*ef90*/  ISETP.GT.U32.AND P0, PT, R6.reuse, R7, PT ;  /* 0x000000070600720c */ /* 0x040fe20003f04070 */
[----:B------:R-:W-:-:S02]  /*efa0*/  IMAD R17, R6, R4, R17 ;  /* 0x0000000406117224 */ /* 0x000fc400078e0211 */
[----:B------:R-:W-:Y:S02]  /*efb0*/  VIADD R0, R9, 0xe6 ;  /* 0x000000e609007836 */ /* 0x000fe40000000000 */
[--C-:B------:R-:W-:Y:S01]  /*efc0*/  @!P2 IMAD.IADD R13, R13, 0x1, -R6.reuse ;  /* 0x000000010d0da824 */ /* 0x100fe200078e0a06 */
[----:B------:R-:W-:Y:S02]  /*efd0*/  ISETP.GT.U32.AND P2, PT, R6, R17, PT ;  /* 0x000000110600720c */ /* 0x000fe40003f44070 */
[----:B------:R-:W-:Y:S01]  /*efe0*/  IABS R18, R5 ;  /* 0x0000000500127213 */ /* 0x000fe20000000000 */
[----:B------:R0:W-:Y:S01]  /*eff0*/  STL [R1+0x5a8], R3 ;  /* 0x0005a80301007387 */ /* 0x0001e20000100800 */
[----:B------:R-:W-:Y:S01]  /*f000*/  VIADD R4, R9, 0xe5 ;  /* 0x000000e509047836 */ /* 0x000fe20000000000 */
[----:B------:R-:W-:Y:S01]  /*f010*/  IABS R10, R0 ;  /* 0x00000000000a7213 */ /* 0x000fe20000000000 */
[----:B------:R-:W-:Y:S02]  /*f020*/  @!P4 IMAD.IADD R15, R15, 0x1, -R6 ;  /* 0x000000010f0fc824 */ /* 0x000fe400078e0a06 */
[----:B------:R-:W-:Y:S01]  /*f030*/  IMAD.HI.U32 R19, R11, R18, RZ ;  /* 0x000000120b137227 */ /* 0x000fe200078e00ff */
[----:B------:R-:W-:-:S03]  /*f040*/  IABS R16, R4 ;  /* 0x0000000400107213 */ /* 0x000fc60000000000 */
[----:B0-----:R-:W-:Y:S02]  /*f050*/  IMAD.MOV.U32 R3, RZ, RZ, R8 ;  /* 0x000000ffff037224 */ /* 0x001fe400078e0008 */
[----:B------:R-:W-:Y:S01]  /*f060*/  @!P0 IMAD.IADD R7, R7, 0x1, -R6 ;  /* 0x0000000107078824 */ /* 0x000fe200078e0a06 */
[----:B------:R-:W-:Y:S01]  /*f070*/  ISETP.GE.AND P0, PT, R14, RZ, PT ;  /* 0x000000ff0e00720c */ /* 0x000fe20003f06270 */
[----:B------:R-:W-:Y:S01]  /*f080*/  @!P1 IMAD.MOV R3, RZ, RZ, -R3 ;  /* 0x000000ffff039224 */ /* 0x000fe200078e0a03 */
[----:B------:R-:W-:Y:S01]  /*f090*/  ISETP.GT.U32.AND P1, PT, R6, R15, PT ;  /* 0x0000000f0600720c */ /* 0x000fe20003f24070 */
[----:B------:R-:W-:Y:S02]  /*f0a0*/  IMAD.MOV R19, RZ, RZ, -R19 ;  /* 0x000000ffff137224 */ /* 0x000fe400078e0a13 */
[----:B------:R-:W-:Y:S01]  /*f0b0*/  IMAD.HI.U32 R14, R11, R10, RZ ;  /* 0x0000000a0b0e7227 */ /* 0x000fe200078e00ff */
[----:B------:R-:W-:-:S03]  /*f0c0*/  ISETP.GE.AND P4, PT, R12, RZ, PT ;  /* 0x000000ff0c00720c */ /* 0x000fc60003f86270 */
[----:B------:R-:W-:Y:S02]  /*f0d0*/  IMAD.MOV.U32 R8, RZ, RZ, R16 ;  /* 0x000000ffff087224 */ /* 0x000fe400078e0010 */
[----:B------:R-:W-:Y:S02]  /*f0e0*/  @!P2 IMAD.IADD R17, R17, 0x1, -R6 ;  /* 0x000000011111a824 */ /* 0x000fe400078e0a06 */
[C---:B------:R-:W-:Y:S02]  /*f0f0*/  IMAD R12, R6.reuse, R19, R18 ;  /* 0x00000013060c7224 */ /* 0x040fe400078e0212 */
[----:B------:R-:W-:Y:S01]  /*f100*/  IMAD.MOV R16, RZ, RZ, -R14 ;  /* 0x000000ffff107224 */ /* 0x000fe200078e0a0e */
[C---:B------:R-:W-:Y:S01]  /*f110*/  ISETP.GT.U32.AND P2, PT, R6.reuse, R17, PT ;  /* 0x000000110600720c */ /* 0x040fe20003f44070 */
[----:B------:R-:W-:Y:S01]  /*f120*/  @!P6 IMAD.MOV R13, RZ, RZ, -R13 ;  /* 0x000000ffff0de224 */ /* 0x000fe200078e0a0d */
[C---:B------:R-:W-:Y:S01]  /*f130*/  ISETP.GT.U32.AND P6, PT, R6.reuse, R12, PT ;  /* 0x0000000c0600720c */ /* 0x040fe20003fc4070 */
[----:B------:R-:W-:-:S02]  /*f140*/  IMAD R10, R6, R16, R10 ;  /* 0x00000010060a7224 */ /* 0x000fc400078e020a */
[----:B------:R-:W-:-:S04]  /*f150*/  IMAD.HI.U32 R14, R11, R8, RZ ;  /* 0x000000080b0e7227 */ /* 0x000fc800078e00ff */
[----:B------:R-:W-:Y:S01]  /*f160*/  @!P1 IMAD.IADD R15, R15, 0x1, -R6 ;  /* 0x000000010f0f9824 */ /* 0x000fe200078e0a06 */
[----:B------:R-:W-:Y:S01]  /*f170*/  ISETP.GT.U32.AND P1, PT, R6, R10, PT ;  /* 0x0000000a0600720c */ /* 0x000fe20003f24070 */
[----:B------:R-:W-:-:S04]  /*f180*/  IMAD.MOV R14, RZ, RZ, -R14 ;  /* 0x000000ffff0e7224 */ /* 0x000fc800078e0a0e */
[----:B------:R-:W-:Y:S01]  /*f190*/  IMAD R8, R6, R14, R8 ;  /* 0x0000000e06087224 */ /* 0x000fe200078e0208 */
[----:B------:R0:W-:Y:S01]  /*f1a0*/  STL [R1+0x59c], R3 ;  /* 0x00059c0301007387 */ /* 0x0001e20000100800 */
[--C-:B------:R-:W-:Y:S02]  /*f1b0*/  @!P2 IMAD.IADD R17, R17, 0x1, -R6.reuse ;  /* 0x000000011111a824 */ /* 0x100fe400078e0a06 */
[--C-:B------:R-:W-:Y:S01]  /*f1c0*/  @!P6 IMAD.IADD R12, R12, 0x1, -R6.reuse ;  /* 0x000000010c0ce824 */ /* 0x100fe200078e0a06 */
[----:B------:R-:W-:Y:S01]  /*f1d0*/  ISETP.GT.U32.AND P2, PT, R6, R8, PT ;  /* 0x000000080600720c */ /* 0x000fe20003f44070 */
[----:B------:R1:W-:Y:S02]  /*f1e0*/  STL [R1+0x570], R13 ;  /* 0x0005700d01007387 */ /* 0x0003e40000100800 */
[----:B------:R-:W-:Y:S02]  /*f1f0*/  @!P1 IMAD.IADD R10, R10, 0x1, -R6 ;  /* 0x000000010a0a9824 */ /* 0x000fe400078e0a06 */
[----:B0-----:R-:W-:-:S02]  /*f200*/  IMAD.MOV.U32 R3, RZ, RZ, R7 ;  /* 0x000000ffff037224 */ /* 0x001fc400078e0007 */
[C---:B------:R-:W-:Y:S01]  /*f210*/  VIADD R7, R9.reuse, 0xe4 ;  /* 0x000000e409077836 */ /* 0x040fe20000000000 */
[----:B------:R-:W-:Y:S01]  /*f220*/  ISETP.GT.U32.AND P1, PT, R6, R12, PT ;  /* 0x0000000c0600720c */ /* 0x000fe20003f24070 */
[----:B------:R-:W-:Y:S02]  /*f230*/  IMAD.MOV.U32 R18, RZ, RZ, R15 ;  /* 0x000000ffff127224 */ /* 0x000fe400078e000f */
[----:B-1----:R-:W-:Y:S01]  /*f240*/  VIADD R13, R9, 0xe2 ;  /* 0x000000e2090d7836 */ /* 0x002fe20000000000 */
[----:B------:R-:W-:Y:S01]  /*f250*/  IABS R14, R7 ;  /* 0x00000007000e7213 */ /* 0x000fe20000000000 */
[----:B------:R-:W-:Y:S01]  /*f260*/  @!P0 IMAD.MOV R18, RZ, RZ, -R18 ;  /* 0x000000ffff128224 */ /* 0x000fe200078e0a12 */
[----:B------:R-:W-:Y:S02]  /*f270*/  ISETP.GE.AND P6, PT, R0, RZ, PT ;  /* 0x000000ff0000720c */ /* 0x000fe40003fc6270 */
[----:B------:R-:W-:Y:S01]  /*f280*/  IABS R16, R13 ;  /* 0x0000000d00107213 */ /* 0x000fe20000000000 */
[----:B------:R-:W-:Y:S01]  /*f290*/  IMAD.HI.U32 R0, R11, R14, RZ ;  /* 0x0000000e0b007227 */ /* 0x000fe200078e00ff */
[----:B------:R-:W-:-:S03]  /*f2a0*/  ISETP.GT.U32.AND P0, PT, R6, R10, PT ;  /* 0x0000000a0600720c */ /* 0x000fc60003f04070 */
[----:B------:R-:W-:Y:S01]  /*f2b0*/  @!P2 IMAD.IADD R8, R8, 0x1, -R6 ;  /* 0x000000010808a824 */ /* 0x000fe200078e0a06 */
[----:B------:R-:W-:Y:S01]  /*f2c0*/  ISETP.GE.AND P2, PT, R4, RZ, PT ;  /* 0x000000ff0400720c */ /* 0x000fe20003f46270 */
[----:B------:R-:W-:Y:S02]  /*f2d0*/  @!P5 IMAD.MOV R3, RZ, RZ, -R3 ;  /* 0x000000ffff03d224 */ /* 0x000fe400078e0a03 */
[----:B------:R-:W-:Y:S02]  /*f2e0*/  IMAD.MOV.U32 R4, RZ, RZ, R16 ;  /* 0x000000ffff047224 */ /* 0x000fe400078e0010 */
[----:B------:R-:W-:Y:S02]  /*f2f0*/  VIADD R20, R9, 0xe3 ;  /* 0x000000e309147836 */ /* 0x000fe40000000000 */
[----:B------:R-:W-:Y:S01]  /*f300*/  IMAD.MOV R16, RZ, RZ, -R0 ;  /* 0x000000ffff107224 */ /* 0x000fe200078e0a00 */
[----:B------:R0:W-:Y:S01]  /*f310*/  STL [R1+0x594], R3 ;  /* 0x0005940301007387 */ /* 0x0001e20000100800 */
[----:B------:R-:W-:Y:S01]  /*f320*/  @!P1 IMAD.IADD R12, R12, 0x1, -R6 ;  /* 0x000000010c0c9824 */ /* 0x000fe200078e0a06 */
[----:B------:R-:W-:Y:S01]  /*f330*/  ISETP.GE.AND P1, PT, R7, RZ, PT ;  /* 0x000000ff0700720c */ /* 0x000fe20003f26270 */
[----:B------:R-:W-:Y:S01]  /*f340*/  IMAD R7, R6, R16, R14 ;  /* 0x0000001006077224 */ /* 0x000fe200078e020e */
[----:B------:R-:W-:-:S02]  /*f350*/  ISETP.GE.AND P5, PT, R5, RZ, PT ;  /* 0x000000ff0500720c */ /* 0x000fc40003fa6270 */
[----:B------:R-:W-:Y:S01]  /*f360*/  IABS R5, R20 ;  /* 0x0000001400057213 */ /* 0x000fe20000000000 */
[----:B0-----:R-:W-:Y:S02]  /*f370*/  IMAD.MOV.U32 R3, RZ, RZ, R17 ;  /* 0x000000ffff037224 */ /* 0x001fe400078e0011 */
[----:B------:R-:W-:Y:S01]  /*f380*/  @!P0 IMAD.IADD R10, R10, 0x1, -R6 ;  /* 0x000000010a0a8824 */ /* 0x000fe200078e0a06 */
[C---:B------:R-:W-:Y:S01]  /*f390*/  ISETP.GT.U32.AND P0, PT, R6.reuse, R7, PT ;  /* 0x000000070600720c */ /* 0x040fe20003f04070 */
[----:B------:R-:W-:Y:S01]  /*f3a0*/  @!P4 IMAD.MOV R3, RZ, RZ, -R3 ;  /* 0x000000ffff03c224 */ /* 0x000fe200078e0a03 */
[----:B------:R-:W-:Y:S01]  /*f3b0*/  ISETP.GT.U32.AND P4, PT, R6, R8, PT ;  /* 0x000000080600720c */ /* 0x000fe20003f84070 */
[----:B------:R-:W-:-:S04]  /*f3c0*/  IMAD.HI.U32 R15, R11, R5, RZ ;  /* 0x000000050b0f7227 */ /* 0x000fc800078e00ff */
[----:B------:R-:W-:-:S04]  /*f3d0*/  IMAD.HI.U32 R16, R11, R4, RZ ;  /* 0x000000040b107227 */ /* 0x000fc800078e00ff */
[----:B------:R-:W-:Y:S02]  /*f3e0*/  IMAD.MOV R0, RZ, RZ, -R15 ;  /* 0x000000ffff007224 */ /* 0x000fe400078e0a0f */
[----:B------:R-:W-:Y:S02]  /*f3f0*/  IMAD.MOV R16, RZ, RZ, -R16 ;  /* 0x000000ffff107224 */ /* 0x000fe400078e0a10 */
[C---:B------:R-:W-:Y:S02]  /*f400*/  IMAD R5, R6.reuse, R0, R5 ;  /* 0x0000000006057224 */ /* 0x040fe400078e0205 */
[----:B------:R-:W-:Y:S02]  /*f410*/  IMAD R4, R6, R16, R4 ;  /* 0x0000001006047224 */ /* 0x000fe400078e0204 */
[--C-:B------:R-:W-:Y:S01]  /*f420*/  @!P4 IMAD.IADD R8, R8, 0x1, -R6.reuse ;  /* 0x000000010808c824 */ /* 0x100fe200078e0a06 */
[C---:B------:R-:W-:Y:S01]  /*f430*/  ISETP.GT.U32.AND P4, PT, R6.reuse, R5, PT ;  /* 0x000000050600720c */ /* 0x040fe20003f84070 */
[----:B------:R-:W-:Y:S01]  /*f440*/  @!P0 IMAD.IADD R7, R7, 0x1, -R6 ;  /* 0x0000000107078824 */ /* 0x000fe200078e0a06 */
[----:B------:R-:W-:Y:S01]  /*f450*/  ISETP.GT.U32.AND P0, PT, R6, R4, PT ;  /* 0x000000040600720c */ /* 0x000fe20003f04070 */
[----:B------:R-:W-:-:S02]  /*f460*/  VIADD R14, R9, 0xe1 ;  /* 0x000000e1090e7836 */ /* 0x000fc40000000000 */
[----:B------:R-:W-:Y:S01]  /*f470*/  VIADD R15, R9, 0xe0 ;  /* 0x000000e0090f7836 */ /* 0x000fe20000000000 */
[----:B------:R0:W-:Y:S02]  /*f480*/  STL [R1+0x590], R18 ;  /* 0x0005901201007387 */ /* 0x0001e40000100800 */
[----:B------:R-:W-:Y:S01]  /*f490*/  IABS R0, R14 ;  /* 0x0000000e00007213 */ /* 0x000fe20000000000 */
[----:B------:R-:W-:Y:S01]  /*f4a0*/  IMAD.MOV.U32 R23, RZ, RZ, R12 ;  /* 0x000000ffff177224 */ /* 0x000fe200078e000c */
[----:B------:R1:W-:Y:S03]  /*f4b0*/  STL [R1+0x574], R3 ;  /* 0x0005740301007387 */ /* 0x0003e60000100800 */
[----:B------:R-:W-:Y:S01]  /*f4c0*/  IMAD.HI.U32 R21, R11, R0, RZ ;  /* 0x000000000b157227 */ /* 0x000fe200078e00ff */
[----:B0-----:R-:W-:-:S03]  /*f4d0*/  IABS R18, R15 ;  /* 0x0000000f00127213 */ /* 0x001fc60000000000 */
[----:B------:R-:W-:Y:S02]  /*f4e0*/  @!P5 IMAD.MOV R23, RZ, RZ, -R23 ;  /* 0x000000ffff17d224 */ /* 0x000fe400078e0a17 */
[----:B-1----:R-:W-:Y:S02]  /*f4f0*/  IMAD.MOV.U32 R3, RZ, RZ, R10 ;  /* 0x000000ffff037224 */ /* 0x002fe400078e000a */
[--C-:B------:R-:W-:Y:S01]  /*f500*/  @!P4 IMAD.IADD R5, R5, 0x1, -R6.reuse ;  /* 0x000000010505c824 */ /* 0x100fe200078e0a06 */
[----:B------:R-:W-:Y:S01]  /*f510*/  ISETP.GE.AND P4, PT, R20, RZ, PT ;  /* 0x000000ff1400720c */ /* 0x000fe20003f86270 */
[----:B------:R-:W-:Y:S01]  /*f520*/  @!P0 IMAD.IADD R4, R4, 0x1, -R6 ;  /* 0x0000000104048824 */ /* 0x000fe200078e0a06 */
[----:B------:R-:W-:Y:S01]  /*f530*/  ISETP.GT.U32.AND P0, PT, R6, R7, PT ;  /* 0x000000070600720c */ /* 0x000fe20003f04070 */
[----:B------:R-:W-:Y:S02]  /*f540*/  @!P6 IMAD.MOV R3, RZ, RZ, -R3 ;  /* 0x000000ffff03e224 */ /* 0x000fe400078e0a03 */
[----:B------:R-:W-:-:S02]  /*f550*/  IMAD.MOV R21, RZ, RZ, -R21 ;  /* 0x000000ffff157224 */ /* 0x000fc400078e0a15 */
[----:B------:R-:W-:Y:S01]  /*f560*/  IMAD.HI.U32 R20, R11, R18, RZ ;  /* 0x000000120b147227 */ /* 0x000fe200078e00ff */
[----:B------:R-:W-:Y:S03]  /*f570*/  STL [R1+0x56c], R23 ;  /* 0x00056c1701007387 */ /* 0x000fe60000100800 */
[C---:B------:R-:W-:Y:S01]  /*f580*/  VIADD R16, R9.reuse, 0xdf ;  /* 0x000000df09107836 */ /* 0x040fe20000000000 */
[----:B------:R0:W-:Y:S01]  /*f590*/  STL [R1+0x568], R3 ;  /* 0x0005680301007387 */ /* 0x0001e20000100800 */
[C---:B------:R-:W-:Y:S02]  /*f5a0*/  IMAD R0, R6.reuse, R21, R0 ;  /* 0x0000001506007224 */ /* 0x040fe400078e0200 */
[----:B------:R-:W-:Y:S01]  /*f5b0*/  IMAD.MOV R20, RZ, RZ, -R20 ;  /* 0x000000ffff147224 */ /* 0x000fe200078e0a14 */
[----:B------:R-:W-:Y:S01]  /*f5c0*/  ISETP.GT.U32.AND P6, PT, R6, R5, PT ;  /* 0x000000050600720c */ /* 0x000fe20003fc4070 */
[----:B------:R-:W-:Y:S01]  /*f5d0*/  VIADD R17, R9, 0xde ;  /* 0x000000de09117836 */ /* 0x000fe20000000000 */
[----:B------:R-:W-:Y:S01]  /*f5e0*/  IABS R19, R16 ;  /* 0x0000001000137213 */ /* 0x000fe20000000000 */
[----:B0-----:R-:W-:-:S02]  /*f5f0*/  IMAD.MOV.U32 R3, RZ, RZ, R8 ;  /* 0x000000ffff037224 */ /* 0x001fc400078e0008 */
[C---:B------:R-:W-:Y:S02]  /*f600*/  IMAD R18, R6.reuse, R20, R18 ;  /* 0x0000001406127224 */ /* 0x040fe400078e0212 */
[----:B------:R-:W-:Y:S01]  /*f610*/  @!P2 IMAD.MOV R3, RZ, RZ, -R3 ;  /* 0x000000ffff03a224 */ /* 0x000fe200078e0a03 */
[C---:B------:R-:W-:Y:S01]  /*f620*/  ISETP.GT.U32.AND P2, PT, R6.reuse, R0, PT ;  /* 0x000000000600720c */ /* 0x040fe20003f44070 */
[----:B------:R-:W-:Y:S01]  /*f630*/  @!P0 IMAD.IADD R7, R7, 0x1, -R6 ;  /* 0x0000000107078824 */ /* 0x000fe200078e0a06 */
[----:B------:R-:W-:Y:S01]  /*f640*/  IABS R21, R17 ;  /* 0x0000001100157213 */ /* 0x000fe20000000000 */
[C---:B------:R-:W-:Y:S01]  /*f650*/  IMAD.HI.U32 R22, R11.reuse, R19, RZ ;  /* 0x000000130b167227 */ /* 0x040fe200078e00ff */
[C---:B------:R-:W-:Y:S02]  /*f660*/  ISETP.GT.U32.AND P0, PT, R6.reuse, R18, PT ;  /* 0x000000120600720c */ /* 0x040fe40003f04070 */
[----:B------:R-:W-:Y:S01]  /*f670*/  ISETP.GT.U32.AND P5, PT, R6, R4, PT ;  /* 0x000000040600720c */ /* 0x000fe20003fa4070 */
[----:B------:R-:W-:-:S04]  /*f680*/  IMAD.HI.U32 R8, R11, R21, RZ ;  /* 0x000000150b087227 */ /* 0x000fc800078e00ff */
[----:B------:R-:W-:Y:S02]  /*f690*/  IMAD.MOV R22, RZ, RZ, -R22 ;  /* 0x000000ffff167224 */ /* 0x000fe400078e0a16 */
[----:B------:R-:W-:Y:S02]  /*f6a0*/  @!P6 IMAD.IADD R5, R5, 0x1, -R6 ;  /* 0x000000010505e824 */ /* 0x000fe400078e0a06 */
[----:B------:R-:W-:Y:S01]  /*f6b0*/  IMAD.MOV R8, RZ, RZ, -R8 ;  /* 0x000000ffff087224 */ /* 0x000fe200078e0a08 */
[----:B------:R0:W-:Y:S01]  /*f6c0*/  STL [R1+0x564], R3 ;  /* 0x0005640301007387 */ /* 0x0001e20000100800 */
[----:B------:R-:W-:Y:S02]  /*f6d0*/  IMAD R19, R6, R22, R19 ;  /* 0x0000001606137224 */ /* 0x000fe400078e0213 */
[----:B------:R-:W-:Y:S02]  /*f6e0*/  @!P2 IMAD.IADD R0, R0, 0x1, -R6 ;  /* 0x000000010000a824 */ /* 0x000fe400078e0a06 */
[C---:B------:R-:W-:Y:S01]  /*f6f0*/  IMAD R8, R6.reuse, R8, R21 ;  /* 0x0000000806087224 */ /* 0x040fe200078e0215 */
[----:B------:R-:W-:Y:S01]  /*f700*/  ISETP.GT.U32.AND P6, PT, R6, R19, PT ;  /* 0x000000130600720c */ /* 0x000fe20003fc4070 */
[----:B------:R-:W-:-:S02]  /*f710*/  VIADD R12, R9, 0xdd ;  /* 0x000000dd090c7836 */ /* 0x000fc40000000000 */
[----:B0-----:R-:W-:Y:S02]  /*f720*/  IMAD.MOV.U32 R3, RZ, RZ, R7 ;  /* 0x000000ffff037224 */ /* 0x001fe400078e0007 */
[----:B------:R-:W-:Y:S02]  /*f730*/  IMAD.MOV.U32 R7, RZ, RZ, R5 ;  /* 0x000000ffff077224 */ /* 0x000fe400078e0005 */
[--C-:B------:R-:W-:Y:S01]  /*f740*/  @!P0 IMAD.IADD R18, R18, 0x1, -R6.reuse ;  /* 0x0000000112128824 */ /* 0x100fe200078e0a06 */
[C---:B------:R-:W-:Y:S01]  /*f750*/  ISETP.GT.U32.AND P0, PT, R6.reuse, R0, PT ;  /* 0x000000000600720c */ /* 0x040fe20003f04070 */
[----:B------:R-:W-:Y:S01]  /*f760*/  @!P4 IMAD.MOV R7, RZ, RZ, -R7 ;  /* 0x000000ffff07c224 */ /* 0x000fe200078e0a07 */
[----:B------:R-:W-:Y:S01]  /*f770*/  ISETP.GT.U32.AND P4, PT, R6, R8, PT ;  /* 0x000000080600720c */ /* 0x000fe20003f84070 */
[----:B------:R-:W-:Y:S01]  /*f780*/  @!P5 IMAD.IADD R4, R4, 0x1, -R6 ;  /* 0x000000010404d824 */ /* 0x000fe200078e0a06 */
[----:B------:R-:W-:Y:S02]  /*f790*/  ISETP.GE.AND P5, PT, R13, RZ, PT ;  /* 0x000000ff0d00720c */ /* 0x000fe40003fa6270 */
[----:B------:R-:W-:Y:S01]  /*f7a0*/  IABS R13, R12 ;  /* 0x0000000c000d7213 */ /* 0x000fe20000000000 */
[----:B------:R-:W-:Y:S01]  /*f7b0*/  VIADD R10, R9, 0xdc ;  /* 0x000000dc090a7836 */ /* 0x000fe20000000000 */
[----:B------:R-:W-:Y:S01]  /*f7c0*/  ISETP.GE.AND P2, PT, R14, RZ, PT ;  /* 0x000000ff0e00720c */ /* 0x000fe20003f46270 */
[----:B------:R-:W-:-:S02]  /*f7d0*/  @!P1 IMAD.MOV R3, RZ, RZ, -R3 ;  /* 0x000000ffff039224 */ /* 0x000fc400078e0a03 */
[----:B------:R-:W-:Y:S01]  /*f7e0*/  IMAD.HI.U32 R5, R11, R13, RZ ;  /* 0x0000000d0b057227 */ /* 0x000fe200078e00ff */
[----:B------:R-:W-:-:S03]  /*f7f0*/  IABS R14, R10 ;  /* 0x0000000a000e7213 */ /* 0x000fc60000000000 */
[--C-:B------:R-:W-:Y:S01]  /*f800*/  @!P6 IMAD.IADD R19, R19, 0x1, -R6.reuse ;  /* 0x000000011313e824 */ /* 0x100fe200078e0a06 */
[----:B------:R0:W-:Y:S01]  /*f810*/  STL [R1+0x55c], R3 ;  /* 0x00055c0301007387 */ /* 0x0001e20000100800 */
[--C-:B------:R-:W-:Y:S02]  /*f820*/  @!P0 IMAD.IADD R0, R0, 0x1, -R6.reuse ;  /* 0x0000000100008824 */ /* 0x100fe400078e0a06 */
[----:B------:R-:W-:Y:S01]  /*f830*/  IMAD.MOV R5, RZ, RZ, -R5 ;  /* 0x000000ffff057224 */ /* 0x000fe200078e0a05 */
[----:B------:R-:W-:Y:S01]  /*f840*/  ISETP.GT.U32.AND P1, PT, R6, R18, PT ;  /* 0x000000120600720c */ /* 0x000fe20003f24070 */
[----:B------:R-:W-:Y:S01]  /*f850*/  @!P4 IMAD.IADD R8, R8, 0x1, -R6 ;  /* 0x000000010808c824 */ /* 0x000fe200078e0a06 */
[----:B------:R-:W-:Y:S01]  /*f860*/  ISETP.GT.U32.AND P6, PT, R6, R19, PT ;  /* 0x000000130600720c */ /* 0x000fe20003fc4070 */
[----:B------:R-:W-:Y:S02]  /*f870*/  IMAD.MOV.U32 R20, RZ, RZ, R0 ;  /* 0x000000ffff147224 */ /* 0x000fe400078e0000 */
[----:B0-----:R-:W-:-:S02]  /*f880*/  IMAD.MOV.U32 R3, RZ, RZ, R4 ;  /* 0x000000ffff037224 */ /* 0x001fc400078e0004 */
[----:B------:R-:W-:Y:S02]  /*f890*/  IMAD.MOV.U32 R4, RZ, RZ, R14 ;  /* 0x000000ffff047224 */ /* 0x000fe400078e000e */
[----:B------:R-:W-:Y:S01]  /*f8a0*/  IMAD R14, R6, R5, R13 ;  /* 0x00000005060e7224 */ /* 0x000fe200078e020d */
[----:B------:R-:W-:Y:S01]  /*f8b0*/  ISETP.GE.AND P0, PT, R16, RZ, PT ;  /* 0x000000ff1000720c */ /* 0x000fe20003f06270 */
[----:B------:R-:W-:Y:S01]  /*f8c0*/  IMAD.HI.U32 R16, R11, R4, RZ ;  /* 0x000000040b107227 */ /* 0x000fe200078e00ff */
[----:B------:R-:W-:-:S03]  /*f8d0*/  ISETP.GT.U32.AND P4, PT, R6, R8, PT ;  /* 0x000000080600720c */ /* 0x000fc60003f84070 */
[----:B------:R-:W-:Y:S01]  /*f8e0*/  @!P2 IMAD.MOV R20, RZ, RZ, -R20 ;  /* 0x000000ffff14a224 */ /* 0x000fe200078e0a14 */
[----:B------:R-:W-:Y:S01]  /*f8f0*/  ISETP.GT.U32.AND P2, PT, R6, R14, PT ;  /* 0x0000000e0600720c */ /* 0x000fe20003f44070 */
[----:B------:R-:W-:Y:S01]  /*f900*/  @!P5 IMAD.MOV R3, RZ, RZ, -R3 ;  /* 0x000000ffff03d224 */ /* 0x000fe200078e0a03 */
[----:B------:R-:W-:Y:S01]  /*f910*/  ISETP.GE.AND P5, PT, R15, RZ, PT ;  /* 0x000000ff0f00720c */ /* 0x000fe20003fa6270 */
[----:B------:R-:W-:Y:S02]  /*f920*/  IMAD.MOV R16, RZ, RZ, -R16 ;  /* 0x000000ffff107224 */ /* 0x000fe400078e0a10 */
[----:B------:R-:W-:Y:S02]  /*f930*/  @!P1 IMAD.IADD R18, R18, 0x1, -R6 ;  /* 0x0000000112129824 */ /* 0x000fe400078e0a06 */
[----:B------:R-:W-:Y:S02]  /*f940*/  IMAD R16, R6, R16, R4 ;  /* 0x0000001006107224 */ /* 0x000fe400078e0204 */
[----:B------:R-:W-:Y:S01]  /*f950*/  @!P6 IMAD.IADD R19, R19, 0x1, -R6 ;  /* 0x000000011313e824 */ /* 0x000fe200078e0a06 */
[----:B------:R0:W-:Y:S01]  /*f960*/  STL [R1+0x544], R7 ;  /* 0x0005440701007387 */ /* 0x0001e20000100800 */
[----:B------:R-:W-:-:S02]  /*f970*/  VIADD R5, R9, 0xdb ;  /* 0x000000db09057836 */ /* 0x000fc40000000000 */
[--C-:B------:R-:W-:Y:S01]  /*f980*/  @!P4 IMAD.IADD R8, R8, 0x1, -R6.reuse ;  /* 0x000000010808c824 */ /* 0x100fe200078e0a06 */
[----:B------:R1:W-:Y:S01]  /*f990*/  STL [R1+0x540], R3 ;  /* 0x0005400301007387 */ /* 0x0003e20000100800 */
[----:B------:R-:W-:Y:S01]  /*f9a0*/  ISETP.GT.U32.AND P4, PT, R6, R16, PT ;  /* 0x000000100600720c */ /* 0x000fe20003f84070 */
[----:B------:R-:W-:Y:S01]  /*f9b0*/  @!P2 IMAD.IADD R14, R14, 0x1, -R6 ;  /* 0x000000010e0ea824 */ /* 0x000fe200078e0a06 */
[----:B------:R-:W-:Y:S01]  /*f9c0*/  IABS R15, R5 ;  /* 0x00000005000f7213 */ /* 0x000fe20000000000 */
[----:B0-----:R-:W-:Y:S02]  /*f9d0*/  IMAD.MOV.U32 R7, RZ, RZ, R18 ;  /* 0x000000ffff077224 */ /* 0x001fe400078e0012 */
[----:B-1----:R-:W-:Y:S02]  /*f9e0*/  IMAD.MOV.U32 R3, RZ, RZ, R19 ;  /* 0x000000ffff037224 */ /* 0x002fe400078e0013 */
[----:B------:R-:W-:Y:S02]  /*f9f0*/  @!P5 IMAD.MOV R7, RZ, RZ, -R7 ;  /* 0x000000ffff07d224 */ /* 0x000fe400078e0a07 */
[----:B------:R-:W-:Y:S01]  /*fa00*/  @!P0 IMAD.MOV R3, RZ, RZ, -R3 ;  /* 0x000000ffff038224 */ /* 0x000fe200078e0a03 */
[----:B------:R-:W-:Y:S01]  /*fa10*/  ISETP.GT.U32.AND P2, PT, R6, R14, PT ;  /* 0x0000000e0600720c */ /* 0x000fe20003f44070 */
[----:B------:R-:W-:Y:S01]  /*fa20*/  STL [R1+0x53c], R20 ;  /* 0x00053c1401007387 */ /* 0x000fe20000100800 */
[----:B------:R-:W-:-:S03]  /*fa30*/  IMAD.HI.U32 R0, R11, R15, RZ ;  /* 0x0000000f0b007227 */ /* 0x000fc600078e00ff */
[----:B------:R0:W-:Y:S04]  /*fa40*/  STL [R1+0x4e4], R7 ;  /* 0x0004e40701007387 */ /* 0x0001e80000100800 */
[----:B------:R1:W-:Y:S01]  /*fa50*/  STL [R1+0x4e8], R3 ;  /* 0x0004e80301007387 */ /* 0x0003e20000100800 */
[----:B------:R-:W-:Y:S02]  /*fa60*/  @!P4 IMAD.IADD R16, R16, 0x1, -R6 ;  /* 0x000000011010c824 */ /* 0x000fe400078e0a06 */
[----:B0-----:R-:W-:Y:S02]  /*fa70*/  VIADD R7, R9, 0xda ;  /* 0x000000da09077836 */ /* 0x001fe40000000000 */
[----:B-1----:R-:W-:Y:S02]  /*fa80*/  IMAD.MOV.U32 R3, RZ, RZ, R8 ;  /* 0x000000ffff037224 */ /* 0x002fe400078e0008 */
[----:B------:R-:W-:Y:S01]  /*fa90*/  IMAD.MOV R8, RZ, RZ, -R0 ;  /* 0x000000ffff087224 */ /* 0x000fe200078e0a00 */
[----:B------:R-:W-:-:S02]  /*faa0*/  ISETP.GE.AND P1, PT, R17, RZ, PT ;  /* 0x000000ff1100720c */ /* 0x000fc40003f26270 */
[----:B------:R-:W-:Y:S01]  /*fab0*/  IABS R4, R7 ;  /* 0x0000000700047213 */ /* 0x000fe20000000000 */
[C---:B------:R-:W-:Y:S01]  /*fac0*/  IMAD R15, R6.reuse, R8, R15 ;  /* 0x00000008060f7224 */ /* 0x040fe200078e020f */
[----:B------:R-:W-:Y:S01]  /*fad0*/  ISETP.GE.AND P0, PT, R5, RZ, PT ;  /* 0x000000ff0500720c */ /* 0x000fe20003f06270 */
[----:B------:R-:W-:Y:S01]  /*fae0*/  VIADD R5, R9, 0xd9 ;  /* 0x000000d909057836 */ /* 0x000fe20000000000 */
[----:B------:R-:W-:Y:S01]  /*faf0*/  ISETP.GT.U32.AND P4, PT, R6, R16, PT ;  /* 0x000000100600720c */ /* 0x000fe20003f84070 */
[----:B------:R-:W-:-:S04]  /*fb00*/  IMAD.HI.U32 R0, R11, R4, RZ ;  /* 0x000000040b007227 */ /* 0x000fc800078e00ff */
[----:B------:R-:W-:Y:S01]  /*fb10*/  @!P2 IMAD.IADD R14, R14, 0x1, -R6 ;  /* 0x000000010e0ea824 */ /* 0x000fe200078e0a06 */
[----:B------:R-:W-:Y:S01]  /*fb20*/  ISETP.GT.U32.AND P2, PT, R6, R15, PT ;  /* 0x0000000f0600720c */ /* 0x000fe20003f44070 */
[----:B------:R-:W-:Y:S01]  /*fb30*/  IMAD.MOV R0, RZ, RZ, -R0 ;  /* 0x000000ffff007224 */ /* 0x000fe200078e0a00 */
[----:B------:R-:W-:Y:S02]  /*fb40*/  ISETP.GE.AND P6, PT, R12, RZ, PT ;  /* 0x000000ff0c00720c */ /* 0x000fe40003fc6270 */
[----:B------:R-:W-:Y:S01]  /*fb50*/  IABS R12, R5 ;  /* 0x00000005000c7213 */ /* 0x000fe20000000000 */
[----:B------:R-:W-:Y:S01]  /*fb60*/  @!P1 IMAD.MOV R3, RZ, RZ, -R3 ;  /* 0x000000ffff039224 */ /* 0x000fe200078e0a03 */
[----:B------:R-:W-:Y:S01]  /*fb70*/  ISETP.GE.AND P5, PT, R10, RZ, PT ;  /* 0x000000ff0a00720c */ /* 0x000fe20003fa6270 */
[----:B------:R-:W-:Y:S01]  /*fb80*/  IMAD R4, R6, R0, R4 ;  /* 0x0000000006047224 */ /* 0x000fe200078e0204 */
[----:B------:R-:W-:Y:S01]  /*fb90*/  ISETP.GE.AND P1, PT, R7, RZ, PT ;  /* 0x000000ff0700720c */ /* 0x000fe20003f26270 */
[----:B------:R-:W-:-:S02]  /*fba0*/  VIADD R13, R9, 0xd7 ;  /* 0x000000d7090d7836 */ /* 0x000fc40000000000 */
[----:B------:R-:W-:-:S04]  /*fbb0*/  IMAD.HI.U32 R10, R11, R12, RZ ;  /* 0x0000000c0b0a7227 */ /* 0x000fc800078e00ff */
[----:B------:R-:W-:Y:S02]  /*fbc0*/  VIADD R7, R9, 0xd8 ;  /* 0x000000d809077836 */ /* 0x000fe40000000000 */
[----:B------:R-:W-:Y:S01]  /*fbd0*/  @!P4 IMAD.IADD R16, R16, 0x1, -R6 ;  /* 0x000000011010c824 */ /* 0x000fe200078e0a06 */
[C---:B------:R-:W-:Y:S01]  /*fbe0*/  ISETP.GT.U32.AND P4, PT, R6.reuse, R4, PT ;  /* 0x000000040600720c */ /* 0x040fe20003f84070 */
[----:B------:R-:W-:Y:S01]  /*fbf0*/  IMAD.MOV R10, RZ, RZ, -R10 ;  /* 0x000000ffff0a7224 */ /* 0x000fe200078e0a0a */
[----:B------:R-:W-:Y:S01]  /*fc00*/  IABS R17, R13 ;  /* 0x0000000d00117213 */ /* 0x000fe20000000000 */
[----:B------:R-:W-:Y:S01]  /*fc10*/  @!P2 IMAD.IADD R15, R15, 0x1, -R6 ;  /* 0x000000010f0fa824 */ /* 0x000fe200078e0a06 */
[----:B------:R-:W-:Y:S01]  /*fc20*/  IABS R8, R7 ;  /* 0x0000000700087213 */ /* 0x000fe20000000000 */
[----:B------:R0:W-:Y:S01]  /*fc30*/  STL [R1+0x538], R3 ;  /* 0x0005380301007387 */ /* 0x0001e20000100800 */
[C---:B------:R-:W-:Y:S02]  /*fc40*/  IMAD R12, R6.reuse, R10, R12 ;  /* 0x0000000a060c7224 */ /* 0x040fe400078e020c */
[----:B------:R-:W-:Y:S01]  /*fc50*/  ISETP.GT.U32.AND P2, PT, R6, R15, PT ;  /* 0x0000000f0600720c */ /* 0x000fe20003f44070 */
[----:B0-----:R-:W-:-:S02]  /*fc60*/  IMAD.MOV.U32 R3, RZ, RZ, R14 ;  /* 0x000000ffff037224 */ /* 0x001fc400078e000e */
[----:B------:R-:W-:Y:S02]  /*fc70*/  IMAD.MOV.U32 R14, RZ, RZ, R17 ;  /* 0x000000ffff0e7224 */ /* 0x000fe400078e0011 */
[----:B------:R-:W-:-:S04]  /*fc80*/  IMAD.HI.U32 R17, R11, R8, RZ ;  /* 0x000000080b117227 */ /* 0x000fc800078e00ff */
[----:B------:R-:W-:Y:S01]  /*fc90*/  @!P6 IMAD.MOV R3, RZ, RZ, -R3 ;  /* 0x000000ffff03e224 */ /* 0x000fe200078e0a03 */
[----:B------:R-:W-:Y:S01]  /*fca0*/  ISETP.GT.U32.AND P6, PT, R6, R12, PT ;  /* 0x0000000c0600720c */ /* 0x000fe20003fc4070 */
[----:B------:R-:W-:Y:S02]  /*fcb0*/  IMAD.MOV R17, RZ, RZ, -R17 ;  /* 0x000000ffff117224 */ /* 0x000fe400078e0a11 */
[----:B------:R-:W-:Y:S01]  /*fcc0*/  @!P4 IMAD.IADD R4, R4, 0x1, -R6 ;  /* 0x000000010404c824 */ /* 0x000fe200078e0a06 */
[----:B------:R0:W-:Y:S01]  /*fcd0*/  STL [R1+0x4ec], R3 ;  /* 0x0004ec0301007387 */ /* 0x0001e20000100800 */
[C---:B------:R-:W-:Y:S02]  /*fce0*/  IMAD R8, R6.reuse, R17, R8 ;  /* 0x0000001106087224 */ /* 0x040fe400078e0208 */
[----:B------:R-:W-:Y:S01]  /*fcf0*/  VIADD R0, R9, 0xd6 ;  /* 0x000000d609007836 */ /* 0x000fe20000000000 */
[----:B------:R-:W-:Y:S01]  /*fd00*/  ISETP.GT.U32.AND P4, PT, R6, R4, PT ;  /* 0x000000040600720c */ /* 0x000fe20003f84070 */
[----:B------:R-:W-:-:S02]  /*fd10*/  @!P2 IMAD.IADD R15, R15, 0x1, -R6 ;  /* 0x000000010f0fa824 */ /* 0x000fc400078e0a06 */
[----:B0-----:R-:W-:Y:S01]  /*fd20*/  IMAD.MOV.U32 R3, RZ, RZ, R16 ;  /* 0x000000ffff037224 */ /* 0x001fe200078e0010 */
[----:B------:R-:W-:-:S03]  /*fd30*/  ISETP.GT.U32.AND P2, PT, R6, R8, PT ;  /* 0x000000080600720c */ /* 0x000fc60003f44070 */
[----:B------:R-:W-:Y:S01]  /*fd40*/  @!P5 IMAD.MOV R3, RZ, RZ, -R3 ;  /* 0x000000ffff03d224 */ /* 0x000fe200078e0a03 */
[----:B------:R-:W-:Y:S01]  /*fd50*/  IABS R10, R0 ;  /* 0x00000000000a7213 */ /* 0x000fe20000000000 */
[----:B------:R-:W-:-:S03]  /*fd60*/  @!P6 IMAD.IADD R12, R12, 0x1, -R6 ;  /* 0x000000010c0ce824 */ /* 0x000fc600078e0a06 */
[----:B------:R0:W-:Y:S01]  /*fd70*/  STL [R1+0x534], R3 ;  /* 0x0005340301007387 */ /* 0x0001e20000100800 */
[----:B------:R-:W-:Y:S01]  /*fd80*/  IMAD.HI.U32 R16, R11, R14, RZ ;  /* 0x0000000e0b107227 */ /* 0x000fe200078e00ff */
[----:B------:R-:W-:Y:S02]  /*fd90*/  ISETP.GE.AND P5, PT, R5, RZ, PT ;  /* 0x000000ff0500720c */ /* 0x000fe40003fa6270 */
[----:B------:R-:W-:Y:S01]  /*fda0*/  ISETP.GT.U32.AND P6, PT, R6, R12, PT ;  /* 0x0000000c0600720c */ /* 0x000fe20003fc4070 */
[----:B------:R-:W-:-:S04]  /*fdb0*/  IMAD.HI.U32 R5, R11, R10, RZ ;  /* 0x0000000a0b057227 */ /* 0x000fc800078e00ff */
[----:B0-----:R-:W-:Y:S02]  /*fdc0*/  IMAD.MOV.U32 R3, RZ, RZ, R15 ;  /* 0x000000ffff037224 */ /* 0x001fe400078e000f */
[----:B------:R-:W-:Y:S02]  /*fdd0*/  IMAD.MOV R16, RZ, RZ, -R16 ;  /* 0x000000ffff107224 */ /* 0x000fe400078e0a10 */
[----:B------:R-:W-:Y:S02]  /*fde0*/  @!P0 IMAD.MOV R3, RZ, RZ, -R3 ;  /* 0x000000ffff038224 */ /* 0x000fe400078e0a03 */
[----:B------:R-:W-:Y:S02]  /*fdf0*/  @!P4 IMAD.IADD R4, R4, 0x1, -R6 ;  /* 0x000000010404c824 */ /* 0x000fe400078e0a06 */
[----:B------:R-:W-:Y:S01]  /*fe00*/  IMAD.MOV R15, RZ, RZ, -R5 ;  /* 0x000000ffff0f7224 */ /* 0x000fe200078e0a05 */
[----:B------:R0:W-:Y:S01]  /*fe10*/  STL [R1+0x4f0], R3 ;  /* 0x0004f00301007387 */ /* 0x0001e20000100800 */
[----:B------:R-:W-:-:S02]  /*fe20*/  VIADD R5, R9, 0xd5 ;  /* 0x000000d509057836 */ /* 0x000fc40000000000 */
[----:B------:R-:W-:Y:S01]  /*fe30*/  @!P2 IMAD.IADD R8, R8, 0x1, -R6 ;  /* 0x000000010808a824 */ /* 0x000fe200078e0a06 */
[----:B------:R-:W-:Y:S01]  /*fe40*/  ISETP.GE.AND P0, PT, R7, RZ, PT ;  /* 0x000000ff0700720c */ /* 0x000fe20003f06270 */
[C---:B------:R-:W-:Y:S02]  /*fe50*/  IMAD R14, R6.reuse, R16, R14 ;  /* 0x00000010060e7224 */ /* 0x040fe400078e020e */
[C---:B------:R-:W-:Y:S02]  /*fe60*/  IMAD R7, R6.reuse, R15, R10 ;  /* 0x0000000f06077224 */ /* 0x040fe400078e020a */
[----:B0-----:R-:W-:Y:S01]  /*fe70*/  IMAD.MOV.U32 R3, RZ, RZ, R4 ;  /* 0x000000ffff037224 */ /* 0x001fe200078e0004 */
[----:B------:R-:W-:Y:S02]  /*fe80*/  IABS R15, R5 ;  /* 0x00000005000f7213 */ /* 0x000fe40000000000 */
[C---:B------:R-:W-:Y:S01]  /*fe90*/  ISETP.GT.U32.AND P2, PT, R6.reuse, R8, PT ;  /* 0x000000080600720c */ /* 0x040fe20003f44070 */
[----:B------:R-:W-:Y:S01]  /*fea0*/  @!P1 IMAD.MOV R3, RZ, RZ, -R3 ;  /* 0x000000ffff039224 */ /* 0x000fe200078e0a03 */
[----:B------:R-:W-:Y:S01]  /*feb0*/  ISETP.GT.U32.AND P4, PT, R6, R14, PT ;  /* 0x0000000e0600720c */ /* 0x000fe20003f84070 */
[----:B------:R-:W-:-:S02]  /*fec0*/  @!P6 IMAD.IADD R12, R12, 0x1, -R6 ;  /* 0x000000010c0ce824 */ /* 0x000fc400078e0a06 */
[----:B------:R-:W-:Y:S01]  /*fed0*/  IMAD.MOV.U32 R4, RZ, RZ, R15 ;  /* 0x000000ffff047224 */ /* 0x000fe200078e000f */
[----:B------:R0:W-:Y:S01]  /*fee0*/  STL [R1+0x4f4], R3 ;  /* 0x0004f40301007387 */ /* 0x0001e20000100800 */
[----:B------:R-:W-:Y:S01]  /*fef0*/  ISETP.GT.U32.AND P1, PT, R6, R7, PT ;  /* 0x000000070600720c */ /* 0x000fe20003f24070 */
[----:B0-----:R-:W-:Y:S02]  /*ff00*/  IMAD.MOV.U32 R3, RZ, RZ, R12 ;  /* 0x000000ffff037224 */ /* 0x001fe400078e000c */
[----:B------:R-:W-:-:S04]  /*ff10*/  IMAD.HI.U32 R12, R11, R4, RZ ;  /* 0x000000040b0c7227 */ /* 0x000fc800078e00ff */
[----:B------:R-:W-:Y:S02]  /*ff20*/  @!P5 IMAD.MOV R3, RZ, RZ, -R3 ;  /* 0x000000ffff03d224 */ /* 0x000fe400078e0a03 */
[----:B------:R-:W-:Y:S02]  /*ff30*/  IMAD.MOV R12, RZ, RZ, -R12 ;  /* 0x000000ffff0c7224 */ /* 0x000fe400078e0a0c */
[--C-:B------:R-:W-:Y:S01]  /*ff40*/  @!P2 IMAD.IADD R8, R8, 0x1, -R6.reuse ;  /* 0x000000010808a824 */ /* 0x100fe200078e0a06 */
[----:B------:R0:W-:Y:S01]  /*ff50*/  STL [R1+0x52c], R3 ;  /* 0x00052c0301007387 */ /* 0x0001e20000100800 */
[----:B------:R-:W-:Y:S02]  /*ff60*/  @!P4 IMAD.IADD R14, R14, 0x1, -R6 ;  /* 0x000000010e0ec824 */ /* 0x000fe400078e0a06 */
[----:B------:R-:W-:Y:S02]  /*ff70*/  VIADD R10, R9, 0xd4 ;  /* 0x000000d4090a7836 */ /* 0x000fe40000000000 */
[C---:B------:R-:W-:Y:S01]  /*ff80*/  IMAD R4, R6.reuse, R12, R4 ;  /* 0x0000000c06047224 */ /* 0x040fe200078e0204 */
[----:B------:R-:W-:Y:S01]  /*ff90*/  ISETP.GT.U32.AND P5, PT, R6, R14, PT ;  /* 0x0000000e0600720c */ /* 0x000fe20003fa4070 */
[----:B0-----:R-:W-:Y:S01]  /*ffa0*/  IMAD.MOV.U32 R3, RZ, RZ, R8 ;  /* 0x000000ffff037224 */ /* 0x001fe200078e0008 */
[----:B------:R-:W-:-:S02]  /*ffb0*/  ISETP.GE.AND P6, PT, R13, RZ, PT ;  /* 0x000000ff0d00720c */ /* 0x000fc40003fc6270 */
[----:B------:R-:W-:Y:S01]  /*ffc0*/  IABS R13, R10 ;  /* 0x0000000a000d7213 */ /* 0x000fe20000000000 */
[----:B------:R-:W-:Y:S01]  /*ffd0*/  @!P0 IMAD.MOV R3, RZ, RZ, -R3 ;  /* 0x000000ffff038224 */ /* 0x000fe200078e0a03 */
[----:B------:R-:W-:Y:S01]  /*ffe0*/  ISETP.GT.U32.AND P0, PT, R6, R4, PT ;  /* 0x000000040600720c */ /* 0x000fe20003f04070 */
[--C-:B------:R-:W-:Y:S01]  /*fff0*/  @!P1 IMAD.IADD R7, R7, 0x1, -R6.reuse ;  /* 0x0000000107079824 */ /* 0x100fe200078e0a06 */
[----:B------:R-:W-:Y:S01]  /*10000*/  ISETP.GE.AND P4, PT, R0, RZ, PT ;  /* 0x000000ff0000720c */ /* 0x000fe20003f86270 */
[----:B------:R-:W-:Y:S01]  /*10010*/  IMAD.MOV.U32 R0, RZ, RZ, R13 ;  /* 0x000000ffff007224 */ /* 0x000fe200078e000d */
[----:B------:R-:W-:Y:S02]  /*10020*/  ISETP.GE.AND P2, PT, R5, RZ, PT ;  /* 0x000000ff0500720c */ /* 0x000fe40003f46270 */
[----:B------:R-:W-:Y:S01]  /*10030*/  ISETP.GT.U32.AND P1, PT, R6, R7, PT ;  /* 0x000000070600720c */ /* 0x000fe20003f24070 */
[----:B------:R-:W-:Y:S01]  /*10040*/  IMAD.HI.U32 R5, R11, R0, RZ ;  /* 0x000000000b057227 */ /* 0x000fe200078e00ff */
[----:B------:R0:W-:Y:S03]  /*10050*/  STL [R1+0x530], R3 ;  /* 0x0005300301007387 */ /* 0x0001e60000100800 */
[----:B------:R-:W-:-:S02]  /*10060*/  @!P5 IMAD.IADD R14, R14, 0x1, -R6 ;  /* 0x000000010e0ed824 */ /* 0x000fc400078e0a06 */
[----:B------:R-:W-:Y:S02]  /*10070*/  IMAD.MOV R5, RZ, RZ, -R5 ;  /* 0x000000ffff057224 */ /* 0x000fe400078e0a05 */
[----:B------:R-:W-:Y:S02]  /*10080*/  @!P0 IMAD.IADD R4, R4, 0x1, -R6 ;  /* 0x0000000104048824 */ /* 0x000fe400078e0a06 */
[----:B0-----:R-:W-:Y:S02]  /*10090*/  IMAD.MOV.U32 R3, RZ, RZ, R14 ;  /* 0x000000ffff037224 */ /* 0x001fe400078e000e */
[----:B------:R-:W-:Y:S01]  /*100a0*/  VIADD R8, R9, 0xd3 ;  /* 0x000000d309087836 */ /* 0x000fe20000000000 */
[C---:B------:R-:W-:Y:S01]  /*100b0*/  ISETP.GT.U32.AND P0, PT, R6.reuse, R4, PT ;  /* 0x000000040600720c */ /* 0x040fe20003f04070 */
[C---:B------:R-:W-:Y:S02]  /*100c0*/  IMAD R0, R6.reuse, R5, R0 ;  /* 0x0000000506007224 */ /* 0x040fe400078e0200 */
[----:B------:R-:W-:Y:S01]  /*100d0*/  @!P6 IMAD.MOV R3, RZ, RZ, -R3 ;  /* 0x000000ffff03e224 */ /* 0x000fe200078e0a03 */
[----:B------:R-:W-:Y:S01]  /*100e0*/  IABS R12, R8 ;  /* 0x00000008000c7213 */ /* 0x000fe20000000000 */
[----:B------:R-:W-:Y:S01]  /*100f0*/  @!P1 IMAD.IADD R7, R7, 0x1, -R6 ;  /* 0x0000000107079824 */ /* 0x000fe200078e0a06 */
[----:B------:R-:W-:Y:S01]  /*10100*/  ISETP.GT.U32.AND P1, PT, R6, R0, PT ;  /* 0x000000000600720c */ /* 0x000fe20003f24070 */
[----:B------:R-:W-:Y:S01]  /*10110*/  VIADD R13, R9, 0xd2 ;  /* 0x000000d2090d7836 */ /* 0x000fe20000000000 */
[----:B------:R0:W-:Y:S01]  /*10120*/  STL [R1+0x524], R3 ;  /* 0x0005240301007387 */ /* 0x0001e20000100800 */
[----:B------:R-:W-:-:S03]  /*10130*/  IMAD.HI.U32 R14, R11, R12, RZ ;  /* 0x0000000c0b0e7227 */ /* 0x000fc600078e00ff */
[----:B------:R-:W-:Y:S01]  /*10140*/  IABS R22, R13 ;  /* 0x0000000d00167213 */ /* 0x000fe20000000000 */
[----:B0-----:R-:W-:Y:S02]  /*10150*/  IMAD.MOV.U32 R3, RZ, RZ, R7 ;  /* 0x000000ffff037224 */ /* 0x001fe400078e0007 */
[----:B------:R-:W-:Y:S02]  /*10160*/  @!P0 IMAD.IADD R4, R4, 0x1, -R6 ;  /* 0x0000000104048824 */ /* 0x000fe400078e0a06 */
[----:B------:R-:W-:Y:S01]  /*10170*/  @!P4 IMAD.MOV R3, RZ, RZ, -R3 ;  /* 0x000000ffff03c224 */ /* 0x000fe200078e0a03 */
[----:B------:R-:W-:Y:S01]  /*10180*/  ISETP.GE.AND P4, PT, R13, RZ, PT ;  /* 0x000000ff0d00720c */ /* 0x000fe20003f86270 */
[----:B------:R-:W-:Y:S02]  /*10190*/  IMAD.MOV R13, RZ, RZ, -R14 ;  /* 0x000000ffff0d7224 */ /* 0x000fe400078e0a0e */
[----:B------:R-:W-:Y:S01]  /*101a0*/  @!P1 IMAD.IADD R0, R0, 0x1, -R6 ;  /* 0x0000000100009824 */ /* 0x000fe200078e0a06 */
[----:B------:R0:W-:Y:S01]  /*101b0*/  STL [R1+0x528], R3 ;  /* 0x0005280301007387 */ /* 0x0001e20000100800 */
[----:B------:R-:W-:-:S03]  /*101c0*/  IMAD R12, R6, R13, R12 ;  /* 0x0000000d060c7224 */ /* 0x000fc600078e020c */
[----:B------:R-:W-:Y:S01]  /*101d0*/  ISETP.GT.U32.AND P1, PT, R6, R0, PT ;  /* 0x000000000600720c */ /* 0x000fe20003f24070 */
[----:B0-----:R-:W-:-:S04]  /*101e0*/  IMAD.MOV.U32 R3, RZ, RZ, R4 ;  /* 0x000000ffff037224 */ /* 0x001fc800078e0004 */
[----:B------:R-:W-:Y:S01]  /*101f0*/  @!P2 IMAD.MOV R3, RZ, RZ, -R3 ;  /* 0x000000ffff03a224 */ /* 0x000fe200078e0a03 */
[----:B------:R-:W-:Y:S02]  /*10200*/  ISETP.GT.U32.AND P2, PT, R6, R12, PT ;  /* 0x0000000c0600720c */ /* 0x000fe40003f44070 */
[----:B------:R-:W-:Y:S01]  /*10210*/  ISETP.GE.AND P5, PT, R10, RZ, PT ;  /* 0x000000ff0a00720c */ /* 0x000fe20003fa6270 */
[----:B------:R-:W-:Y:S01]  /*10220*/  VIADD R10, R9, 0xd1 ;  /* 0x000000d1090a7836 */ /* 0x000fe20000000000 */
[----:B------:R-:W-:Y:S01]  /*10230*/  ISETP.GE.AND P6, PT, R8, RZ, PT ;  /* 0x000000ff0800720c */ /* 0x000fe20003fc6270 */
[----:B------:R-:W-:Y:S01]  /*10240*/  IMAD.HI.U32 R8, R11, R22, RZ ;  /* 0x000000160b087227 */ /* 0x000fe200078e00ff */
[----:B------:R0:W-:Y:S02]  /*10250*/  STL [R1+0x520], R3 ;  /* 0x0005200301007387 */ /* 0x0001e40000100800 */
[----:B------:R-:W-:Y:S01]  /*10260*/  IABS R5, R10 ;  /* 0x0000000a00057213 */ /* 0x000fe20000000000 */
[----:B------:R-:W-:-:S02]  /*10270*/  IMAD.MOV R8, RZ, RZ, -R8 ;  /* 0x000000ffff087224 */ /* 0x000fc400078e0a08 */
[--C-:B------:R-:W-:Y:S02]  /*10280*/  @!P1 IMAD.IADD R0, R0, 0x1, -R6.reuse ;  /* 0x0000000100009824 */ /* 0x100fe400078e0a06 */
[----:B------:R-:W-:Y:S02]  /*10290*/  @!P2 IMAD.IADD R12, R12, 0x1, -R6 ;  /* 0x000000010c0ca824 */ /* 0x000fe400078e0a06 */
[C---:B------:R-:W-:Y:S02]  /*102a0*/  IMAD R22, R6.reuse, R8, R22 ;  /* 0x0000000806167224 */ /* 0x040fe400078e0216 */
[----:B0-----:R-:W-:Y:S01]  /*102b0*/  IMAD.MOV.U32 R3, RZ, RZ, R0 ;  /* 0x000000ffff037224 */ /* 0x001fe200078e0000 */
[----:B------:R-:W-:Y:S01]  /*102c0*/  ISETP.GT.U32.AND P2, PT, R6, R12, PT ;  /* 0x0000000c0600720c */ /* 0x000fe20003f44070 */
[----:B------:R-:W-:-:S04]  /*102d0*/  IMAD.HI.U32 R7, R11, R5, RZ ;  /* 0x000000050b077227 */ /* 0x000fc800078e00ff */
[----:B------:R-:W-:Y:S01]  /*102e0*/  @!P5 IMAD.MOV R3, RZ, RZ, -R3 ;  /* 0x000000ffff03d224 */ /* 0x000fe200078e0a03 */
[----:B------:R-:W-:Y:S01]  /*102f0*/  ISETP.GT.U32.AND P5, PT, R6, R22, PT ;  /* 0x000000160600720c */ /* 0x000fe20003fa4070 */
[----:B------:R-:W-:-:S04]  /*10300*/  IMAD.MOV R7, RZ, RZ, -R7 ;  /* 0x000000ffff077224 */ /* 0x000fc800078e0a07 */
[----:B------:R-:W-:Y:S02]  /*10310*/  IMAD R5, R6, R7, R5 ;  /* 0x0000000706057224 */ /* 0x000fe400078e0205 */
[C---:B------:R-:W-:Y:S02]  /*10320*/  VIADD R4, R9.reuse, 0xd0 ;  /* 0x000000d009047836 */ /* 0x040fe40000000000 */
[--C-:B------:R-:W-:Y:S01]  /*10330*/  @!P2 IMAD.IADD R12, R12, 0x1, -R6.reuse ;  /* 0x000000010c0ca824 */ /* 0x100fe200078e0a06 */
[----:B------:R-:W-:Y:S02]  /*10340*/  ISETP.GT.U32.AND P2, PT, R6, R5, PT ;  /* 0x000000050600720c */ /* 0x000fe40003f44070 */
[----:B------:R-:W-:Y:S01]  /*10350*/  ISETP.GE.AND P1, PT, R4, RZ, PT ;  /* 0x000000ff0400720c */ /* 0x000fe20003f26270 */
[----:B------:R-:W-:Y:S01]  /*10360*/  @!P5 IMAD.IADD R22, R22, 0x1, -R6 ;  /* 0x000000011616d824 */ /* 0x000fe200078e0a06 */
[----:B------:R-:W-:Y:S01]  /*10370*/  IABS R4, R4 ;  /* 0x0000000400047213 */ /* 0x000fe20000000000 */
[----:B------:R-:W-:-:S02]  /*10380*/  VIADD R21, R9, 0xcf ;  /* 0x000000cf09157836 */ /* 0x000fc40000000000 */
[----:B------:R-:W-:Y:S01]  /*10390*/  VIADD R20, R9, 0xcd ;  /* 0x000000cd09147836 */ /* 0x000fe20000000000 */
[----:B------:R-:W-:Y:S01]  /*103a0*/  ISETP.GT.U32.AND P5, PT, R6, R22, PT ;  /* 0x000000160600720c */ /* 0x000fe20003fa4070 */
[----:B------:R-:W-:Y:S01]  /*103b0*/  IMAD.HI.U32 R0, R11, R4, RZ ;  /* 0x000000040b007227 */ /* 0x000fe200078e00ff */
[----:B------:R-:W-:Y:S02]  /*103c0*/  IABS R15, R21 ;  /* 0x00000015000f7213 */ /* 0x000fe40000000000 */
[----:B------:R-:W-:Y:S01]  /*103d0*/  IABS R7, R20 ;  /* 0x0000001400077213 */ /* 0x000fe20000000000 */
[C---:B------:R-:W-:Y:S02]  /*103e0*/  VIADD R17, R9.reuse, 0xce ;  /* 0x000000ce09117836 */ /* 0x040fe40000000000 */
[----:B------:R-:W-:Y:S02]  /*103f0*/  VIADD R8, R9, 0xcc ;  /* 0x000000cc09087836 */ /* 0x000fe40000000000 */
[----:B------:R-:W-:-:S02]  /*10400*/  IMAD.MOV R0, RZ, RZ, -R0 ;  /* 0x000000ffff007224 */ /* 0x000fc400078e0a00 */
[----:B------:R-:W-:Y:S01]  /*10410*/  @!P2 IMAD.IADD R5, R5, 0x1, -R6 ;  /* 0x000000010505a824 */ /* 0x000fe200078e0a06 */
[----:B------:R-:W-:Y:S01]  /*10420*/  ISETP.GE.AND P0, PT, R10, RZ, PT ;  /* 0x000000ff0a00720c */ /* 0x000fe20003f06270 */
[C---:B------:R-:W-:Y:S01]  /*10430*/  IMAD.HI.U32 R14, R11.reuse, R15, RZ ;  /* 0x0000000f0b0e7227 */ /* 0x040fe200078e00ff */
[----:B------:R-:W-:Y:S02]  /*10440*/  IABS R16, R17 ;  /* 0x0000001100107213 */ /* 0x000fe40000000000 */
[----:B------:R-:W-:Y:S01]  /*10450*/  IABS R19, R8 ;  /* 0x0000000800137213 */ /* 0x000fe20000000000 */
[C---:B------:R-:W-:Y:S01]  /*10460*/  IMAD R4, R6.reuse, R0, R4 ;  /* 0x0000000006047224 */ /* 0x040fe200078e0204 */
[----:B------:R-:W-:Y:S01]  /*10470*/  ISETP.GT.U32.AND P2, PT, R6, R5, PT ;  /* 0x000000050600720c */ /* 0x000fe20003f44070 */
[----:B------:R-:W-:-:S04]  /*10480*/  IMAD.HI.U32 R10, R11, R7, RZ ;  /* 0x000000070b0a7227 */ /* 0x000fc800078e00ff */
[----:B------:R-:W-:Y:S02]  /*10490*/  IMAD.MOV R14, RZ, RZ, -R14 ;  /* 0x000000ffff0e7224 */ /* 0x000fe400078e0a0e */
[----:B------:R-:W-:Y:S01]  /*104a0*/  @!P5 IMAD.IADD R22, R22, 0x1, -R6 ;  /* 0x000000011616d824 */ /* 0x000fe200078e0a06 */
[----:B------:R-:W-:Y:S01]  /*104b0*/  ISETP.GT.U32.AND P5, PT, R6, R4, PT ;  /* 0x000000040600720c */ /* 0x000fe20003fa4070 */
[----:B------:R-:W-:-:S04]  /*104c0*/  IMAD.HI.U32 R13, R11, R16, RZ ;  /* 0x000000100b0d7227 */ /* 0x000fc800078e00ff */
[----:B------:R-:W-:-:S04]  /*104d0*/  IMAD.HI.U32 R0, R11, R19, RZ ;  /* 0x000000130b007227 */ /* 0x000fc800078e00ff */
[----:B------:R-:W-:Y:S02]  /*104e0*/  IMAD.MOV R10, RZ, RZ, -R10 ;  /* 0x000000ffff0a7224 */ /* 0x000fe400078e0a0a */
[C---:B------:R-:W-:Y:S02]  /*104f0*/  IMAD R15, R6.reuse, R14, R15 ;  /* 0x0000000e060f7224 */ /* 0x040fe400078e020f */
[----:B------:R-:W-:Y:S02]  /*10500*/  IMAD.MOV.U32 R24, RZ, RZ, R12 ;  /* 0x000000ffff187224 */ /* 0x000fe400078e000c */
[----:B------:R-:W-:Y:S02]  /*10510*/  IMAD.MOV R13, RZ, RZ, -R13 ;  /* 0x000000ffff0d7224 */ /* 0x000fe400078e0a0d */
[----:B------:R-:W-:Y:S02]  /*10520*/  IMAD.MOV R0, RZ, RZ, -R0 ;  /* 0x000000ffff007224 */ /* 0x000fe400078e0a00 */
[C---:B------:R-:W-:Y:S01]  /*10530*/  IMAD R7, R6.reuse, R10, R7 ;  /* 0x0000000a06077224 */ /* 0x040fe200078e0207 */
[----:B------:R0:W-:Y:S01]  /*10540*/  STL [R1+0x500], R3 ;  /* 0x0005000301007387 */ /* 0x0001e20000100800 */
[----:B------:R-:W-:Y:S01]  /*10550*/  @!P6 IMAD.MOV R24, RZ, RZ, -R24 ;  /* 0x000000ffff18e224 */ /* 0x000fe200078e0a18 */
[C---:B------:R-:W-:Y:S01]  /*10560*/  ISETP.GT.U32.AND P6, PT, R6.reuse, R15, PT ;  /* 0x0000000f0600720c */ /* 0x040fe20003fc4070 */
[----:B------:R-:W-:-:S02]  /*10570*/  IMAD R16, R6, R13, R16 ;  /* 0x0000000d06107224 */ /* 0x000fc400078e0210 */
[C---:B------:R-:W-:Y:S02]  /*10580*/  IMAD R19, R6.reuse, R0, R19 ;  /* 0x0000000006137224 */ /* 0x040fe400078e0213 */
[----:B------:R-:W-:Y:S01]  /*10590*/  @!P2 IMAD.IADD R5, R5, 0x1, -R6 ;  /* 0x000000010505a824 */ /* 0x000fe200078e0a06 */
[C---:B------:R-:W-:Y:S01]  /*105a0*/  ISETP.GT.U32.AND P2, PT, R6.reuse, R7, PT ;  /* 0x000000070600720c */ /* 0x040fe20003f44070 */
[----:B0-----:R-:W-:Y:S02]  /*105b0*/  IMAD.MOV.U32 R3, RZ, RZ, R22 ;  /* 0x000000ffff037224 */ /* 0x001fe400078e0016 */
[C---:B------:R-:W-:Y:S02]  /*105c0*/  VIADD R13, R9.reuse, 0xc9 ;  /* 0x000000c9090d7836 */ /* 0x040fe40000000000 */
[----:B------:R-:W-:Y:S02]  /*105d0*/  VIADD R10, R9, 0xcb ;  /* 0x000000cb090a7836 */ /* 0x000fe40000000000 */
[----:B------:R-:W-:Y:S01]  /*105e0*/  @!P4 IMAD.MOV R3, RZ, RZ, -R3 ;  /* 0x000000ffff03c224 */ /* 0x000fe200078e0a03 */
[----:B------:R-:W-:Y:S01]  /*105f0*/  ISETP.GT.U32.AND P4, PT, R6, R16, PT ;  /* 0x000000100600720c */ /* 0x000fe20003f84070 */
[----:B------:R-:W-:Y:S01]  /*10600*/  @!P5 IMAD.IADD R4, R4, 0x1, -R6 ;  /* 0x000000010404d824 */ /* 0x000fe200078e0a06 */
[----:B------:R-:W-:-:S02]  /*10610*/  ISETP.GT.U32.AND P5, PT, R6, R19, PT ;  /* 0x000000130600720c */ /* 0x000fc40003fa4070 */
[----:B------:R-:W-:Y:S02]  /*10620*/  IABS R23, R13 ;  /* 0x0000000d00177213 */ /* 0x000fe40000000000 */
[----:B------:R-:W-:Y:S01]  /*10630*/  IABS R0, R10 ;  /* 0x0000000a00007213 */ /* 0x000fe20000000000 */
[----:B------:R-:W-:Y:S02]  /*10640*/  VIADD R18, R9, 0xca ;  /* 0x000000ca09127836 */ /* 0x000fe40000000000 */
[--C-:B------:R-:W-:Y:S01]  /*10650*/  @!P6 IMAD.IADD R15, R15, 0x1, -R6.reuse ;  /* 0x000000010f0fe824 */ /* 0x100fe200078e0a06 */
[----:B------:R-:W-:Y:S01]  /*10660*/  ISETP.GT.U32.AND P6, PT, R6, R4, PT ;  /* 0x000000040600720c */ /* 0x000fe20003fc4070 */
[----:B------:R-:W-:Y:S02]  /*10670*/  IMAD.MOV.U32 R12, RZ, RZ, R23 ;  /* 0x000000ffff0c7224 */ /* 0x000fe400078e0017 */
[----:B------:R-:W-:Y:S01]  /*10680*/  IMAD.HI.U32 R23, R11, R0, RZ ;  /* 0x000000000b177227 */ /* 0x000fe200078e00ff */
[----:B------:R-:W-:Y:S01]  /*10690*/  IABS R14, R18 ;  /* 0x00000012000e7213 */ /* 0x000fe20000000000 */
[----:B------:R-:W-:Y:S02]  /*106a0*/  STL [R1+0x4e0], R24 ;  /* 0x0004e01801007387 */ /* 0x000fe40000100800 */
[----:B------:R-:W-:-:S02]  /*106b0*/  @!P2 IMAD.IADD R7, R7, 0x1, -R6 ;  /* 0x000000010707a824 */ /* 0x000fc400078e0a06 */
[----:B------:R0:W-:Y:S01]  /*106c0*/  STL [R1+0x4d0], R3 ;  /* 0x0004d00301007387 */ /* 0x0001e20000100800 */
[----:B------:R-:W-:Y:S02]  /*106d0*/  IMAD.MOV R23, RZ, RZ, -R23 ;  /* 0x000000ffff177224 */ /* 0x000fe400078e0a17 */
[--C-:B------:R-:W-:Y:S02]  /*106e0*/  @!P4 IMAD.IADD R16, R16, 0x1, -R6.reuse ;  /* 0x000000011010c824 */ /* 0x100fe400078e0a06 */
[----:B------:R-:W-:Y:S01]  /*106f0*/  @!P5 IMAD.IADD R19, R19, 0x1, -R6 ;  /* 0x000000011313d824 */ /* 0x000fe200078e0a06 */
[C---:B------:R-:W-:Y:S01]  /*10700*/  ISETP.GT.U32.AND P5, PT, R6.reuse, R7, PT ;  /* 0x000000070600720c */ /* 0x040fe20003fa4070 */
[----:B------:R-:W-:Y:S01]  /*10710*/  IMAD.HI.U32 R22, R11, R12, RZ ;  /* 0x0000000c0b167227 */ /* 0x000fe200078e00ff */
[----:B------:R-:W-:-:S03]  /*10720*/  ISETP.GT.U32.AND P4, PT, R6, R15, PT ;  /* 0x0000000f0600720c */ /* 0x000fc60003f84070 */
[----:B0-----:R-:W-:Y:S02]  /*10730*/  IMAD.MOV.U32 R3, RZ, RZ, R5 ;  /* 0x000000ffff037224 */ /* 0x001fe400078e0005 */
[----:B------:R-:W-:Y:S01]  /*10740*/  IMAD.HI.U32 R24, R11, R14, RZ ;  /* 0x0000000e0b187227 */ /* 0x000fe200078e00ff */
[----:B------:R-:W-:-:S03]  /*10750*/  ISETP.GT.U32.AND P2, PT, R6, R16, PT ;  /* 0x000000100600720c */ /* 0x000fc60003f44070 */
[C---:B------:R-:W-:Y:S02]  /*10760*/  IMAD R0, R6.reuse, R23, R0 ;  /* 0x0000001706007224 */ /* 0x040fe400078e0200 */
[----:B------:R-:W-:Y:S01]  /*10770*/  @!P0 IMAD.MOV R3, RZ, RZ, -R3 ;  /* 0x000000ffff038224 */ /* 0x000fe200078e0a03 */
[----:B------:R-:W-:Y:S01]  /*10780*/  ISETP.GT.U32.AND P0, PT, R6, R19, PT ;  /* 0x000000130600720c */ /* 0x000fe20003f04070 */
[----:B------:R-:W-:Y:S02]  /*10790*/  IMAD.MOV R22, RZ, RZ, -R22 ;  /* 0x000000ffff167224 */ /* 0x000fe400078e0a16 */
[----:B------:R-:W-:Y:S02]  /*107a0*/  IMAD.MOV R24, RZ, RZ, -R24 ;  /* 0x000000ffff187224 */ /* 0x000fe400078e0a18 */
[----:B------:R-:W-:Y:S01]  /*107b0*/  @!P6 IMAD.IADD R4, R4, 0x1, -R6 ;  /* 0x000000010404e824 */ /* 0x000fe200078e0a06 */
[C---:B------:R-:W-:Y:S01]  /*107c0*/  ISETP.GT.U32.AND P6, PT, R6.reuse, R0, PT ;  /* 0x000000000600720c */ /* 0x040fe20003fc4070 */
[----:B------:R-:W-:-:S02]  /*107d0*/  IMAD R22, R6, R22, R12 ;  /* 0x0000001606167224 */ /* 0x000fc400078e020c */
[C---:B------:R-:W-:Y:S02]  /*107e0*/  IMAD R14, R6.reuse, R24, R14 ;  /* 0x00000018060e7224 */ /* 0x040fe400078e020e */
[----:B------:R-:W-:Y:S02]  /*107f0*/  VIADD R23, R9, 0xc8 ;  /* 0x000000c809177836 */ /* 0x000fe40000000000 */
[--C-:B------:R-:W-:Y:S01]  /*10800*/  @!P5 IMAD.IADD R7, R7, 0x1, -R6.reuse ;  /* 0x000000010707d824 */ /* 0x100fe200078e0a06 */
[C---:B------:R-:W-:Y:S01]  /*10810*/  ISETP.GT.U32.AND P5, PT, R6.reuse, R22, PT ;  /* 0x000000160600720c */ /* 0x040fe20003fa4070 */
[--C-:B------:R-:W-:Y:S01]  /*10820*/  @!P4 IMAD.IADD R15, R15, 0x1, -R6.reuse ;  /* 0x000000010f0fc824 */ /* 0x100fe200078e0a06 */
[----:B------:R-:W-:Y:S01]  /*10830*/  ISETP.GT.U32.AND P4, PT, R6, R14, PT ;  /* 0x0000000e0600720c */ /* 0x000fe20003f84070 */
[--C-:B------:R-:W-:Y:S01]  /*10840*/  @!P2 IMAD.IADD R16, R16, 0x1, -R6.reuse ;  /* 0x000000011010a824 */ /* 0x100fe200078e0a06 */
[----:B------:R-:W-:Y:S01]  /*10850*/  IABS R5, R23 ;  /* 0x0000001700057213 */ /* 0x000fe20000000000 */
[----:B------:R-:W-:Y:S01]  /*10860*/  @!P0 IMAD.IADD R19, R19, 0x1, -R6 ;  /* 0x0000000113138824 */ /* 0x000fe200078e0a06 */
[----:B------:R-:W-:-:S02]  /*10870*/  ISETP.GE.AND P2, PT, R21, RZ, PT ;  /* 0x000000ff1500720c */ /* 0x000fc40003f46270 */
[----:B------:R-:W-:Y:S01]  /*10880*/  ISETP.GE.AND P0, PT, R17, RZ, PT ;  /* 0x000000ff1100720c */ /* 0x000fe20003f06270 */
[----:B------:R-:W-:Y:S01]  /*10890*/  @!P6 IMAD.IADD R0, R0, 0x1, -R6 ;  /* 0x000000010000e824 */ /* 0x000fe200078e0a06 */
[----:B------:R-:W-:Y:S01]  /*108a0*/  ISETP.GE.AND P6, PT, R20, RZ, PT ;  /* 0x000000ff1400720c */ /* 0x000fe20003fc6270 */
[----:B------:R-:W-:Y:S02]  /*108b0*/  IMAD.MOV.U32 R27, RZ, RZ, R4 ;  /* 0x000000ffff1b7224 */ /* 0x000fe400078e0004 */
[----:B------:R-:W-:Y:S01]  /*108c0*/  IMAD.HI.U32 R12, R11, R5, RZ ;  /* 0x000000050b0c7227 */ /* 0x000fe200078e00ff */
[----:B------:R0:W-:Y:S03]  /*108d0*/  STL [R1+0x4cc], R3 ;  /* 0x0004cc0301007387 */ /* 0x0001e60000100800 */
[----:B------:R-:W-:Y:S01]  /*108e0*/  @!P1 IMAD.MOV R27, RZ, RZ, -R27 ;  /* 0x000000ffff1b9224 */ /* 0x000fe200078e0a1b */
[----:B------:R-:W-:Y:S01]  /*108f0*/  ISETP.GT.U32.AND P1, PT, R6, R0, PT ;  /* 0x000000000600720c */ /* 0x000fe20003f24070 */
[----:B------:R-:W-:-:S02]  /*10900*/  IMAD.MOV R12, RZ, RZ, -R12 ;  /* 0x000000ffff0c7224 */ /* 0x000fc400078e0a0c */
[----:B------:R-:W-:Y:S02]  /*10910*/  @!P5 IMAD.IADD R22, R22, 0x1, -R6 ;  /* 0x000000011616d824 */ /* 0x000fe400078e0a06 */
[----:B------:R-:W-:Y:S02]  /*10920*/  IMAD.MOV.U32 R25, RZ, RZ, R15 ;  /* 0x000000ffff197224 */ /* 0x000fe400078e000f */
[----:B0-----:R-:W-:Y:S02]  /*10930*/  IMAD.MOV.U32 R3, RZ, RZ, R16 ;  /* 0x000000ffff037224 */ /* 0x001fe400078e0010 */
[----:B------:R-:W-:Y:S01]  /*10940*/  @!P4 IMAD.IADD R14, R14, 0x1, -R6 ;  /* 0x000000010e0ec824 */ /* 0x000fe200078e0a06 */
[----:B------:R-:W-:Y:S01]  /*10950*/  ISETP.GE.AND P4, PT, R8, RZ, PT ;  /* 0x000000ff0800720c */ /* 0x000fe20003f86270 */
[----:B------:R-:W-:Y:S02]  /*10960*/  VIADD R17, R9, 0xc7 ;  /* 0x000000c709117836 */ /* 0x000fe40000000000 */
[----:B------:R-:W-:-:S02]  /*10970*/  IMAD R5, R6, R12, R5 ;  /* 0x0000000c06057224 */ /* 0x000fc400078e0205 */
[----:B------:R-:W-:Y:S02]  /*10980*/  @!P2 IMAD.MOV R25, RZ, RZ, -R25 ;  /* 0x000000ffff19a224 */ /* 0x000fe400078e0a19 */
[----:B------:R-:W-:Y:S01]  /*10990*/  @!P0 IMAD.MOV R3, RZ, RZ, -R3 ;  /* 0x000000ffff038224 */ /* 0x000fe200078e0a03 */
[C---:B------:R-:W-:Y:S01]  /*109a0*/  ISETP.GT.U32.AND P0, PT, R6.reuse, R22, PT ;  /* 0x000000160600720c */ /* 0x040fe20003f04070 */
[----:B------:R-:W-:Y:S01]  /*109b0*/  STL [R1+0x4c8], R27 ;  /* 0x0004c81b01007387 */ /* 0x000fe20000100800 */
[----:B------:R-:W-:Y:S01]  /*109c0*/  @!P6 IMAD.MOV R7, RZ, RZ, -R7 ;  /* 0x000000ffff07e224 */ /* 0x000fe200078e0a07 */
[----:B------:R-:W-:Y:S02]  /*109d0*/  IABS R20, R17 ;  /* 0x0000001100147213 */ /* 0x000fe40000000000 */
[----:B------:R-:W-:Y:S01]  /*109e0*/  STL [R1+0x4b4], R25 ;  /* 0x0004b41901007387 */ /* 0x000fe20000100800 */
[----:B------:R-:W-:Y:S01]  /*109f0*/  ISETP.GT.U32.AND P6, PT, R6, R5, PT ;  /* 0x000000050600720c */ /* 0x000fe20003fc4070 */
[----:B------:R-:W-:-:S02]  /*10a00*/  @!P1 IMAD.IADD R0, R0, 0x1, -R6 ;  /* 0x0000000100009824 */ /* 0x000fc400078e0a06 */
[----:B------:R0:W-:Y:S01]  /*10a10*/  STL [R1+0x498], R3 ;  /* 0x0004980301007387 */ /* 0x0001e20000100800 */
[----:B------:R-:W-:Y:S01]  /*10a20*/  ISETP.GE.AND P1, PT, R13, RZ, PT ;  /* 0x000000ff0d00720c */ /* 0x000fe20003f26270 */
[----:B------:R-:W-:Y:S01]  /*10a30*/  IMAD.HI.U32 R4, R11, R20, RZ ;  /* 0x000000140b047227 */ /* 0x000fe200078e00ff */
[----:B------:R-:W-:-:S03]  /*10a40*/  ISETP.GE.AND P5, PT, R10, RZ, PT ;  /* 0x000000ff0a00720c */ /* 0x000fc60003fa6270 */
[----:B0-----:R-:W-:Y:S01]  /*10a50*/  IMAD.MOV.U32 R3, RZ, RZ, R19 ;  /* 0x000000ffff037224 */ /* 0x001fe200078e0013 */
[----:B------:R-:W-:-:S03]  /*10a60*/  ISETP.GT.U32.AND P2, PT, R6, R14, PT ;  /* 0x0000000e0600720c */ /* 0x000fc60003f44070 */
[----:B------:R-:W-:Y:S01]  /*10a70*/  @!P4 IMAD.MOV R3, RZ, RZ, -R3 ;  /* 0x000000ffff03c224 */ /* 0x000fe200078e0a03 */
[----:B------:R-:W-:Y:S01]  /*10a80*/  STL [R1+0x494], R7 ;  /* 0x0004940701007387 */ /* 0x000fe20000100800 */
[----:B------:R-:W-:Y:S02]  /*10a90*/  IMAD.MOV R4, RZ, RZ, -R4 ;  /* 0x000000ffff047224 */ /* 0x000fe400078e0a04 */
[----:B------:R-:W-:Y:S01]  /*10aa0*/  @!P0 IMAD.IADD R22, R22, 0x1, -R6 ;  /* 0x0000000116168824 */ /* 0x000fe200078e0a06 */
[----:B------:R0:W-:Y:S01]  /*10ab0*/  STL [R1+0x490], R3 ;  /* 0x0004900301007387 */ /* 0x0001e20000100800 */
[----:B------:R-:W-:Y:S02]  /*10ac0*/  IMAD R8, R6, R4, R20 ;  /* 0x0000000406087224 */ /* 0x000fe400078e0214 */
[----:B------:R-:W-:Y:S01]  /*10ad0*/  @!P6 IMAD.IADD R5, R5, 0x1, -R6 ;  /* 0x000000010505e824 */ /* 0x000fe200078e0a06 */
[----:B------:R-:W-:Y:S01]  /*10ae0*/  ISETP.GE.AND P4, PT, R18, RZ, PT ;  /* 0x000000ff1200720c */ /* 0x000fe20003f86270 */
[----:B------:R-:W-:-:S02]  /*10af0*/  VIADD R13, R9, 0xc6 ;  /* 0x000000c6090d7836 */ /* 0x000fc40000000000 */
[----:B0-----:R-:W-:Y:S02]  /*10b00*/  IMAD.MOV.U32 R3, RZ, RZ, R0 ;  /* 0x000000ffff037224 */ /* 0x001fe400078e0000 */
[----:B------:R-:W-:Y:S01]  /*10b10*/  IMAD.MOV.U32 R0, RZ, RZ, R22 ;  /* 0x000000ffff007224 */ /* 0x000fe200078e0016 */
[C---:B------:R-:W-:Y:S01]  /*10b20*/  ISETP.GT.U32.AND P6, PT, R6.reuse, R5, PT ;  /* 0x000000050600720c */ /* 0x040fe20003fc4070 */
[----:B------:R-:W-:Y:S02]  /*10b30*/  @!P5 IMAD.MOV R3, RZ, RZ, -R3 ;  /* 0x000000ffff03d224 */ /* 0x000fe400078e0a03 */
[----:B------:R-:W-:Y:S01]  /*10b40*/  @!P1 IMAD.MOV R0, RZ, RZ, -R0 ;  /* 0x000000ffff009224 */ /* 0x000fe200078e0a00 */
[----:B------:R-:W-:Y:S01]  /*10b50*/  ISETP.GT.U32.AND P1, PT, R6, R8, PT ;  /* 0x000000080600720c */ /* 0x000fe20003f24070 */
[----:B------:R-:W-:Y:S01]  /*10b60*/  @!P2 IMAD.IADD R14, R14, 0x1, -R6 ;  /* 0x000000010e0ea824 */ /* 0x000fe200078e0a06 */
[----:B------:R-:W-:Y:S02]  /*10b70*/  ISETP.GE.AND P5, PT, R13, RZ, PT ;  /* 0x000000ff0d00720c */ /* 0x000fe40003fa6270 */
[----:B------:R-:W-:Y:S01]  /*10b80*/  IABS R13, R13 ;  /* 0x0000000d000d7213 */ /* 0x000fe20000000000 */
[----:B------:R0:W-:Y:S01]  /*10b90*/  STL [R1+0x48c], R3 ;  /* 0x00048c0301007387 */ /* 0x0001e20000100800 */
[----:B------:R-:W-:Y:S01]  /*10ba0*/  ISETP.GE.AND P2, PT, R23, RZ, PT ;  /* 0x000000ff1700720c */ /* 0x000fe20003f46270 */
[----:B------:R-:W-:-:S02]  /*10bb0*/  VIADD R20, R9, 0xc5 ;  /* 0x000000c509147836 */ /* 0x000fc40000000000 */
[----:B------:R-:W-:Y:S01]  /*10bc0*/  IMAD.HI.U32 R7, R11, R13, RZ ;  /* 0x0000000d0b077227 */ /* 0x000fe200078e00ff */
[----:B------:R-:W-:-:S03]  /*10bd0*/  ISETP.GE.AND P0, PT, R17, RZ, PT ;  /* 0x000000ff1100720c */ /* 0x000fc60003f06270 */
[----:B0-----:R-:W-:Y:S02]  /*10be0*/  IMAD.MOV.U32 R3, RZ, RZ, R14 ;  /* 0x000000ffff037224 */ /* 0x001fe400078e000e */
[----:B------:R-:W-:Y:S02]  /*10bf0*/  VIADD R17, R9, 0xc4 ;  /* 0x000000c409117836 */ /* 0x000fe40000000000 */
[----:B------:R-:W-:Y:S01]  /*10c00*/  @!P4 IMAD.MOV R3, RZ, RZ, -R3 ;  /* 0x000000ffff03c224 */ /* 0x000fe200078e0a03 */
[----:B------:R-:W-:Y:S01]  /*10c10*/  ISETP.GE.AND P4, PT, R20, RZ, PT ;  /* 0x000000ff1400720c */ /* 0x000fe20003f86270 */
[--C-:B------:R-:W-:Y:S01]  /*10c20*/  @!P6 IMAD.IADD R5, R5, 0x1, -R6.reuse ;  /* 0x000000010505e824 */ /* 0x100fe200078e0a06 */
[----:B------:R-:W-:Y:S01]  /*10c30*/  IABS R20, R20 ;  /* 0x0000001400147213 */ /* 0x000fe20000000000 */
[----:B------:R-:W-:Y:S02]  /*10c40*/  IMAD.MOV R7, RZ, RZ, -R7 ;  /* 0x000000ffff077224 */ /* 0x000fe400078e0a07 */
[----:B------:R-:W-:Y:S01]  /*10c50*/  @!P1 IMAD.IADD R8, R8, 0x1, -R6 ;  /* 0x0000000108089824 */ /* 0x000fe200078e0a06 */
[----:B------:R0:W-:Y:S01]  /*10c60*/  STL [R1+0x488], R3 ;  /* 0x0004880301007387 */ /* 0x0001e20000100800 */
[----:B------:R-:W-:Y:S01]  /*10c70*/  ISETP.GE.AND P6, PT, R17, RZ, PT ;  /* 0x000000ff1100720c */ /* 0x000fe20003fc6270 */
[C---:B------:R-:W-:Y:S01]  /*10c80*/  IMAD R13, R6.reuse, R7, R13 ;  /* 0x00000007060d7224 */ /* 0x040fe200078e020d */
[----:B------:R-:W-:Y:S01]  /*10c90*/  IABS R17, R17 ;  /* 0x0000001100117213 */ /* 0x000fe20000000000 */
[----:B------:R-:W-:Y:S01]  /*10ca0*/  IMAD.HI.U32 R10, R11, R20, RZ ;  /* 0x000000140b0a7227 */ /* 0x000fe200078e00ff */
[----:B------:R-:W-:-:S03]  /*10cb0*/  ISETP.GT.U32.AND P1, PT, R6, R8, PT ;  /* 0x000000080600720c */ /* 0x000fc60003f24070 */
[----:B0-----:R-:W-:Y:S02]  /*10cc0*/  IMAD.MOV.U32 R3, RZ, RZ, R5 ;  /* 0x000000ffff037224 */ /* 0x001fe400078e0005 */
[----:B------:R-:W-:-:S04]  /*10cd0*/  IMAD.HI.U32 R14, R11, R17, RZ ;  /* 0x000000110b0e7227 */ /* 0x000fc800078e00ff */
[----:B------:R-:W-:Y:S01]  /*10ce0*/  @!P2 IMAD.MOV R3, RZ, RZ, -R3 ;  /* 0x000000ffff03a224 */ /* 0x000fe200078e0a03 */
[C---:B------:R-:W-:Y:S01]  /*10cf0*/  ISETP.GT.U32.AND P2, PT, R6.reuse, R13, PT ;  /* 0x0000000d0600720c */ /* 0x040fe20003f44070 */
[----:B------:R-:W-:Y:S02]  /*10d00*/  IMAD.MOV R10, RZ, RZ, -R10 ;  /* 0x000000ffff0a7224 */ /* 0x000fe400078e0a0a */
[----:B------:R-:W-:Y:S02]  /*10d10*/  IMAD.MOV R14, RZ, RZ, -R14 ;  /* 0x000000ffff0e7224 */ /* 0x000fe400078e0a0e */
[C---:B------:R-:W-:Y:S02]  /*10d20*/  IMAD R20, R6.reuse, R10, R20 ;  /* 0x0000000a06147224 */ /* 0x040fe400078e0214 */
[----:B------:R-:W-:Y:S02]  /*10d30*/  IMAD R17, R6, R14, R17 ;  /* 0x0000000e06117224 */ /* 0x000fe400078e0211 */
[----:B------:R-:W-:Y:S01]  /*10d40*/  @!P1 IMAD.IADD R8, R8, 0x1, -R6 ;  /* 0x0000000108089824 */ /* 0x000fe200078e0a06 */
[----:B------:R-:W-:-:S03]  /*10d50*/  ISETP.GT.U32.AND P1, PT, R6, R20, PT ;  /* 0x000000140600720c */ /* 0x000fc60003f24070 */
[--C-:B------:R-:W-:Y:S01]  /*10d60*/  @!P2 IMAD.IADD R13, R13, 0x1, -R6.reuse ;  /* 0x000000010d0da824 */ /* 0x100fe200078e0a06 */
[----:B------:R-:W-:Y:S01]  /*10d70*/  ISETP.GT.U32.AND P2, PT, R6, R17, PT ;  /* 0x000000110600720c */ /* 0x000fe20003f44070 */
[C---:B------:R-:W-:Y:S02]  /*10d80*/  VIADD R21, R9.reuse, 0xc3 ;  /* 0x000000c309157836 */ /* 0x040fe40000000000 */
[C---:B------:R-:W-:Y:S01]  /*10d90*/  VIADD R12, R9.reuse, 0xc2 ;  /* 0x000000c2090c7836 */ /* 0x040fe20000000000 */
[----:B------:R0:W-:Y:S01]  /*10da0*/  STL [R1+0x484], R0 ;  /* 0x0004840001007387 */ /* 0x0001e20000100800 */
[----:B------:R-:W-:Y:S01]  /*10db0*/  VIADD R18, R9, 0xc1 ;  /* 0x000000c109127836 */ /* 0x000fe20000000000 */
[----:B------:R-:W-:Y:S02]  /*10dc0*/  IABS R4, R21 ;  /* 0x0000001500047213 */ /* 0x000fe40000000000 */
[----:B------:R1:W-:Y:S01]  /*10dd0*/  STL [R1+0x480], R3 ;  /* 0x0004800301007387 */ /* 0x0003e20000100800 */
[----:B------:R-:W-:Y:S01]  /*10de0*/  @!P1 IMAD.IADD R20, R20, 0x1, -R6 ;  /* 0x0000000114149824 */ /* 0x000fe200078e0a06 */
[----:B------:R-:W-:-:S02]  /*10df0*/  IABS R14, R18 ;  /* 0x00000012000e7213 */ /* 0x000fc40000000000 */
[----:B0-----:R-:W-:Y:S01]  /*10e00*/  IABS R0, R12 ;  /* 0x0000000c00007213 */ /* 0x001fe20000000000 */
[----:B-1----:R-:W-:Y:S01]  /*10e10*/  IMAD.MOV.U32 R3, RZ, RZ, R8 ;  /* 0x000000ffff037224 */ /* 0x002fe200078e0008 */
[C---:B------:R-:W-:Y:S01]  /*10e20*/  ISETP.GT.U32.AND P1, PT, R6.reuse, R13, PT ;  /* 0x0000000d0600720c */ /* 0x040fe20003f24070 */
[----:B------:R-:W-:Y:S02]  /*10e30*/  @!P2 IMAD.IADD R17, R17, 0x1, -R6 ;  /* 0x000000011111a824 */ /* 0x000fe400078e0a06 */
[----:B------:R-:W-:Y:S01]  /*10e40*/  @!P0 IMAD.MOV R3, RZ, RZ, -R3 ;  /* 0x000000ffff038224 */ /* 0x000fe200078e0a03 */
[C---:B------:R-:W-:Y:S01]  /*10e50*/  ISETP.GT.U32.AND P0, PT, R6.reuse, R20, PT ;  /* 0x000000140600720c */ /* 0x040fe20003f04070 */
[----:B------:R-:W-:Y:S01]  /*10e60*/  IMAD.HI.U32 R7, R11, R4, RZ ;  /* 0x000000040b077227 */ /* 0x000fe200078e00ff */
[----:B------:R-:W-:-:S03]  /*10e70*/  ISETP.GT.U32.AND P2, PT, R6, R17, PT ;  /* 0x000000110600720c */ /* 0x000fc60003f44070 */
[----:B------:R-:W-:-:S04]  /*10e80*/  IMAD.HI.U32 R15, R11, R0, RZ ;  /* 0x000000000b0f7227 */ /* 0x000fc800078e00ff */
[----:B------:R-:W-:Y:S02]  /*10e90*/  IMAD.MOV R7, RZ, RZ, -R7 ;  /* 0x000000ffff077224 */ /* 0x000fe400078e0a07 */
[----:B------:R-:W-:Y:S02]  /*10ea0*/  IMAD.MOV R5, RZ, RZ, -R15 ;  /* 0x000000ffff057224 */ /* 0x000fe400078e0a0f */
[----:B------:R-:W-:Y:S02]  /*10eb0*/  VIADD R19, R9, 0xc0 ;  /* 0x000000c009137836 */ /* 0x000fe40000000000 */
[----:B------:R-:W-:-:S03]  /*10ec0*/  IMAD.HI.U32 R24, R11, R14, RZ ;  /* 0x0000000e0b187227 */ /* 0x000fc600078e00ff */
[----:B------:R-:W-:Y:S01]  /*10ed0*/  IABS R15, R19 ;  /* 0x00000013000f7213 */ /* 0x000fe20000000000 */
[C---:B------:R-:W-:Y:S02]  /*10ee0*/  IMAD R4, R6.reuse, R7, R4 ;  /* 0x0000000706047224 */ /* 0x040fe400078e0204 */
[C---:B------:R-:W-:Y:S02]  /*10ef0*/  IMAD R0, R6.reuse, R5, R0 ;  /* 0x0000000506007224 */ /* 0x040fe400078e0200 */
[----:B------:R-:W-:Y:S02]  /*10f00*/  IMAD.MOV R24, RZ, RZ, -R24 ;  /* 0x000000ffff187224 */ /* 0x000fe400078e0a18 */
[--C-:B------:R-:W-:Y:S01]  /*10f10*/  @!P1 IMAD.IADD R13, R13, 0x1, -R6.reuse ;  /* 0x000000010d0d9824 */ /* 0x100fe200078e0a06 */
[----:B------:R-:W-:Y:S01]  /*10f20*/  ISETP.GT.U32.AND P1, PT, R6, R4, PT ;  /* 0x000000040600720c */ /* 0x000fe20003f24070 */
[----:B------:R-:W-:Y:S01]  /*10f30*/  @!P0 IMAD.IADD R20, R20, 0x1, -R6 ;  /* 0x0000000114148824 */ /* 0x000fe200078e0a06 */
[C---:B------:R-:W-:Y:S01]  /*10f40*/  ISETP.GT.U32.AND P0, PT, R6.reuse, R0, PT ;  /* 0x000000000600720c */ /* 0x040fe20003f04070 */
[----:B------:R-:W-:Y:S01]  /*10f50*/  IMAD R14, R6, R24, R14 ;  /* 0x00000018060e7224 */ /* 0x000fe200078e020e */
[----:B------:R0:W-:Y:S01]  /*10f60*/  STL [R1+0x47c], R3 ;  /* 0x00047c0301007387 */ /* 0x0001e20000100800 */
[----:B------:R-:W-:-:S04]  /*10f70*/  IMAD.HI.U32 R22, R11, R15, RZ ;  /* 0x0000000f0b167227 */ /* 0x000fc800078e00ff */
[----:B------:R-:W-:Y:S01]  /*10f80*/  @!P2 IMAD.IADD R17, R17, 0x1, -R6 ;  /* 0x000000011111a824 */ /* 0x000fe200078e0a06 */
[C---:B------:R-:W-:Y:S01]  /*10f90*/  ISETP.GT.U32.AND P2, PT, R6.reuse, R14, PT ;  /* 0x0000000e0600720c */ /* 0x040fe20003f44070 */
[----:B------:R-:W-:Y:S02]  /*10fa0*/  VIADD R7, R9, 0xbf ;  /* 0x000000bf09077836 */ /* 0x000fe40000000000 */
[----:B0-----:R-:W-:Y:S02]  /*10fb0*/  IMAD.MOV.U32 R3, RZ, RZ, R13 ;  /* 0x000000ffff037224 */ /* 0x001fe400078e000d */
[----:B------:R-:W-:Y:S02]  /*10fc0*/  IMAD.MOV R22, RZ, RZ, -R22 ;  /* 0x000000ffff167224 */ /* 0x000fe400078e0a16 */
[----:B------:R-:W-:Y:S01]  /*10fd0*/  @!P5 IMAD.MOV R3, RZ, RZ, -R3 ;  /* 0x000000ffff03d224 */ /* 0x000fe200078e0a03 */
[----:B------:R-:W-:Y:S01]  /*10fe0*/  IABS R23, R7 ;  /* 0x0000000700177213 */ /* 0x000fe20000000000 */
[----:B------:R-:W-:-:S02]  /*10ff0*/  IMAD R15, R6, R22, R15 ;  /* 0x00000016060f7224 */ /* 0x000fc400078e020f */
[----:B------:R-:W-:Y:S01]  /*11000*/  VIADD R16, R9, 0xbe ;  /* 0x000000be09107836 */ /* 0x000fe20000000000 */
[----:B------:R0:W-:Y:S01]  /*11010*/  STL [R1+0x478], R3 ;  /* 0x0004780301007387 */ /* 0x0001e20000100800 */
[--C-:B------:R-:W-:Y:S01]  /*11020*/  @!P1 IMAD.IADD R4, R4, 0x1, -R6.reuse ;  /* 0x0000000104049824 */ /* 0x100fe200078e0a06 */
[----:B------:R-:W-:Y:S01]  /*11030*/  ISETP.GT.U32.AND P1, PT, R6, R15, PT ;  /* 0x0000000f0600720c */ /* 0x000fe20003f24070 */
[----:B------:R-:W-:Y:S02]  /*11040*/  @!P0 IMAD.IADD R0, R0, 0x1, -R6 ;  /* 0x0000000100008824 */ /* 0x000fe400078e0a06 */
[----:B------:R-:W-:-:S04]  /*11050*/  IMAD.HI.U32 R22, R11, R23, RZ ;  /* 0x000000170b167227 */ /* 0x000fc800078e00ff */
[----:B0-----:R-:W-:Y:S01]  /*11060*/  IMAD.MOV.U32 R3, RZ, RZ, R20 ;  /* 0x000000ffff037224 */ /* 0x001fe200078e0014 */
[----:B------:R-:W-:Y:S01]  /*11070*/  IABS R5, R16 ;  /* 0x0000001000057213 */ /* 0x000fe20000000000 */
[----:B------:R-:W-:Y:S01]  /*11080*/  @!P2 IMAD.IADD R14, R14, 0x1, -R6 ;  /* 0x000000010e0ea824 */ /* 0x000fe200078e0a06 */
[C---:B------:R-:W-:Y:S01]  /*11090*/  ISETP.GT.U32.AND P2, PT, R6.reuse, R0, PT ;  /* 0x000000000600720c */ /* 0x040fe20003f44070 */
[----:B------:R-:W-:Y:S02]  /*110a0*/  @!P4 IMAD.MOV R3, RZ, RZ, -R3 ;  /* 0x000000ffff03c224 */ /* 0x000fe400078e0a03 */
[----:B------:R-:W-:Y:S01]  /*110b0*/  IMAD.MOV R22, RZ, RZ, -R22 ;  /* 0x000000ffff167224 */ /* 0x000fe200078e0a16 */
[C---:B------:R-:W-:Y:S01]  /*110c0*/  ISETP.GT.U32.AND P5, PT, R6.reuse, R4, PT ;  /* 0x000000040600720c */ /* 0x040fe20003fa4070 */
[----:B------:R-:W-:Y:S01]  /*110d0*/  IMAD.HI.U32 R25, R11, R5, RZ ;  /* 0x000000050b197227 */ /* 0x000fe200078e00ff */
[----:B------:R0:W-:Y:S03]  /*110e0*/  STL [R1+0x474], R3 ;  /* 0x0004740301007387 */ /* 0x0001e60000100800 */
[----:B------:R-:W-:-:S02]  /*110f0*/  IMAD R22, R6, R22, R23 ;  /* 0x0000001606167224 */ /* 0x000fc400078e0217 */
[----:B------:R-:W-:Y:S02]  /*11100*/  IMAD.MOV R25, RZ, RZ, -R25 ;  /* 0x000000ffff197224 */ /* 0x000fe400078e0a19 */
[----:B0-----:R-:W-:Y:S02]  /*11110*/  IMAD.MOV.U32 R3, RZ, RZ, R17 ;  /* 0x000000ffff037224 */ /* 0x001fe400078e0011 */
[--C-:B------:R-:W-:Y:S02]  /*11120*/  @!P1 IMAD.IADD R15, R15, 0x1, -R6.reuse ;  /* 0x000000010f0f9824 */ /* 0x100fe400078e0a06 */
[----:B------:R-:W-:Y:S01]  /*11130*/  @!P6 IMAD.MOV R3, RZ, RZ, -R3 ;  /* 0x000000ffff03e224 */ /* 0x000fe200078e0a03 */
[C---:B------:R-:W-:Y:S01]  /*11140*/  ISETP.GT.U32.AND P6, PT, R6.reuse, R22, PT ;  /* 0x000000160600720c */ /* 0x040fe20003fc4070 */
[----:B------:R-:W-:Y:S01]  /*11150*/  IMAD R5, R6, R25, R5 ;  /* 0x0000001906057224 */ /* 0x000fe200078e0205 */
[----:B------:R-:W-:Y:S01]  /*11160*/  ISETP.GE.AND P0, PT, R21, RZ, PT ;  /* 0x000000ff1500720c */ /* 0x000fe20003f06270 */
[----:B------:R-:W-:Y:S01]  /*11170*/  @!P2 IMAD.IADD R0, R0, 0x1, -R6 ;  /* 0x000000010000a824 */ /* 0x000fe200078e0a06 */
[----:B------:R-:W-:Y:S01]  /*11180*/  ISETP.GT.U32.AND P1, PT, R6, R15, PT ;  /* 0x0000000f0600720c */ /* 0x000fe20003f24070 */
[C---:B------:R-:W-:Y:S01]  /*11190*/  VIADD R10, R9.reuse, 0xbd ;  /* 0x000000bd090a7836 */ /* 0x040fe20000000000 */
[----:B------:R-:W-:Y:S01]  /*111a0*/  ISETP.GE.AND P2, PT, R12, RZ, PT ;  /* 0x000000ff0c00720c */ /* 0x000fe20003f46270 */
[----:B------:R-:W-:-:S02]  /*111b0*/  VIADD R13, R9, 0xbc ;  /* 0x000000bc090d7836 */ /* 0x000fc40000000000 */
[----:B------:R-:W-:Y:S01]  /*111c0*/  @!P5 IMAD.IADD R4, R4, 0x1, -R6 ;  /* 0x000000010404d824 */ /* 0x000fe200078e0a06 */
[C---:B------:R-:W-:Y:S02]  /*111d0*/  ISETP.GT.U32.AND P5, PT, R6.reuse, R5, PT ;  /* 0x000000050600720c */ /* 0x040fe40003fa4070 */
[----:B------:R-:W-:Y:S02]  /*111e0*/  IABS R8, R10 ;  /* 0x0000000a00087213 */ /* 0x000fe40000000000 */
[----:B------:R-:W-:Y:S02]  /*111f0*/  IABS R20, R13 ;  /* 0x0000000d00147213 */ /* 0x000fe40000000000 */
[----:B------:R-:W-:Y:S01]  /*11200*/  ISETP.GT.U32.AND P4, PT, R6, R14, PT ;  /* 0x0000000e0600720c */ /* 0x000fe20003f84070 */
[----:B------:R0:W-:Y:S01]  /*11210*/  STL [R1+0x468], R3 ;  /* 0x0004680301007387 */ /* 0x0001e20000100800 */
[----:B------:R-:W-:Y:S02]  /*11220*/  IMAD.MOV.U32 R23, RZ, RZ, R4 ;  /* 0x000000ffff177224 */ /* 0x000fe400078e0004 */
[----:B------:R-:W-:Y:S01]  /*11230*/  @!P6 IMAD.IADD R22, R22, 0x1, -R6 ;  /* 0x000000011616e824 */ /* 0x000fe200078e0a06 */
[----:B------:R-:W-:Y:S01]  /*11240*/  ISETP.GE.AND P6, PT, R19, RZ, PT ;  /* 0x000000ff1300720c */ /* 0x000fe20003fc6270 */
[----:B------:R-:W-:-:S04]  /*11250*/  IMAD.HI.U32 R24, R11, R8, RZ ;  /* 0x000000080b187227 */ /* 0x000fc800078e00ff */
[----:B0-----:R-:W-:Y:S02]  /*11260*/  IMAD.MOV.U32 R3, RZ, RZ, R0 ;  /* 0x000000ffff037224 */ /* 0x001fe400078e0000 */
[----:B------:R-:W-:-:S04]  /*11270*/  IMAD.HI.U32 R21, R11, R20, RZ ;  /* 0x000000140b157227 */ /* 0x000fc800078e00ff */
[----:B------:R-:W-:Y:S02]  /*11280*/  @!P0 IMAD.MOV R23, RZ, RZ, -R23 ;  /* 0x000000ffff178224 */ /* 0x000fe400078e0a17 */
[----:B------:R-:W-:Y:S01]  /*11290*/  @!P1 IMAD.IADD R15, R15, 0x1, -R6 ;  /* 0x000000010f0f9824 */ /* 0x000fe200078e0a06 */
[----:B------:R-:W-:Y:S01]  /*112a0*/  ISETP.GE.AND P1, PT, R18, RZ, PT ;  /* 0x000000ff1200720c */ /* 0x000fe20003f26270 */
[----:B------:R-:W-:Y:S02]  /*112b0*/  @!P2 IMAD.MOV R3, RZ, RZ, -R3 ;  /* 0x000000ffff03a224 */ /* 0x000fe400078e0a03 */
[----:B------:R-:W-:Y:S02]  /*112c0*/  IMAD.MOV R24, RZ, RZ, -R24 ;  /* 0x000000ffff187224 */ /* 0x000fe400078e0a18 */
[----:B------:R-:W-:Y:S01]  /*112d0*/  IMAD.MOV R21, RZ, RZ, -R21 ;  /* 0x000000ffff157224 */ /* 0x000fe200078e0a15 */
[----:B------:R-:W-:Y:S01]  /*112e0*/  STL [R1+0x464], R23 ;  /* 0x0004641701007387 */ /* 0x000fe20000100800 */
[----:B------:R-:W-:-:S02]  /*112f0*/  VIADD R17, R9, 0xbb ;  /* 0x000000bb09117836 */ /* 0x000fc40000000000 */
[----:B------:R-:W-:Y:S01]  /*11300*/  @!P5 IMAD.IADD R5, R5, 0x1, -R6 ;  /* 0x000000010505d824 */ /* 0x000fe200078e0a06 */
[----:B------:R-:W-:Y:S01]  /*11310*/  ISETP.GE.AND P5, PT, R7, RZ, PT ;  /* 0x000000ff0700720c */ /* 0x000fe20003fa6270 */
[----:B------:R0:W-:Y:S01]  /*11320*/  STL [R1+0x460], R3 ;  /* 0x0004600301007387 */ /* 0x0001e20000100800 */
[----:B------:R-:W-:Y:S02]  /*11330*/  IMAD R8, R6, R24, R8 ;  /* 0x0000001806087224 */ /* 0x000fe400078e0208 */
[----:B------:R-:W-:Y:S02]  /*11340*/  @!P4 IMAD.IADD R14, R14, 0x1, -R6 ;  /* 0x000000010e0ec824 */ /* 0x000fe400078e0a06 */
[C---:B------:R-:W-:Y:S01]  /*11350*/  IMAD R7, R6.reuse, R21, R20 ;  /* 0x0000001506077224 */ /* 0x040fe200078e0214 */
[----:B------:R-:W-:Y:S01]  /*11360*/  IABS R12, R17 ;  /* 0x00000011000c7213 */ /* 0x000fe20000000000 */
[----:B0-----:R-:W-:Y:S01]  /*11370*/  IMAD.MOV.U32 R3, RZ, RZ, R15 ;  /* 0x000000ffff037224 */ /* 0x001fe200078e000f */
[C---:B------:R-:W-:Y:S01]  /*11380*/  ISETP.GT.U32.AND P0, PT, R6.reuse, R22, PT ;  /* 0x000000160600720c */ /* 0x040fe20003f04070 */
[----:B------:R-:W-:Y:S01]  /*11390*/  IMAD.MOV.U32 R0, RZ, RZ, R14 ;  /* 0x000000ffff007224 */ /* 0x000fe200078e000e */
[C---:B------:R-:W-:Y:S01]  /*113a0*/  ISETP.GT.U32.AND P4, PT, R6.reuse, R8, PT ;  /* 0x000000080600720c */ /* 0x040fe20003f84070 */
[----:B------:R-:W-:Y:S01]  /*113b0*/  @!P6 IMAD.MOV R3, RZ, RZ, -R3 ;  /* 0x000000ffff03e224 */ /* 0x000fe200078e0a03 */
[C---:B------:R-:W-:Y:S01]  /*113c0*/  ISETP.GT.U32.AND P6, PT, R6.reuse, R7, PT ;  /* 0x000000070600720c */ /* 0x040fe20003fc4070 */
[----:B------:R-:W-:Y:S01]  /*113d0*/  IMAD.HI.U32 R18, R11, R12, RZ ;  /* 0x0000000c0b127227 */ /* 0x000fe200078e00ff */
[----:B------:R-:W-:-:S03]  /*113e0*/  ISETP.GT.U32.AND P2, PT, R6, R5, PT ;  /* 0x000000050600720c */ /* 0x000fc60003f44070 */
[----:B------:R-:W-:Y:S02]  /*113f0*/  @!P1 IMAD.MOV R0, RZ, RZ, -R0 ;  /* 0x000000ffff009224 */ /* 0x000fe400078e0a00 */
[----:B------:R-:W-:-:S03]  /*11400*/  IMAD.MOV R18, RZ, RZ, -R18 ;  /* 0x000000ffff127224 */ /* 0x000fc600078e0a12 */
[----:B------:R0:W-:Y:S01]  /*11410*/  STL [R1+0x45c], R0 ;  /* 0x00045c0001007387 */ /* 0x0001e20000100800 */
[----:B------:R-:W-:Y:S02]  /*11420*/  IMAD R12, R6, R18, R12 ;  /* 0x00000012060c7224 */ /* 0x000fe400078e020c */
[--C-:B------:R-:W-:Y:S01]  /*11430*/  @!P0 IMAD.IADD R22, R22, 0x1, -R6.reuse ;  /* 0x0000000116168824 */ /* 0x100fe200078e0a06 */
[----:B------:R-:W-:Y:S01]  /*11440*/  ISETP.GE.AND P1, PT, R16, RZ, PT ;  /* 0x000000ff1000720c */ /* 0x000fe20003f26270 */
[--C-:B------:R-:W-:Y:S02]  /*11450*/  @!P4 IMAD.IADD R8, R8, 0x1, -R6.reuse ;  /* 0x000000010808c824 */ /* 0x100fe400078e0a06 */
[----:B0-----:R-:W-:Y:S01]  /*11460*/  VIADD R0, R9, 0xba ;  /* 0x000000ba09007836 */ /* 0x001fe20000000000 */
[----:B------:R0:W-:Y:S01]  /*11470*/  STL [R1+0x458], R3 ;  /* 0x0004580301007387 */ /* 0x0001e20000100800 */
[--C-:B------:R-:W-:Y:S02]  /*11480*/  @!P6 IMAD.IADD R7, R7, 0x1, -R6.reuse ;  /* 0x000000010707e824 */ /* 0x100fe400078e0a06 */
[----:B------:R-:W-:Y:S01]  /*11490*/  @!P2 IMAD.IADD R5, R5, 0x1, -R6 ;  /* 0x000000010505a824 */ /* 0x000fe200078e0a06 */
[----:B------:R-:W-:-:S02]  /*114a0*/  IABS R16, R0 ;  /* 0x0000000000107213 */ /* 0x000fc40000000000 */
[C---:B------:R-:W-:Y:S01]  /*114b0*/  ISETP.GT.U32.AND P2, PT, R6.reuse, R12, PT ;  /* 0x0000000c0600720c */ /* 0x040fe20003f44070 */
[----:B0-----:R-:W-:Y:S01]  /*114c0*/  IMAD.MOV.U32 R3, RZ, RZ, R22 ;  /* 0x000000ffff037224 */ /* 0x001fe200078e0016 */
[----:B------:R-:W-:Y:S02]  /*114d0*/  ISETP.GT.U32.AND P4, PT, R6, R8, PT ;  /* 0x000000080600720c */ /* 0x000fe40003f84070 */
[----:B------:R-:W-:Y:S01]  /*114e0*/  ISETP.GE.AND P0, PT, R10, RZ, PT ;  /* 0x000000ff0a00720c */ /* 0x000fe20003f06270 */
[----:B------:R-:W-:Y:S01]  /*114f0*/  IMAD.HI.U32 R10, R11, R16, RZ ;  /* 0x000000100b0a7227 */ /* 0x000fe200078e00ff */
[----:B------:R-:W-:-:S03]  /*11500*/  ISETP.GT.U32.AND P6, PT, R6, R7, PT ;  /* 0x000000070600720c */ /* 0x000fc60003fc4070 */
[----:B------:R-:W-:Y:S02]  /*11510*/  @!P5 IMAD.MOV R3, RZ, RZ, -R3 ;  /* 0x000000ffff03d224 */ /* 0x000fe400078e0a03 */
[----:B------:R-:W-:Y:S02]  /*11520*/  IMAD.MOV R10, RZ, RZ, -R10 ;  /* 0x000000ffff0a7224 */ /* 0x000fe400078e0a0a */
[----:B------:R-:W-:Y:S01]  /*11530*/  VIADD R4, R9, 0xb9 ;  /* 0x000000b909047836 */ /* 0x000fe20000000000 */
[----:B------:R0:W-:Y:S01]  /*11540*/  STL [R1+0x2b8], R3 ;  /* 0x0002b80301007387 */ /* 0x0001e20000100800 */
[----:B------:R-:W-:Y:S02]  /*11550*/  IMAD R16, R6, R10, R16 ;  /* 0x0000000a06107224 */ /* 0x000fe400078e0210 */
[----:B------:R-:W-:Y:S01]  /*11560*/  @!P2 IMAD.IADD R12, R12, 0x1, -R6 ;  /* 0x000000010c0ca824 */ /* 0x000fe200078e0a06 */
[----:B------:R-:W-:Y:S01]  /*11570*/  IABS R19, R4 ;  /* 0x0000000400137213 */ /* 0x000fe20000000000 */
[----:B0-----:R-:W-:-:S02]  /*11580*/  IMAD.MOV.U32 R3, RZ, RZ, R5 ;  /* 0x000000ffff037224 */ /* 0x001fc400078e0005 */
[--C-:B------:R-:W-:Y:S02]  /*11590*/  @!P4 IMAD.IADD R8, R8, 0x1, -R6.reuse ;  /* 0x000000010808c824 */ /* 0x100fe400078e0a06 */
[----:B------:R-:W-:Y:S02]  /*115a0*/  @!P1 IMAD.MOV R3, RZ, RZ, -R3 ;  /* 0x000000ffff039224 */ /* 0x000fe400078e0a03 */
[----:B------:R-:W-:Y:S01]  /*115b0*/  @!P6 IMAD.IADD R7, R7, 0x1, -R6 ;  /* 0x000000010707e824 */ /* 0x000fe200078e0a06 */
[----:B------:R-:W-:Y:S02]  /*115c0*/  ISETP.GT.U32.AND P6, PT, R6, R16, PT ;  /* 0x000000100600720c */ /* 0x000fe40003fc4070 */
[----:B------:R-:W-:Y:S01]  /*115d0*/  ISETP.GE.AND P2, PT, R0, RZ, PT ;  /* 0x000000ff0000720c */ /* 0x000fe20003f46270 */
[----:B------:R0:W-:Y:S01]  /*115e0*/  STL [R1+0x2a0], R3 ;  /* 0x0002a00301007387 */ /* 0x0001e20000100800 */
[----:B------:R-:W-:Y:S01]  /*115f0*/  ISETP.GT.U32.AND P1, PT, R6, R12, PT ;  /* 0x0000000c0600720c */ /* 0x000fe20003f24070 */
[----:B------:R-:W-:Y:S01]  /*11600*/  IMAD.HI.U32 R0, R11, R19, RZ ;  /* 0x000000130b007227 */ /* 0x000fe200078e00ff */
[----:B------:R-:W-:-:S03]  /*11610*/  ISETP.GE.AND P4, PT, R13, RZ, PT ;  /* 0x000000ff0d00720c */ /* 0x000fc60003f86270 */
[----:B------:R-:W-:Y:S02]  /*11620*/  IMAD.MOV R0, RZ, RZ, -R0 ;  /* 0x000000ffff007224 */ /* 0x000fe400078e0a00 */
[----:B0-----:R-:W-:Y:S02]  /*11630*/  IMAD.MOV.U32 R3, RZ, RZ, R8 ;  /* 0x000000ffff037224 */ /* 0x001fe400078e0008 */
[----:B------:R-:W-:Y:S02]  /*11640*/  VIADD R5, R9, 0xb8 ;  /* 0x000000b809057836 */ /* 0x000fe40000000000 */
[----:B------:R-:W-:Y:S02]  /*11650*/  @!P0 IMAD.MOV R3, RZ, RZ, -R3 ;  /* 0x000000ffff038224 */ /* 0x000fe400078e0a03 */
[----:B------:R-:W-:Y:S01]  /*11660*/  IMAD R19, R6, R0, R19 ;  /* 0x0000000006137224 */ /* 0x000fe200078e0213 */
[----:B------:R-:W-:Y:S01]  /*11670*/  ISETP.GE.AND P5, PT, R17, RZ, PT ;  /* 0x000000ff1100720c */ /* 0x000fe20003fa6270 */
[--C-:B------:R-:W-:Y:S01]  /*11680*/  @!P6 IMAD.IADD R16, R16, 0x1, -R6.reuse ;  /* 0x000000011010e824 */ /* 0x100fe200078e0a06 */
[----:B------:R0:W-:Y:S01]  /*11690*/  STL [R1+0x404], R3 ;  /* 0x0004040301007387 */ /* 0x0001e20000100800 */
[----:B------:R-:W-:Y:S01]  /*116a0*/  IABS R17, R5 ;  /* 0x0000000500117213 */ /* 0x000fe20000000000 */
[----:B------:R-:W-:Y:S01]  /*116b0*/  @!P1 IMAD.IADD R12, R12, 0x1, -R6 ;  /* 0x000000010c0c9824 */ /* 0x000fe200078e0a06 */
[----:B------:R-:W-:Y:S01]  /*116c0*/  ISETP.GT.U32.AND P1, PT, R6, R19, PT ;  /* 0x000000130600720c */ /* 0x000fe20003f24070 */
[----:B0-----:R-:W-:-:S02]  /*116d0*/  IMAD.MOV.U32 R3, RZ, RZ, R7 ;  /* 0x000000ffff037224 */ /* 0x001fc400078e0007 */
[----:B------:R-:W-:-:S04]  /*116e0*/  IMAD.HI.U32 R8, R11, R17, RZ ;  /* 0x000000110b087227 */ /* 0x000fc800078e00ff */
[----:B------:R-:W-:Y:S01]  /*116f0*/  @!P4 IMAD.MOV R3, RZ, RZ, -R3 ;  /* 0x000000ffff03c224 */ /* 0x000fe200078e0a03 */
[----:B------:R-:W-:Y:S01]  /*11700*/  ISETP.GT.U32.AND P4, PT, R6, R16, PT ;  /* 0x000000100600720c */ /* 0x000fe20003f84070 */
[----:B------:R-:W-:Y:S01]  /*11710*/  IMAD.MOV R8, RZ, RZ, -R8 ;  /* 0x000000ffff087224 */ /* 0x000fe200078e0a08 */
[----:B------:R-:W-:Y:S01]  /*11720*/  ISETP.GE.AND P0, PT, R4, RZ, PT ;  /* 0x000000ff0400720c */ /* 0x000fe20003f06270 */
[C---:B------:R-:W-:Y:S02]  /*11730*/  VIADD R4, R9.reuse, 0xb7 ;  /* 0x000000b709047836 */ /* 0x040fe40000000000 */
[----:B------:R-:W-:Y:S02]  /*11740*/  VIADD R0, R9, 0xb6 ;  /* 0x000000b609007836 */ /* 0x000fe40000000000 */
[----:B------:R-:W-:Y:S01]  /*11750*/  IMAD R17, R6, R8, R17 ;  /* 0x0000000806117224 */ /* 0x000fe200078e0211 */
[----:B------:R-:W-:Y:S01]  /*11760*/  IABS R14, R4 ;  /* 0x00000004000e7213 */ /* 0x000fe20000000000 */
[--C-:B------:R-:W-:Y:S01]  /*11770*/  @!P1 IMAD.IADD R19, R19, 0x1, -R6.reuse ;  /* 0x0000000113139824 */ /* 0x100fe200078e0a06 */
[----:B------:R-:W-:Y:S01]  /*11780*/  IABS R10, R0 ;  /* 0x00000000000a7213 */ /* 0x000fe20000000000 */
[----:B------:R0:W-:Y:S02]  /*11790*/  STL [R1+0x44c], R3 ;  /* 0x00044c0301007387 */ /* 0x0001e40000100800 */
[----:B------:R-:W-:Y:S01]  /*117a0*/  @!P4 IMAD.IADD R16, R16, 0x1, -R6 ;  /* 0x000000011010c824 */ /* 0x000fe200078e0a06 */
[C---:B------:R-:W-:Y:S01]  /*117b0*/  ISETP.GT.U32.AND P4, PT, R6.reuse, R17, PT ;  /* 0x000000110600720c */ /* 0x040fe20003f84070 */
[----:B------:R-:W-:Y:S01]  /*117c0*/  IMAD.HI.U32 R7, R11, R14, RZ ;  /* 0x0000000e0b077227 */ /* 0x000fe200078e00ff */
[----:B------:R-:W-:-:S02]  /*117d0*/  ISETP.GT.U32.AND P1, PT, R6, R19, PT ;  /* 0x000000130600720c */ /* 0x000fc40003f24070 */
[----:B------:R-:W-:Y:S01]  /*117e0*/  ISETP.GE.AND P6, PT, R5, RZ, PT ;  /* 0x000000ff0500720c */ /* 0x000fe20003fc6270 */
[----:B0-----:R-:W-:Y:S02]  /*117f0*/  IMAD.MOV.U32 R3, RZ, RZ, R12 ;  /* 0x000000ffff037224 */ /* 0x001fe400078e000c */
[----:B------:R-:W-:-:S04]  /*11800*/  IMAD.HI.U32 R5, R11, R10, RZ ;  /* 0x0000000a0b057227 */ /* 0x000fc800078e00ff */
[----:B------:R-:W-:Y:S02]  /*11810*/  @!P5 IMAD.MOV R3, RZ, RZ, -R3 ;  /* 0x000000ffff03d224 */ /* 0x000fe400078e0a03 */
[----:B------:R-:W-:Y:S02]  /*11820*/  IMAD.MOV R7, RZ, RZ, -R7 ;  /* 0x000000ffff077224 */ /* 0x000fe400078e0a07 */
[----:B------:R-:W-:Y:S01]  /*11830*/  IMAD.MOV R5, RZ, RZ, -R5 ;  /* 0x000000ffff057224 */ /* 0x000fe200078e0a05 */
[----:B------:R0:W-:Y:S01]  /*11840*/  STL [R1+0x454], R3 ;  /* 0x0004540301007387 */ /* 0x0001e20000100800 */
[----:B------:R-:W-:Y:S02]  /*11850*/  VIADD R13, R9, 0xb5 ;  /* 0x000000b5090d7836 */ /* 0x000fe40000000000 */
[C---:B------:R-:W-:Y:S02]  /*11860*/  IMAD R14, R6.reuse, R7, R14 ;  /* 0x00000007060e7224 */ /* 0x040fe400078e020e */
[----:B------:R-:W-:Y:S01]  /*11870*/  IMAD R10, R6, R5, R10 ;  /* 0x00000005060a7224 */ /* 0x000fe200078e020a */
[----:B------:R-:W-:Y:S01]  /*11880*/  IABS R5, R13 ;  /* 0x0000000d00057213 */ /* 0x000fe20000000000 */
[----:B------:R-:W-:-:S02]  /*11890*/  @!P4 IMAD.IADD R17, R17, 0x1, -R6 ;  /* 0x000000011111c824 */ /* 0x000fc400078e0a06 */
[----:B0-----:R-:W-:Y:S02]  /*118a0*/  IMAD.MOV.U32 R3, RZ, RZ, R16 ;  /* 0x000000ffff037224 */ /* 0x001fe400078e0010 */
[----:B------:R-:W-:Y:S01]  /*118b0*/  @!P1 IMAD.IADD R19, R19, 0x1, -R6 ;  /* 0x0000000113139824 */ /* 0x000fe200078e0a06 */
[C---:B------:R-:W-:Y:S01]  /*118c0*/  ISETP.GT.U32.AND P1, PT, R6.reuse, R14, PT ;  /* 0x0000000e0600720c */ /* 0x040fe20003f24070 */
[----:B------:R-:W-:Y:S01]  /*118d0*/  @!P2 IMAD.MOV R3, RZ, RZ, -R3 ;  /* 0x000000ffff03a224 */ /* 0x000fe200078e0a03 */
[----:B------:R-:W-:Y:S01]  /*118e0*/  ISETP.GT.U32.AND P4, PT, R6, R17, PT ;  /* 0x000000110600720c */ /* 0x000fe20003f84070 */
[----:B------:R-:W-:-:S03]  /*118f0*/  IMAD.HI.U32 R16, R11, R5, RZ ;  /* 0x000000050b107227 */ /* 0x000fc600078e00ff */
[----:B------:R0:W-:Y:S01]  /*11900*/  STL [R1+0x450], R3 ;  /* 0x0004500301007387 */ /* 0x0001e20000100800 */
[----:B------:R-:W-:Y:S01]  /*11910*/  ISETP.GT.U32.AND P2, PT, R6, R10, PT ;  /* 0x0000000a0600720c */ /* 0x000fe20003f44070 */
[----:B------:R-:W-:Y:S02]  /*11920*/  IMAD.MOV R16, RZ, RZ, -R16 ;  /* 0x000000ffff107224 */ /* 0x000fe400078e0a10 */
[----:B0-----:R-:W-:-:S04]  /*11930*/  IMAD.MOV.U32 R3, RZ, RZ, R19 ;  /* 0x000000ffff037224 */ /* 0x001fc800078e0013 */
[----:B------:R-:W-:Y:S01]  /*11940*/  @!P0 IMAD.MOV R3, RZ, RZ, -R3 ;  /* 0x000000ffff038224 */ /* 0x000fe200078e0a03 */
[----:B------:R-:W-:Y:S01]  /*11950*/  ISETP.GE.AND P0, PT, R0, RZ, PT ;  /* 0x000000ff0000720c */ /* 0x000fe20003f06270 */
[----:B------:R-:W-:Y:S01]  /*11960*/  IMAD R0, R6, R16, R5 ;  /* 0x0000001006007224 */ /* 0x000fe200078e0205 */
[----:B------:R-:W-:Y:S01]  /*11970*/  ISETP.GE.AND P5, PT, R4, RZ, PT ;  /* 0x000000ff0400720c */ /* 0x000fe20003fa6270 */
[--C-:B------:R-:W-:Y:S02]  /*11980*/  @!P1 IMAD.IADD R14, R14, 0x1, -R6.reuse ;  /* 0x000000010e0e9824 */ /* 0x100fe400078e0a06 */
[----:B------:R-:W-:Y:S02]  /*11990*/  VIADD R4, R9, 0xb4 ;  /* 0x000000b409047836 */ /* 0x000fe40000000000 */
[--C-:B------:R-:W-:Y:S01]  /*119a0*/  @!P4 IMAD.IADD R17, R17, 0x1, -R6.reuse ;  /* 0x000000011111c824 */ /* 0x100fe200078e0a06 */
[C---:B------:R-:W-:Y:S01]  /*119b0*/  ISETP.GT.U32.AND P4, PT, R6.reuse, R0, PT ;  /* 0x000000000600720c */ /* 0x040fe20003f84070 */
[----:B------:R-:W-:Y:S01]  /*119c0*/  VIADD R7, R9, 0xb3 ;  /* 0x000000b309077836 */ /* 0x000fe20000000000 */
[----:B------:R-:W-:Y:S01]  /*119d0*/  ISETP.GT.U32.AND P1, PT, R6, R14, PT ;  /* 0x0000000e0600720c */ /* 0x000fe20003f24070 */
[----:B------:R-:W-:Y:S01]  /*119e0*/  @!P2 IMAD.IADD R10, R10, 0x1, -R6 ;  /* 0x000000010a0aa824 */ /* 0x000fe200078e0a06 */
[----:B------:R-:W-:-:S02]  /*119f0*/  IABS R18, R4 ;  /* 0x0000000400127213 */ /* 0x000fc40000000000 */
[----:B------:R-:W-:Y:S01]  /*11a00*/  IABS R15, R7 ;  /* 0x00000007000f7213 */ /* 0x000fe20000000000 */
[----:B------:R-:W-:Y:S01]  /*11a10*/  VIADD R8, R9, 0xb2 ;  /* 0x000000b209087836 */ /* 0x000fe20000000000 */
[----:B------:R-:W-:Y:S01]  /*11a20*/  ISETP.GT.U32.AND P2, PT, R6, R10, PT ;  /* 0x0000000a0600720c */ /* 0x000fe20003f44070 */
[----:B------:R-:W-:-:S04]  /*11a30*/  IMAD.HI.U32 R19, R11, R18, RZ ;  /* 0x000000120b137227 */ /* 0x000fc800078e00ff */
[----:B------:R-:W-:Y:S01]  /*11a40*/  IMAD.HI.U32 R5, R11, R15, RZ ;  /* 0x0000000f0b057227 */ /* 0x000fe200078e00ff */
[----:B------:R-:W-:Y:S01]  /*11a50*/  IABS R12, R8 ;  /* 0x00000008000c7213 */ /* 0x000fe20000000000 */
[----:B------:R0:W-:Y:S02]  /*11a60*/  STL [R1+0x448], R3 ;  /* 0x0004480301007387 */ /* 0x0001e40000100800 */
[----:B------:R-:W-:Y:S02]  /*11a70*/  IMAD.MOV R19, RZ, RZ, -R19 ;  /* 0x000000ffff137224 */ /* 0x000fe400078e0a13 */
[--C-:B------:R-:W-:Y:S02]  /*11a80*/  @!P4 IMAD.IADD R0, R0, 0x1, -R6.reuse ;  /* 0x000000010000c824 */ /* 0x100fe400078e0a06 */
[----:B------:R-:W-:Y:S02]  /*11a90*/  IMAD.MOV R5, RZ, RZ, -R5 ;  /* 0x000000ffff057224 */ /* 0x000fe400078e0a05 */
[----:B------:R-:W-:Y:S01]  /*11aa0*/  @!P1 IMAD.IADD R14, R14, 0x1, -R6 ;  /* 0x000000010e0e9824 */ /* 0x000fe200078e0a06 */
[----:B------:R-:W-:Y:S01]  /*11ab0*/  ISETP.GE.AND P1, PT, R13, RZ, PT ;  /* 0x000000ff0d00720c */ /* 0x000fe20003f26270 */
[----:B0-----:R-:W-:Y:S01]  /*11ac0*/  IMAD.MOV.U32 R3, RZ, RZ, R17 ;  /* 0x000000ffff037224 */ /* 0x001fe200078e0011 */
[C---:B------:R-:W-:Y:S01]  /*11ad0*/  ISETP.GT.U32.AND P4, PT, R6.reuse, R0, PT ;  /* 0x000000000600720c */ /* 0x040fe20003f84070 */
[----:B------:R-:W-:-:S02]  /*11ae0*/  IMAD R13, R6, R19, R18 ;  /* 0x00000013060d7224 */ /* 0x000fc400078e0212 */
[----:B------:R-:W-:Y:S02]  /*11af0*/  IMAD R15, R6, R5, R15 ;  /* 0x00000005060f7224 */ /* 0x000fe400078e020f */
[----:B------:R-:W-:-:S04]  /*11b00*/  IMAD.HI.U32 R16, R11, R12, RZ ;  /* 0x0000000c0b107227 */ /* 0x000fc800078e00ff */
[----:B------:R-:W-:Y:S01]  /*11b10*/  @!P6 IMAD.MOV R3, RZ, RZ, -R3 ;  /* 0x000000ffff03e224 */ /* 0x000fe200078e0a03 */
[----:B------:R-:W-:Y:S01]  /*11b20*/  ISETP.GT.U32.AND P6, PT, R6, R13, PT ;  /* 0x0000000d0600720c */ /* 0x000fe20003fc4070 */
[----:B------:R-:W-:Y:S01]  /*11b30*/  @!P2 IMAD.IADD R10, R10, 0x1, -R6 ;  /* 0x000000010a0aa824 */ /* 0x000fe200078e0a06 */
[----:B------:R-:W-:Y:S01]  /*11b40*/  ISETP.GT.U32.AND P2, PT, R6, R15, PT ;  /* 0x0000000f0600720c */ /* 0x000fe20003f44070 */
[----:B------:R-:W-:Y:S02]  /*11b50*/  IMAD.MOV R16, RZ, RZ, -R16 ;  /* 0x000000ffff107224 */ /* 0x000fe400078e0a10 */
[C---:B------:R-:W-:Y:S01]  /*11b60*/  VIADD R5, R9.reuse, 0xb1 ;  /* 0x000000b109057836 */ /* 0x040fe20000000000 */
[----:B------:R0:W-:Y:S01]  /*11b70*/  STL [R1+0x428], R3 ;  /* 0x0004280301007387 */ /* 0x0001e20000100800 */
[----:B------:R-:W-:Y:S01]  /*11b80*/  @!P5 IMAD.MOV R14, RZ, RZ, -R14 ;  /* 0x000000ffff0ed224 */ /* 0x000fe200078e0a0e */
[----:B------:R-:W-:Y:S01]  /*11b90*/  ISETP.GE.AND P5, PT, R4, RZ, PT ;  /* 0x000000ff0400720c */ /* 0x000fe20003fa6270 */
[----:B------:R-:W-:Y:S01]  /*11ba0*/  IMAD R12, R6, R16, R12 ;  /* 0x00000010060c7224 */ /* 0x000fe200078e020c */
[----:B------:R-:W-:Y:S01]  /*11bb0*/  IABS R16, R5 ;  /* 0x0000000500107213 */ /* 0x000fe20000000000 */
[----:B------:R-:W-:-:S02]  /*11bc0*/  VIADD R4, R9, 0xb0 ;  /* 0x000000b009047836 */ /* 0x000fc40000000000 */
[----:B0-----:R-:W-:Y:S02]  /*11bd0*/  IMAD.MOV.U32 R3, RZ, RZ, R10 ;  /* 0x000000ffff037224 */ /* 0x001fe400078e000a */
[--C-:B------:R-:W-:Y:S02]  /*11be0*/  @!P4 IMAD.IADD R0, R0, 0x1, -R6.reuse ;  /* 0x000000010000c824 */ /* 0x100fe400078e0a06 */
[----:B------:R-:W-:Y:S01]  /*11bf0*/  @!P0 IMAD.MOV R3, RZ, RZ, -R3 ;  /* 0x000000ffff038224 */ /* 0x000fe200078e0a03 */
[----:B------:R-:W-:Y:S01]  /*11c00*/  ISETP.GE.AND P4, PT, R7, RZ, PT ;  /* 0x000000ff0700720c */ /* 0x000fe20003f86270 */
[----:B------:R-:W-:Y:S01]  /*11c10*/  IMAD.HI.U32 R10, R11, R16, RZ ;  /* 0x000000100b0a7227 */ /* 0x000fe200078e00ff */
[----:B------:R-:W-:Y:S01]  /*11c20*/  IABS R7, R4 ;  /* 0x0000000400077213 */ /* 0x000fe20000000000 */
[----:B------:R-:W-:Y:S02]  /*11c30*/  STL [R1+0x430], R14 ;  /* 0x0004300e01007387 */ /* 0x000fe40000100800 */
[--C-:B------:R-:W-:Y:S01]  /*11c40*/  @!P6 IMAD.IADD R13, R13, 0x1, -R6.reuse ;  /* 0x000000010d0de824 */ /* 0x100fe200078e0a06 */
[----:B------:R-:W-:Y:S01]  /*11c50*/  ISETP.GE.AND P6, PT, R8, RZ, PT ;  /* 0x000000ff0800720c */ /* 0x000fe20003fc6270 */
[----:B------:R0:W-:Y:S01]  /*11c60*/  STL [R1+0x434], R3 ;  /* 0x0004340301007387 */ /* 0x0001e20000100800 */
[----:B------:R-:W-:Y:S01]  /*11c70*/  @!P2 IMAD.IADD R15, R15, 0x1, -R6 ;  /* 0x000000010f0fa824 */ /* 0x000fe200078e0a06 */
[----:B------:R-:W-:Y:S01]  /*11c80*/  ISETP.GT.U32.AND P0, PT, R6, R12, PT ;  /* 0x0000000c0600720c */ /* 0x000fe20003f04070 */
[----:B------:R-:W-:-:S02]  /*11c90*/  IMAD.MOV R8, RZ, RZ, -R10 ;  /* 0x000000ffff087224 */ /* 0x000fc400078e0a0a */
[----:B------:R-:W-:Y:S02]  /*11ca0*/  IMAD.MOV.U32 R10, RZ, RZ, R7 ;  /* 0x000000ffff0a7224 */ /* 0x000fe400078e0007 */
[----:B0-----:R-:W-:Y:S02]  /*11cb0*/  IMAD.MOV.U32 R3, RZ, RZ, R0 ;  /* 0x000000ffff037224 */ /* 0x001fe400078e0000 */
[----:B------:R-:W-:-:S04]  /*11cc0*/  IMAD.HI.U32 R7, R11, R10, RZ ;  /* 0x0000000a0b077227 */ /* 0x000fc800078e00ff */
[----:B------:R-:W-:Y:S01]  /*11cd0*/  @!P1 IMAD.MOV R3, RZ, RZ, -R3 ;  /* 0x000000ffff039224 */ /* 0x000fe200078e0a03 */
[C---:B------:R-:W-:Y:S01]  /*11ce0*/  ISETP.GT.U32.AND P1, PT, R6.reuse, R15, PT ;  /* 0x0000000f0600720c */ /* 0x040fe20003f24070 */
[----:B------:R-:W-:Y:S01]  /*11cf0*/  IMAD.MOV R7, RZ, RZ, -R7 ;  /* 0x000000ffff077224 */ /* 0x000fe200078e0a07 */
[----:B------:R-:W-:Y:S01]  /*11d00*/  ISETP.GT.U32.AND P2, PT, R6, R13, PT ;  /* 0x0000000d0600720c */ /* 0x000fe20003f44070 */
[----:B------:R-:W-:Y:S02]  /*11d10*/  @!P0 IMAD.IADD R12, R12, 0x1, -R6 ;  /* 0x000000010c0c8824 */ /* 0x000fe400078e0a06 */
[C---:B------:R-:W-:Y:S02]  /*11d20*/  IMAD R10, R6.reuse, R7, R10 ;  /* 0x00000007060a7224 */ /* 0x040fe400078e020a */
[C---:B------:R-:W-:Y:S01]  /*11d30*/  IMAD R16, R6.reuse, R8, R16 ;  /* 0x0000000806107224 */ /* 0x040fe200078e0210 */
[----:B------:R-:W-:-:S05]  /*11d40*/  ISETP.GT.U32.AND P0, PT, R6, R12, PT ;  /* 0x0000000c0600720c */ /* 0x000fca0003f04070 */
[--C-:B------:R-:W-:Y:S01]  /*11d50*/  @!P1 IMAD.IADD R15, R15, 0x1, -R6.reuse ;  /* 0x000000010f0f9824 */ /* 0x100fe200078e0a06 */
        /* <DEDUP_REMOVED lines=11> */
[--C-:B------:R-:W-:Y:S02]  /*11e10*/  @!P1 IMAD.IADD R10, R10, 0x1, -R6.reuse ;  /* 0x000000010a0a9824 */ /* 0x100fe400078e0a06 */
[----:B0-----:R-:W-:Y:S02]  /*11e20*/  IMAD.MOV.U32 R3, RZ, RZ, R13 ;  /* 0x000000ffff037224 */ /* 0x001fe400078e000d */
[----:B------:R-:W-:Y:S02]  /*11e30*/  IMAD.MOV.U32 R5, RZ, RZ, R17 ;  /* 0x000000ffff057224 */ /* 0x000fe400078e0011 */
[----:B------:R-:W-:Y:S01]  /*11e40*/  IMAD.HI.U32 R18, R11, R7, RZ ;  /* 0x000000070b127227 */ /* 0x000fe200078e00ff */
[----:B------:R-:W-:Y:S02]  /*11e50*/  IABS R8, R0 ;  /* 0x0000000000087213 */ /* 0x000fe40000000000 */
[----:B------:R-:W-:Y:S01]  /*11e60*/  ISETP.GT.U32.AND P1, PT, R6, R10, PT ;  /* 0x0000000a0600720c */ /* 0x000fe20003f24070 */
[----:B------:R-:W-:Y:S01]  /*11e70*/  @!P2 IMAD.IADD R16, R16, 0x1, -R6 ;  /* 0x000000011010a824 */ /* 0x000fe200078e0a06 */
[----:B------:R-:W-:Y:S01]  /*11e80*/  ISETP.GE.AND P2, PT, R4, RZ, PT ;  /* 0x000000ff0400720c */ /* 0x000fe20003f46270 */
[----:B------:R-:W-:-:S02]  /*11e90*/  @!P5 IMAD.MOV R3, RZ, RZ, -R3 ;  /* 0x000000ffff03d224 */ /* 0x000fc400078e0a03 */
        /* <DEDUP_REMOVED lines=47> */
[----:B------:R-:W-:-:S04]  /*12190*/  IMAD.HI.U32 R20, R11, R16, RZ ;  /* 0x000000100b147227 */ /* 0x000fc800078e00ff */
[----:B------:R-:W-:Y:S01]  /*121a0*/  @!P0 IMAD.IADD R5, R5, 0x1, -R6 ;  /* 0x0000000105058824 */ /* 0x000fe200078e0a06 */
[----:B------:R-:W-:Y:S01]  /*121b0*/  ISETP.GE.AND P0, PT, R19, RZ, PT ;  /* 0x000000ff1300720c */ /* 0x000fe20003f06270 */
[----:B------:R-:W-:Y:S01]  /*121c0*/  IMAD.MOV R19, RZ, RZ, -R20 ;  /* 0x000000ffff137224 */ /* 0x000fe200078e0a14 */
[----:B------:R-:W-:Y:S01]  /*121d0*/  IABS R18, R15 ;  /* 0x0000000f00127213 */ /* 0x000fe20000000000 */
[----:B------:R-:W-:Y:S01]  /*121e0*/  @!P1 IMAD.IADD R0, R0, 0x1, -R6 ;  /* 0x0000000100009824 */ /* 0x000fe200078e0a06 */
[----:B------:R0:W-:Y:S01]  /*121f0*/  STL [R1+0x424], R3 ;  /* 0x0004240301007387 */ /* 0x0001e20000100800 */
[C---:B------:R-:W-:Y:S02]  /*12200*/  IMAD R16, R6.reuse, R19, R16 ;  /* 0x0000001306107224 */ /* 0x040fe400078e0210 */
[----:B------:R-:W-:Y:S01]  /*12210*/  VIADD R17, R9, 0xa8 ;  /* 0x000000a809117836 */ /* 0x000fe20000000000 */
[----:B------:R-:W-:Y:S01]  /*12220*/  ISETP.GT.U32.AND P1, PT, R6, R0, PT ;  /* 0x000000000600720c */ /* 0x000fe20003f24070 */
[----:B------:R-:W-:-:S04]  /*12230*/  IMAD.HI.U32 R21, R11, R18, RZ ;  /* 0x000000120b157227 */ /* 0x000fc800078e00ff */
[----:B0-----:R-:W-:Y:S02]  /*12240*/  IMAD.MOV.U32 R3, RZ, RZ, R10 ;  /* 0x000000ffff037224 */ /* 0x001fe400078e000a */
[----:B------:R-:W-:Y:S02]  /*12250*/  @!P6 IMAD.IADD R4, R4, 0x1, -R6 ;  /* 0x000000010404e824 */ /* 0x000fe400078e0a06 */
[----:B------:R-:W-:Y:S02]  /*12260*/  @!P2 IMAD.MOV R3, RZ, RZ, -R3 ;  /* 0x000000ffff03a224 */ /* 0x000fe400078e0a03 */
        /* <DEDUP_REMOVED lines=109> */
[----:B------:R-:W-:Y:S02]  /*12940*/  VIADD R14, R9, 0xa0 ;  /* 0x000000a0090e7836 */ /* 0x000fe40000000000 */
[----:B------:R-:W-:Y:S02]  /*12950*/  IMAD R7, R6, R16, R7 ;  /* 0x0000001006077224 */ /* 0x000fe400078e0207 */
[--C-:B------:R-:W-:Y:S01]  /*12960*/  @!P6 IMAD.IADD R8, R8, 0x1, -R6.reuse ;  /* 0x000000010808e824 */ /* 0x100fe200078e0a06 */
[----:B------:R-:W-:Y:S01]  /*12970*/  IABS R15, R14 ;  /* 0x0000000e000f7213 */ /* 0x000fe20000000000 */
[----:B------:R0:W-:Y:S01]  /*12980*/  STL [R1+0x3fc], R3 ;  /* 0x0003fc0301007387 */ /* 0x0001e20000100800 */
[----:B------:R-:W-:Y:S01]  /*12990*/  @!P0 IMAD.IADD R4, R4, 0x1, -R6 ;  /* 0x0000000104048824 */ /* 0x000fe200078e0a06 */
[----:B------:R-:W-:-:S02]  /*129a0*/  ISETP.GT.U32.AND P0, PT, R6, R7, PT ;  /* 0x000000070600720c */ /* 0x000fc40003f04070 */
[----:B------:R-:W-:Y:S01]  /*129b0*/  @!P1 IMAD.IADD R13, R13, 0x1, -R6 ;  /* 0x000000010d0d9824 */ /* 0x000fe200078e0a06 */
[----:B------:R-:W-:Y:S01]  /*129c0*/  ISETP.GE.AND P6, PT, R0, RZ, PT ;  /* 0x000000ff0000720c */ /* 0x000fe20003fc6270 */
[----:B------:R-:W-:Y:S01]  /*129d0*/  IMAD.HI.U32 R0, R11, R15, RZ ;  /* 0x0000000f0b007227 */ /* 0x000fe200078e00ff */
[----:B------:R-:W-:-:S03]  /*129e0*/  ISETP.GT.U32.AND P1, PT, R6, R8, PT ;  /* 0x000000080600720c */ /* 0x000fc60003f24070 */
[----:B0-----:R-:W-:Y:S02]  /*129f0*/  IMAD.MOV.U32 R3, RZ, RZ, R10 ;  /* 0x000000ffff037224 */ /* 0x001fe400078e000a */
[----:B------:R-:W-:Y:S02]  /*12a00*/  IMAD.MOV R0, RZ, RZ, -R0 ;  /* 0x000000ffff007224 */ /* 0x000fe400078e0a00 */
[----:B------:R-:W-:Y:S02]  /*12a10*/  @!P2 IMAD.MOV R3, RZ, RZ, -R3 ;  /* 0x000000ffff03a224 */ /* 0x000fe400078e0a03 */
[----:B------:R-:W-:Y:S01]  /*12a20*/  VIADD R12, R9, 0x9f ;  /* 0x0000009f090c7836 */ /* 0x000fe20000000000 */
[----:B------:R-:W-:Y:S01]  /*12a30*/  STL [R1+0x3e4], R19 ;  /* 0x0003e41301007387 */ /* 0x000fe20000100800 */
[----:B------:R-:W-:-:S03]  /*12a40*/  IMAD R15, R6, R0, R15 ;  /* 0x00000000060f7224 */ /* 0x000fc600078e020f */
[----:B------:R0:W-:Y:S01]  /*12a50*/  STL [R1+0x3e8], R3 ;  /* 0x0003e80301007387 */ /* 0x0001e20000100800 */
[----:B------:R-:W-:Y:S01]  /*12a60*/  IABS R17, R12 ;  /* 0x0000000c00117213 */ /* 0x000fe20000000000 */
[--C-:B------:R-:W-:Y:S02]  /*12a70*/  @!P0 IMAD.IADD R7, R7, 0x1, -R6.reuse ;  /* 0x0000000107078824 */ /* 0x100fe400078e0a06 */
[----:B------:R-:W-:Y:S01]  /*12a80*/  @!P1 IMAD.IADD R8, R8, 0x1, -R6 ;  /* 0x0000000108089824 */ /* 0x000fe200078e0a06 */
[----:B------:R-:W-:Y:S01]  /*12a90*/  ISETP.GT.U32.AND P1, PT, R6, R15, PT ;  /* 0x0000000f0600720c */ /* 0x000fe20003f24070 */
[----:B0-----:R-:W-:Y:S02]  /*12aa0*/  IMAD.MOV.U32 R3, RZ, RZ, R4 ;  /* 0x000000ffff037224 */ /* 0x001fe400078e0004 */
[----:B------:R-:W-:-:S04]  /*12ab0*/  IMAD.HI.U32 R4, R11, R17, RZ ;  /* 0x000000110b047227 */ /* 0x000fc800078e00ff */
[----:B------:R-:W-:Y:S01]  /*12ac0*/  @!P5 IMAD.MOV R3, RZ, RZ, -R3 ;  /* 0x000000ffff03d224 */ /* 0x000fe200078e0a03 */
[C---:B------:R-:W-:Y:S02]  /*12ad0*/  ISETP.GT.U32.AND P5, PT, R6.reuse, R13, PT ;  /* 0x0000000d0600720c */ /* 0x040fe40003fa4070 */
[----:B------:R-:W-:Y:S01]  /*12ae0*/  ISETP.GE.AND P2, PT, R5, RZ, PT ;  /* 0x000000ff0500720c */ /* 0x000fe20003f46270 */
[C---:B------:R-:W-:Y:S01]  /*12af0*/  VIADD R5, R9.reuse, 0x9e ;  /* 0x0000009e09057836 */ /* 0x040fe20000000000 */
[C---:B------:R-:W-:Y:S01]  /*12b00*/  ISETP.GT.U32.AND P0, PT, R6.reuse, R7, PT ;  /* 0x000000070600720c */ /* 0x040fe20003f04070 */
[----:B------:R-:W-:Y:S02]  /*12b10*/  IMAD.MOV R4, RZ, RZ, -R4 ;  /* 0x000000ffff047224 */ /* 0x000fe400078e0a04 */
[C---:B------:R-:W-:Y:S01]  /*12b20*/  VIADD R0, R9.reuse, 0x9d ;  /* 0x0000009d09007836 */ /* 0x040fe20000000000 */
[----:B------:R-:W-:Y:S01]  /*12b30*/  IABS R18, R5 ;  /* 0x0000000500127213 */ /* 0x000fe20000000000 */
[----:B------:R-:W-:Y:S01]  /*12b40*/  IMAD R17, R6, R4, R17 ;  /* 0x0000000406117224 */ /* 0x000fe200078e0211 */
[----:B------:R0:W-:Y:S01]  /*12b50*/  STL [R1+0x3f0], R3 ;  /* 0x0003f00301007387 */ /* 0x0001e20000100800 */
[----:B------:R-:W-:Y:S01]  /*12b60*/  VIADD R4, R9, 0x9c ;  /* 0x0000009c09047836 */ /* 0x000fe20000000000 */
[----:B------:R-:W-:Y:S01]  /*12b70*/  IABS R10, R0 ;  /* 0x00000000000a7213 */ /* 0x000fe20000000000 */
[----:B------:R-:W-:-:S02]  /*12b80*/  @!P1 IMAD.IADD R15, R15, 0x1, -R6 ;  /* 0x000000010f0f9824 */ /* 0x000fc400078e0a06 */
[----:B------:R-:W-:Y:S01]  /*12b90*/  @!P5 IMAD.IADD R13, R13, 0x1, -R6 ;  /* 0x000000010d0dd824 */ /* 0x000fe200078e0a06 */
[----:B------:R-:W-:Y:S01]  /*12ba0*/  ISETP.GT.U32.AND P5, PT, R6, R17, PT ;  /* 0x000000110600720c */ /* 0x000fe20003fa4070 */
[----:B------:R-:W-:-:S04]  /*12bb0*/  IMAD.HI.U32 R19, R11, R18, RZ ;  /* 0x000000120b137227 */ /* 0x000fc800078e00ff */
[----:B0-----:R-:W-:Y:S01]  /*12bc0*/  IMAD.MOV.U32 R3, RZ, RZ, R8 ;  /* 0x000000ffff037224 */ /* 0x001fe200078e0008 */
[----:B------:R-:W-:Y:S01]  /*12bd0*/  IABS R16, R4 ;  /* 0x0000000400107213 */ /* 0x000fe20000000000 */
        /* <DEDUP_REMOVED lines=8> */
[C---:B------:R-:W-:Y:S02]  /*12c60*/  IMAD R12, R6.reuse, R19, R18 ;  /* 0x00000013060c7224 */ /* 0x040fe400078e0212 */
[----:B------:R-:W-:Y:S02]  /*12c70*/  IMAD.MOV R16, RZ, RZ, -R14 ;  /* 0x000000ffff107224 */ /* 0x000fe400078e0a0e */
[----:B------:R-:W-:Y:S01]  /*12c80*/  @!P2 IMAD.MOV R13, RZ, RZ, -R13 ;  /* 0x000000ffff0da224 */ /* 0x000fe200078e0a0d */
[C---:B------:R-:W-:Y:S01]  /*12c90*/  ISETP.GT.U32.AND P2, PT, R6.reuse, R12, PT ;  /* 0x0000000c0600720c */ /* 0x040fe20003f44070 */
[----:B------:R-:W-:Y:S02]  /*12ca0*/  IMAD R10, R6, R16, R10 ;  /* 0x00000010060a7224 */ /* 0x000fe400078e020a */
[----:B------:R-:W-:-:S02]  /*12cb0*/  @!P5 IMAD.IADD R17, R17, 0x1, -R6 ;  /* 0x000000011111d824 */ /* 0x000fc400078e0a06 */
[----:B------:R-:W-:Y:S01]  /*12cc0*/  @!P4 IMAD.IADD R15, R15, 0x1, -R6 ;  /* 0x000000010f0fc824 */ /* 0x000fe200078e0a06 */
[C---:B------:R-:W-:Y:S02]  /*12cd0*/  ISETP.GT.U32.AND P4, PT, R6.reuse, R10, PT ;  /* 0x0000000a0600720c */ /* 0x040fe40003f84070 */
[----:B------:R-:W-:Y:S01]  /*12ce0*/  ISETP.GT.U32.AND P5, PT, R6, R17, PT ;  /* 0x000000110600720c */ /* 0x000fe20003fa4070 */
[----:B------:R-:W-:Y:S01]  /*12cf0*/  IMAD.HI.U32 R14, R11, R8, RZ ;  /* 0x000000080b0e7227 */ /* 0x000fe200078e00ff */
[----:B------:R0:W-:Y:S03]  /*12d00*/  STL [R1+0x3e0], R3 ;  /* 0x0003e00301007387 */ /* 0x0001e60000100800 */
[----:B------:R-:W-:Y:S02]  /*12d10*/  IMAD.MOV R14, RZ, RZ, -R14 ;  /* 0x000000ffff0e7224 */ /* 0x000fe400078e0a0e */
[----:B------:R-:W-:-:S02]  /*12d20*/  @!P2 IMAD.IADD R12, R12, 0x1, -R6 ;  /* 0x000000010c0ca824 */ /* 0x000fc400078e0a06 */
[----:B------:R-:W-:Y:S02]  /*12d30*/  IMAD R8, R6, R14, R8 ;  /* 0x0000000e06087224 */ /* 0x000fe400078e0208 */
[----:B0-----:R-:W-:Y:S02]  /*12d40*/  IMAD.MOV.U32 R3, RZ, RZ, R7 ;  /* 0x000000ffff037224 */ /* 0x001fe400078e0007 */
[----:B------:R-:W-:Y:S01]  /*12d50*/  VIADD R7, R9, 0x9b ;  /* 0x0000009b09077836 */ /* 0x000fe20000000000 */
[----:B------:R0:W-:Y:S01]  /*12d60*/  STL [R1+0x3c8], R13 ;  /* 0x0003c80d01007387 */ /* 0x0001e20000100800 */
[----:B------:R-:W-:Y:S02]  /*12d70*/  @!P6 IMAD.MOV R3, RZ, RZ, -R3 ;  /* 0x000000ffff03e224 */ /* 0x000fe400078e0a03 */
[--C-:B------:R-:W-:Y:S01]  /*12d80*/  @!P4 IMAD.IADD R10, R10, 0x1, -R6.reuse ;  /* 0x000000010a0ac824 */ /* 0x100fe200078e0a06 */
[C---:B------:R-:W-:Y:S01]  /*12d90*/  ISETP.GT.U32.AND P4, PT, R6.reuse, R12, PT ;  /* 0x0000000c0600720c */ /* 0x040fe20003f84070 */
[----:B------:R-:W-:Y:S01]  /*12da0*/  @!P5 IMAD.IADD R17, R17, 0x1, -R6 ;  /* 0x000000011111d824 */ /* 0x000fe200078e0a06 */
[----:B------:R-:W-:Y:S01]  /*12db0*/  IABS R14, R7 ;  /* 0x00000007000e7213 */ /* 0x000fe20000000000 */
[----:B------:R-:W-:Y:S01]  /*12dc0*/  IMAD.MOV.U32 R18, RZ, RZ, R15 ;  /* 0x000000ffff127224 */ /* 0x000fe200078e000f */
[----:B------:R-:W-:Y:S01]  /*12dd0*/  ISETP.GT.U32.AND P5, PT, R6, R8, PT ;  /* 0x000000080600720c */ /* 0x000fe20003fa4070 */
[----:B0-----:R-:W-:Y:S01]  /*12de0*/  VIADD R13, R9, 0x99 ;  /* 0x00000099090d7836 */ /* 0x001fe20000000000 */
[----:B------:R0:W-:Y:S01]  /*12df0*/  STL [R1+0x3d8], R3 ;  /* 0x0003d80301007387 */ /* 0x0001e20000100800 */
[----:B------:R-:W-:Y:S01]  /*12e00*/  @!P0 IMAD.MOV R18, RZ, RZ, -R18 ;  /* 0x000000ffff128224 */ /* 0x000fe200078e0a12 */
[----:B------:R-:W-:-:S02]  /*12e10*/  ISETP.GE.AND P2, PT, R0, RZ, PT ;  /* 0x000000ff0000720c */ /* 0x000fc40003f46270 */
[----:B------:R-:W-:Y:S01]  /*12e20*/  IABS R16, R13 ;  /* 0x0000000d00107213 */ /* 0x000fe20000000000 */
[----:B------:R-:W-:Y:S01]  /*12e30*/  IMAD.HI.U32 R0, R11, R14, RZ ;  /* 0x0000000e0b007227 */ /* 0x000fe200078e00ff */
[----:B------:R-:W-:-:S03]  /*12e40*/  ISETP.GT.U32.AND P0, PT, R6, R10, PT ;  /* 0x0000000a0600720c */ /* 0x000fc60003f04070 */
[----:B0-----:R-:W-:-:S04]  /*12e50*/  IMAD.MOV.U32 R3, RZ, RZ, R17 ;  /* 0x000000ffff037224 */ /* 0x001fc800078e0011 */
[----:B------:R-:W-:Y:S01]  /*12e60*/  @!P1 IMAD.MOV R3, RZ, RZ, -R3 ;  /* 0x000000ffff039224 */ /* 0x000fe200078e0a03 */
[----:B------:R-:W-:Y:S01]  /*12e70*/  ISETP.GE.AND P1, PT, R4, RZ, PT ;  /* 0x000000ff0400720c */ /* 0x000fe20003f26270 */
[----:B------:R-:W-:Y:S02]  /*12e80*/  IMAD.MOV.U32 R4, RZ, RZ, R16 ;  /* 0x000000ffff047224 */ /* 0x000fe400078e0010 */
[----:B------:R-:W-:Y:S02]  /*12e90*/  VIADD R20, R9, 0x9a ;  /* 0x0000009a09147836 */ /* 0x000fe40000000000 */
[----:B------:R-:W-:Y:S02]  /*12ea0*/  IMAD.MOV R16, RZ, RZ, -R0 ;  /* 0x000000ffff107224 */ /* 0x000fe400078e0a00 */
[--C-:B------:R-:W-:Y:S01]  /*12eb0*/  @!P4 IMAD.IADD R12, R12, 0x1, -R6.reuse ;  /* 0x000000010c0cc824 */ /* 0x100fe200078e0a06 */
[----:B------:R-:W-:Y:S01]  /*12ec0*/  ISETP.GE.AND P4, PT, R7, RZ, PT ;  /* 0x000000ff0700720c */ /* 0x000fe20003f86270 */
[----:B------:R-:W-:Y:S01]  /*12ed0*/  @!P5 IMAD.IADD R8, R8, 0x1, -R6 ;  /* 0x000000010808d824 */ /* 0x000fe200078e0a06 */
[----:B------:R-:W-:Y:S01]  /*12ee0*/  ISETP.GE.AND P6, PT, R5, RZ, PT ;  /* 0x000000ff0500720c */ /* 0x000fe20003fc6270 */
[----:B------:R-:W-:Y:S01]  /*12ef0*/  IMAD R7, R6, R16, R14 ;  /* 0x0000001006077224 */ /* 0x000fe200078e020e */
[----:B------:R-:W-:Y:S01]  /*12f00*/  IABS R5, R20 ;  /* 0x0000001400057213 */ /* 0x000fe20000000000 */
[----:B------:R-:W-:Y:S01]  /*12f10*/  @!P0 IMAD.IADD R10, R10, 0x1, -R6 ;  /* 0x000000010a0a8824 */ /* 0x000fe200078e0a06 */
[C---:B------:R-:W-:Y:S01]  /*12f20*/  ISETP.GT.U32.AND P5, PT, R6.reuse, R8, PT ;  /* 0x000000080600720c */ /* 0x040fe20003fa4070 */
[----:B------:R-:W-:Y:S01]  /*12f30*/  IMAD.HI.U32 R16, R11, R4, RZ ;  /* 0x000000040b107227 */ /* 0x000fe200078e00ff */
[----:B------:R-:W-:-:S03]  /*12f40*/  ISETP.GT.U32.AND P0, PT, R6, R7, PT ;  /* 0x000000070600720c */ /* 0x000fc60003f04070 */
        /* <DEDUP_REMOVED lines=29> */
[----:B------:R-:W-:Y:S02]  /*13120*/  IMAD R0, R6, R21, R0 ;  /* 0x0000001506007224 */ /* 0x000fe400078e0200 */
[----:B------:R-:W-:Y:S02]  /*13130*/  IMAD.MOV R20, RZ, RZ, -R20 ;  /* 0x000000ffff147224 */ /* 0x000fe400078e0a14 */
[----:B------:R-:W-:Y:S01]  /*13140*/  VIADD R17, R9, 0x95 ;  /* 0x0000009509117836 */ /* 0x000fe20000000000 */
[----:B------:R-:W-:Y:S01]  /*13150*/  IABS R19, R16 ;  /* 0x0000001000137213 */ /* 0x000fe20000000000 */
[----:B0-----:R-:W-:-:S02]  /*13160*/  IMAD.MOV.U32 R3, RZ, RZ, R8 ;  /* 0x000000ffff037224 */ /* 0x001fc400078e0008 */
[C---:B------:R-:W-:Y:S02]  /*13170*/  IMAD R18, R6.reuse, R20, R18 ;  /* 0x0000001406127224 */ /* 0x040fe400078e0212 */
[----:B------:R-:W-:Y:S01]  /*13180*/  @!P1 IMAD.MOV R3, RZ, RZ, -R3 ;  /* 0x000000ffff039224 */ /* 0x000fe200078e0a03 */
[C---:B------:R-:W-:Y:S01]  /*13190*/  ISETP.GT.U32.AND P1, PT, R6.reuse, R0, PT ;  /* 0x000000000600720c */ /* 0x040fe20003f24070 */
[----:B------:R-:W-:Y:S01]  /*131a0*/  @!P0 IMAD.IADD R7, R7, 0x1, -R6 ;  /* 0x0000000107078824 */ /* 0x000fe200078e0a06 */
[----:B------:R-:W-:Y:S02]  /*131b0*/  IABS R21, R17 ;  /* 0x0000001100157213 */ /* 0x000fe40000000000 */
[C---:B------:R-:W-:Y:S01]  /*131c0*/  ISETP.GT.U32.AND P6, PT, R6.reuse, R5, PT ;  /* 0x000000050600720c */ /* 0x040fe20003fc4070 */
[C---:B------:R-:W-:Y:S01]  /*131d0*/  IMAD.HI.U32 R22, R11.reuse, R19, RZ ;  /* 0x000000130b167227 */ /* 0x040fe200078e00ff */
[C---:B------:R-:W-:Y:S02]  /*131e0*/  ISETP.GT.U32.AND P0, PT, R6.reuse, R18, PT ;  /* 0x000000120600720c */ /* 0x040fe40003f04070 */
[----:B------:R-:W-:Y:S01]  /*131f0*/  ISETP.GT.U32.AND P2, PT, R6, R4, PT ;  /* 0x000000040600720c */ /* 0x000fe20003f44070 */
[----:B------:R-:W-:-:S04]  /*13200*/  IMAD.HI.U32 R8, R11, R21, RZ ;  /* 0x000000150b087227 */ /* 0x000fc800078e00ff */
[----:B------:R-:W-:Y:S02]  /*13210*/  IMAD.MOV R22, RZ, RZ, -R22 ;  /* 0x000000ffff167224 */ /* 0x000fe400078e0a16 */
[----:B------:R-:W-:Y:S02]  /*13220*/  IMAD.MOV R8, RZ, RZ, -R8 ;  /* 0x000000ffff087224 */ /* 0x000fe400078e0a08 */
[----:B------:R-:W-:Y:S02]  /*13230*/  IMAD R19, R6, R22, R19 ;  /* 0x0000001606137224 */ /* 0x000fe400078e0213 */
[--C-:B------:R-:W-:Y:S01]  /*13240*/  @!P1 IMAD.IADD R0, R0, 0x1, -R6.reuse ;  /* 0x0000000100009824 */ /* 0x100fe200078e0a06 */
[----:B------:R0:W-:Y:S01]  /*13250*/  STL [R1+0x3bc], R3 ;  /* 0x0003bc0301007387 */ /* 0x0001e20000100800 */
[----:B------:R-:W-:Y:S02]  /*13260*/  @!P6 IMAD.IADD R5, R5, 0x1, -R6 ;  /* 0x000000010505e824 */ /* 0x000fe400078e0a06 */
[C---:B------:R-:W-:Y:S01]  /*13270*/  IMAD R8, R6.reuse, R8, R21 ;  /* 0x0000000806087224 */ /* 0x040fe200078e0215 */
[----:B------:R-:W-:Y:S01]  /*13280*/  ISETP.GT.U32.AND P6, PT, R6, R19, PT ;  /* 0x000000130600720c */ /* 0x000fe20003fc4070 */
[----:B------:R-:W-:-:S02]  /*13290*/  VIADD R12, R9, 0x94 ;  /* 0x00000094090c7836 */ /* 0x000fc40000000000 */
[--C-:B------:R-:W-:Y:S01]  /*132a0*/  @!P0 IMAD.IADD R18, R18, 0x1, -R6.reuse ;  /* 0x0000000112128824 */ /* 0x100fe200078e0a06 */
[C---:B------:R-:W-:Y:S01]  /*132b0*/  ISETP.GT.U32.AND P0, PT, R6.reuse, R0, PT ;  /* 0x000000000600720c */ /* 0x040fe20003f04070 */
[----:B0-----:R-:W-:Y:S02]  /*132c0*/  IMAD.MOV.U32 R3, RZ, RZ, R7 ;  /* 0x000000ffff037224 */ /* 0x001fe400078e0007 */
[----:B------:R-:W-:Y:S01]  /*132d0*/  @!P5 IMAD.MOV R5, RZ, RZ, -R5 ;  /* 0x000000ffff05d224 */ /* 0x000fe200078e0a05 */
[----:B------:R-:W-:Y:S01]  /*132e0*/  ISETP.GT.U32.AND P5, PT, R6, R8, PT ;  /* 0x000000080600720c */ /* 0x000fe20003fa4070 */
[----:B------:R-:W-:Y:S01]  /*132f0*/  @!P2 IMAD.IADD R4, R4, 0x1, -R6 ;  /* 0x000000010404a824 */ /* 0x000fe200078e0a06 */
[----:B------:R-:W-:Y:S01]  /*13300*/  ISETP.GE.AND P2, PT, R13, RZ, PT ;  /* 0x000000ff0d00720c */ /* 0x000fe20003f46270 */
[----:B------:R-:W-:Y:S01]  /*13310*/  @!P4 IMAD.MOV R3, RZ, RZ, -R3 ;  /* 0x000000ffff03c224 */ /* 0x000fe200078e0a03 */
[----:B------:R-:W-:Y:S02]  /*13320*/  IABS R13, R12 ;  /* 0x0000000c000d7213 */ /* 0x000fe40000000000 */
[----:B------:R-:W-:-:S02]  /*13330*/  ISETP.GE.AND P1, PT, R14, RZ, PT ;  /* 0x000000ff0e00720c */ /* 0x000fc40003f26270 */
[----:B------:R0:W-:Y:S01]  /*13340*/  STL [R1+0x3b4], R3 ;  /* 0x0003b40301007387 */ /* 0x0001e20000100800 */
[----:B------:R-:W-:Y:S02]  /*13350*/  VIADD R10, R9, 0x93 ;  /* 0x00000093090a7836 */ /* 0x000fe40000000000 */
[--C-:B------:R-:W-:Y:S02]  /*13360*/  @!P6 IMAD.IADD R19, R19, 0x1, -R6.reuse ;  /* 0x000000011313e824 */ /* 0x100fe400078e0a06 */
[----:B------:R-:W-:Y:S02]  /*13370*/  @!P0 IMAD.IADD R0, R0, 0x1, -R6 ;  /* 0x0000000100008824 */ /* 0x000fe400078e0a06 */
[----:B0-----:R-:W-:Y:S02]  /*13380*/  IMAD.MOV.U32 R3, RZ, RZ, R4 ;  /* 0x000000ffff037224 */ /* 0x001fe400078e0004 */
[----:B------:R-:W-:Y:S01]  /*13390*/  IMAD.HI.U32 R4, R11, R13, RZ ;  /* 0x0000000d0b047227 */ /* 0x000fe200078e00ff */
[----:B------:R-:W-:-:S03]  /*133a0*/  IABS R14, R10 ;  /* 0x0000000a000e7213 */ /* 0x000fc60000000000 */
[----:B------:R-:W-:Y:S01]  /*133b0*/  IMAD.MOV R4, RZ, RZ, -R4 ;  /* 0x000000ffff047224 */ /* 0x000fe200078e0a04 */
[----:B------:R-:W-:Y:S01]  /*133c0*/  ISETP.GT.U32.AND P6, PT, R6, R18, PT ;  /* 0x000000120600720c */ /* 0x000fe20003fc4070 */
[----:B------:R-:W-:Y:S01]  /*133d0*/  @!P5 IMAD.IADD R8, R8, 0x1, -R6 ;  /* 0x000000010808d824 */ /* 0x000fe200078e0a06 */
[C---:B------:R-:W-:Y:S01]  /*133e0*/  ISETP.GT.U32.AND P4, PT, R6.reuse, R19, PT ;  /* 0x000000130600720c */ /* 0x040fe20003f84070 */
[----:B------:R-:W-:Y:S02]  /*133f0*/  IMAD R13, R6, R4, R13 ;  /* 0x00000004060d7224 */ /* 0x000fe400078e020d */
[----:B------:R-:W-:Y:S01]  /*13400*/  IMAD.MOV.U32 R7, RZ, RZ, R0 ;  /* 0x000000ffff077224 */ /* 0x000fe200078e0000 */
        /* <DEDUP_REMOVED lines=15> */
[C---:B------:R-:W-:Y:S01]  /*13500*/  ISETP.GT.U32.AND P5, PT, R6.reuse, R16, PT ;  /* 0x000000100600720c */ /* 0x040fe20003fa4070 */
[----:B------:R-:W-:Y:S01]  /*13510*/  @!P1 IMAD.IADD R13, R13, 0x1, -R6 ;  /* 0x000000010d0d9824 */ /* 0x000fe200078e0a06 */
[----:B------:R-:W-:Y:S01]  /*13520*/  IABS R15, R4 ;  /* 0x00000004000f7213 */ /* 0x000fe20000000000 */
[----:B0-----:R-:W-:Y:S02]  /*13530*/  IMAD.MOV.U32 R5, RZ, RZ, R18 ;  /* 0x000000ffff057224 */ /* 0x001fe400078e0012 */
[----:B-1----:R-:W-:Y:S02]  /*13540*/  IMAD.MOV.U32 R3, RZ, RZ, R19 ;  /* 0x000000ffff037224 */ /* 0x002fe400078e0013 */
[----:B------:R-:W-:Y:S02]  /*13550*/  @!P2 IMAD.MOV R5, RZ, RZ, -R5 ;  /* 0x000000ffff05a224 */ /* 0x000fe400078e0a05 */
[----:B------:R-:W-:Y:S01]  /*13560*/  @!P0 IMAD.MOV R3, RZ, RZ, -R3 ;  /* 0x000000ffff038224 */ /* 0x000fe200078e0a03 */
[----:B------:R-:W-:Y:S01]  /*13570*/  ISETP.GT.U32.AND P1, PT, R6, R13, PT ;  /* 0x0000000d0600720c */ /* 0x000fe20003f24070 */
[----:B------:R0:W-:Y:S01]  /*13580*/  STL [R1+0x2cc], R7 ;  /* 0x0002cc0701007387 */ /* 0x0001e20000100800 */
[----:B------:R-:W-:-:S03]  /*13590*/  IMAD.HI.U32 R0, R11, R15, RZ ;  /* 0x0000000f0b007227 */ /* 0x000fc600078e00ff */
[----:B------:R-:W-:Y:S04]  /*135a0*/  STL [R1+0x2d4], R5 ;  /* 0x0002d40501007387 */ /* 0x000fe80000100800 */
[----:B------:R1:W-:Y:S01]  /*135b0*/  STL [R1+0x308], R3 ;  /* 0x0003080301007387 */ /* 0x0003e20000100800 */
[----:B0-----:R-:W-:Y:S01]  /*135c0*/  VIADD R7, R9, 0x91 ;  /* 0x0000009109077836 */ /* 0x001fe20000000000 */
[----:B------:R-:W-:Y:S01]  /*135d0*/  ISETP.GE.AND P0, PT, R4, RZ, PT ;  /* 0x000000ff0400720c */ /* 0x000fe20003f06270 */
[----:B------:R-:W-:Y:S01]  /*135e0*/  @!P5 IMAD.IADD R16, R16, 0x1, -R6 ;  /* 0x000000011010d824 */ /* 0x000fe200078e0a06 */
[----:B------:R-:W-:Y:S01]  /*135f0*/  ISETP.GE.AND P6, PT, R17, RZ, PT ;  /* 0x000000ff1100720c */ /* 0x000fe20003fc6270 */
[----:B-1----:R-:W-:Y:S02]  /*13600*/  IMAD.MOV.U32 R3, RZ, RZ, R8 ;  /* 0x000000ffff037224 */ /* 0x002fe400078e0008 */
[----:B------:R-:W-:Y:S01]  /*13610*/  IMAD.MOV R8, RZ, RZ, -R0 ;  /* 0x000000ffff087224 */ /* 0x000fe200078e0a00 */
[----:B------:R-:W-:-:S03]  /*13620*/  IABS R4, R7 ;  /* 0x0000000700047213 */ /* 0x000fc60000000000 */
[C---:B------:R-:W-:Y:S01]  /*13630*/  IMAD R15, R6.reuse, R8, R15 ;  /* 0x00000008060f7224 */ /* 0x040fe200078e020f */
[----:B------:R-:W-:Y:S01]  /*13640*/  ISETP.GT.U32.AND P5, PT, R6, R16, PT ;  /* 0x000000100600720c */ /* 0x000fe20003fa4070 */
[----:B------:R-:W-:Y:S02]  /*13650*/  VIADD R5, R9, 0x90 ;  /* 0x0000009009057836 */ /* 0x000fe40000000000 */
        /* <DEDUP_REMOVED lines=38> */
[----:B------:R-:W-:Y:S02]  /*138c0*/  @!P4 IMAD.IADD R12, R12, 0x1, -R6 ;  /* 0x000000010c0cc824 */ /* 0x000fe400078e0a06 */
[----:B------:R-:W-:Y:S01]  /*138d0*/  IMAD.HI.U32 R16, R11, R13, RZ ;  /* 0x0000000d0b107227 */ /* 0x000fe200078e00ff */
[----:B------:R0:W-:Y:S01]  /*138e0*/  STL [R1+0x390], R3 ;  /* 0x0003900301007387 */ /* 0x0001e20000100800 */
[----:B------:R-:W-:Y:S02]  /*138f0*/  ISETP.GE.AND P2, PT, R5, RZ, PT ;  /* 0x000000ff0500720c */ /* 0x000fe40003f46270 */
[----:B------:R-:W-:Y:S01]  /*13900*/  IMAD.HI.U32 R5, R11, R10, RZ ;  /* 0x0000000a0b057227 */ /* 0x000fe200078e00ff */
[----:B------:R-:W-:-:S03]  /*13910*/  ISETP.GT.U32.AND P4, PT, R6, R12, PT ;  /* 0x0000000c0600720c */ /* 0x000fc60003f84070 */
[----:B0-----:R-:W-:Y:S02]  /*13920*/  IMAD.MOV.U32 R3, RZ, RZ, R15 ;  /* 0x000000ffff037224 */ /* 0x001fe400078e000f */
[----:B------:R-:W-:Y:S02]  /*13930*/  IMAD.MOV R16, RZ, RZ, -R16 ;  /* 0x000000ffff107224 */ /* 0x000fe400078e0a10 */
[----:B------:R-:W-:Y:S02]  /*13940*/  @!P0 IMAD.MOV R3, RZ, RZ, -R3 ;  /* 0x000000ffff038224 */ /* 0x000fe400078e0a03 */
[----:B------:R-:W-:Y:S02]  /*13950*/  @!P5 IMAD.IADD R4, R4, 0x1, -R6 ;  /* 0x000000010404d824 */ /* 0x000fe400078e0a06 */
[----:B------:R-:W-:Y:S01]  /*13960*/  IMAD.MOV R15, RZ, RZ, -R5 ;  /* 0x000000ffff0f7224 */ /* 0x000fe200078e0a05 */
[----:B------:R0:W-:Y:S01]  /*13970*/  STL [R1+0x34c], R3 ;  /* 0x00034c0301007387 */ /* 0x0001e20000100800 */
[----:B------:R-:W-:-:S02]  /*13980*/  IMAD R13, R6, R16, R13 ;  /* 0x00000010060d7224 */ /* 0x000fc400078e020d */
[----:B------:R-:W-:Y:S02]  /*13990*/  VIADD R5, R9, 0x8c ;  /* 0x0000008c09057836 */ /* 0x000fe40000000000 */
[----:B------:R-:W-:Y:S01]  /*139a0*/  @!P1 IMAD.IADD R8, R8, 0x1, -R6 ;  /* 0x0000000108089824 */ /* 0x000fe200078e0a06 */
[----:B------:R-:W-:Y:S01]  /*139b0*/  ISETP.GE.AND P0, PT, R7, RZ, PT ;  /* 0x000000ff0700720c */ /* 0x000fe20003f06270 */
        /* <DEDUP_REMOVED lines=13> */
[----:B------:R-:W-:Y:S02]  /*13a90*/  @!P5 IMAD.IADD R13, R13, 0x1, -R6 ;  /* 0x000000010d0dd824 */ /* 0x000fe400078e0a06 */
[----:B------:R-:W-:Y:S02]  /*13aa0*/  IMAD.MOV R12, RZ, RZ, -R12 ;  /* 0x000000ffff0c7224 */ /* 0x000fe400078e0a0c */
[----:B------:R-:W-:Y:S01]  /*13ab0*/  @!P1 IMAD.IADD R8, R8, 0x1, -R6 ;  /* 0x0000000108089824 */ /* 0x000fe200078e0a06 */
[----:B------:R0:W-:Y:S01]  /*13ac0*/  STL [R1+0x388], R3 ;  /* 0x0003880301007387 */ /* 0x0001e20000100800 */
[----:B------:R-:W-:Y:S01]  /*13ad0*/  VIADD R10, R9, 0x8b ;  /* 0x0000008b090a7836 */ /* 0x000fe20000000000 */
[C---:B------:R-:W-:Y:S01]  /*13ae0*/  ISETP.GT.U32.AND P5, PT, R6.reuse, R13, PT ;  /* 0x0000000d0600720c */ /* 0x040fe20003fa4070 */
[----:B------:R-:W-:Y:S01]  /*13af0*/  IMAD R4, R6, R12, R4 ;  /* 0x0000000c06047224 */ /* 0x000fe200078e0204 */
[----:B------:R-:W-:Y:S01]  /*13b00*/  ISETP.GE.AND P6, PT, R14, RZ, PT ;  /* 0x000000ff0e00720c */ /* 0x000fe20003fc6270 */
[----:B0-----:R-:W-:Y:S01]  /*13b10*/  IMAD.MOV.U32 R3, RZ, RZ, R8 ;  /* 0x000000ffff037224 */ /* 0x001fe200078e0008 */
[----:B------:R-:W-:-:S03]  /*13b20*/  IABS R14, R10 ;  /* 0x0000000a000e7213 */ /* 0x000fc60000000000 */
[----:B------:R-:W-:Y:S01]  /*13b30*/  @!P0 IMAD.MOV R3, RZ, RZ, -R3 ;  /* 0x000000ffff038224 */ /* 0x000fe200078e0a03 */
[----:B------:R-:W-:Y:S01]  /*13b40*/  ISETP.GT.U32.AND P0, PT, R6, R4, PT ;  /* 0x000000040600720c */ /* 0x000fe20003f04070 */
[----:B------:R-:W-:Y:S01]  /*13b50*/  @!P4 IMAD.IADD R7, R7, 0x1, -R6 ;  /* 0x000000010707c824 */ /* 0x000fe200078e0a06 */
[----:B------:R-:W-:Y:S01]  /*13b60*/  ISETP.GE.AND P2, PT, R0, RZ, PT ;  /* 0x000000ff0000720c */ /* 0x000fe20003f46270 */
[----:B------:R-:W-:Y:S01]  /*13b70*/  IMAD.MOV.U32 R0, RZ, RZ, R14 ;  /* 0x000000ffff007224 */ /* 0x000fe200078e000e */
[----:B------:R-:W-:Y:S01]  /*13b80*/  ISETP.GE.AND P1, PT, R5, RZ, PT ;  /* 0x000000ff0500720c */ /* 0x000fe20003f26270 */
[----:B------:R-:W-:Y:S01]  /*13b90*/  @!P5 IMAD.IADD R13, R13, 0x1, -R6 ;  /* 0x000000010d0dd824 */ /* 0x000fe200078e0a06 */
[----:B------:R-:W-:Y:S01]  /*13ba0*/  ISETP.GT.U32.AND P4, PT, R6, R7, PT ;  /* 0x000000070600720c */ /* 0x000fe20003f84070 */
[----:B------:R-:W-:Y:S01]  /*13bb0*/  IMAD.HI.U32 R5, R11, R0, RZ ;  /* 0x000000000b057227 */ /* 0x000fe200078e00ff */
[----:B------:R0:W-:Y:S03]  /*13bc0*/  STL [R1+0x38c], R3 ;  /* 0x00038c0301007387 */ /* 0x0001e60000100800 */
[----:B------:R-:W-:-:S02]  /*13bd0*/  IMAD.MOV R5, RZ, RZ, -R5 ;  /* 0x000000ffff057224 */ /* 0x000fc400078e0a05 */
[----:B------:R-:W-:Y:S02]  /*13be0*/  @!P0 IMAD.IADD R4, R4, 0x1, -R6 ;  /* 0x0000000104048824 */ /* 0x000fe400078e0a06 */
[----:B0-----:R-:W-:Y:S02]  /*13bf0*/  IMAD.MOV.U32 R3, RZ, RZ, R13 ;  /* 0x000000ffff037224 */ /* 0x001fe400078e000d */
[----:B------:R-:W-:Y:S02]  /*13c00*/  VIADD R8, R9, 0x8a ;  /* 0x0000008a09087836 */ /* 0x000fe40000000000 */
[C---:B------:R-:W-:Y:S02]  /*13c10*/  IMAD R0, R6.reuse, R5, R0 ;  /* 0x0000000506007224 */ /* 0x040fe400078e0200 */
[----:B------:R-:W-:Y:S01]  /*13c20*/  @!P6 IMAD.MOV R3, RZ, RZ, -R3 ;  /* 0x000000ffff03e224 */ /* 0x000fe200078e0a03 */
[----:B------:R-:W-:Y:S01]  /*13c30*/  ISETP.GT.U32.AND P6, PT, R6, R4, PT ;  /* 0x000000040600720c */ /* 0x000fe20003fc4070 */
[----:B------:R-:W-:Y:S01]  /*13c40*/  @!P4 IMAD.IADD R7, R7, 0x1, -R6 ;  /* 0x000000010707c824 */ /* 0x000fe200078e0a06 */
[----:B------:R-:W-:-:S02]  /*13c50*/  IABS R16, R8 ;  /* 0x0000000800107213 */ /* 0x000fc40000000000 */
[----:B------:R-:W-:Y:S01]  /*13c60*/  ISETP.GT.U32.AND P4, PT, R6, R0, PT ;  /* 0x000000000600720c */ /* 0x000fe20003f84070 */
[----:B------:R0:W-:Y:S01]  /*13c70*/  STL [R1+0x380], R3 ;  /* 0x0003800301007387 */ /* 0x0001e20000100800 */
[----:B------:R-:W-:Y:S02]  /*13c80*/  VIADD R12, R9, 0x89 ;  /* 0x00000089090c7836 */ /* 0x000fe40000000000 */
[----:B------:R-:W-:-:S04]  /*13c90*/  IMAD.HI.U32 R13, R11, R16, RZ ;  /* 0x000000100b0d7227 */ /* 0x000fc800078e00ff */
[----:B0-----:R-:W-:Y:S01]  /*13ca0*/  IMAD.MOV.U32 R3, RZ, RZ, R7 ;  /* 0x000000ffff037224 */ /* 0x001fe200078e0007 */
[----:B------:R-:W-:Y:S01]  /*13cb0*/  IABS R22, R12 ;  /* 0x0000000c00167213 */ /* 0x000fe20000000000 */
[--C-:B------:R-:W-:Y:S02]  /*13cc0*/  @!P6 IMAD.IADD R4, R4, 0x1, -R6.reuse ;  /* 0x000000010404e824 */ /* 0x100fe400078e0a06 */
        /* <DEDUP_REMOVED lines=77> */
[----:B------:R-:W-:Y:S01]  /*141a0*/  VIADD R18, R9, 0x81 ;  /* 0x0000008109127836 */ /* 0x000fe20000000000 */
[----:B------:R-:W-:Y:S01]  /*141b0*/  STL [R1+0x2c4], R24 ;  /* 0x0002c41801007387 */ /* 0x000fe20000100800 */
[----:B------:R-:W-:Y:S01]  /*141c0*/  @!P0 IMAD.IADD R8, R8, 0x1, -R6 ;  /* 0x0000000108088824 */ /* 0x000fe200078e0a06 */
[----:B------:R-:W-:Y:S01]  /*141d0*/  ISETP.GT.U32.AND P0, PT, R6, R4, PT ;  /* 0x000000040600720c */ /* 0x000fe20003f04070 */
[----:B------:R-:W-:Y:S01]  /*141e0*/  IMAD.MOV.U32 R16, RZ, RZ, R23 ;  /* 0x000000ffff107224 */ /* 0x000fe200078e0017 */
[----:B------:R0:W-:Y:S01]  /*141f0*/  STL [R1+0x2c0], R3 ;  /* 0x0002c00301007387 */ /* 0x0001e20000100800 */
[----:B------:R-:W-:Y:S01]  /*14200*/  IMAD.HI.U32 R23, R11, R0, RZ ;  /* 0x000000000b177227 */ /* 0x000fe200078e00ff */
[----:B------:R-:W-:-:S03]  /*14210*/  IABS R7, R18 ;  /* 0x0000001200077213 */ /* 0x000fc60000000000 */
[--C-:B------:R-:W-:Y:S02]  /*14220*/  @!P1 IMAD.IADD R12, R12, 0x1, -R6.reuse ;  /* 0x000000010c0c9824 */ /* 0x100fe400078e0a06 */
[----:B0-----:R-:W-:Y:S02]  /*14230*/  IMAD.MOV.U32 R3, RZ, RZ, R5 ;  /* 0x000000ffff037224 */ /* 0x001fe400078e0005 */
[----:B------:R-:W-:Y:S02]  /*14240*/  IMAD.MOV R23, RZ, RZ, -R23 ;  /* 0x000000ffff177224 */ /* 0x000fe400078e0a17 */
[--C-:B------:R-:W-:Y:S02]  /*14250*/  @!P2 IMAD.IADD R10, R10, 0x1, -R6.reuse ;  /* 0x000000010a0aa824 */ /* 0x100fe400078e0a06 */
[----:B------:R-:W-:Y:S02]  /*14260*/  @!P5 IMAD.IADD R19, R19, 0x1, -R6 ;  /* 0x000000011313d824 */ /* 0x000fe400078e0a06 */
[----:B------:R-:W-:Y:S01]  /*14270*/  @!P6 IMAD.MOV R3, RZ, RZ, -R3 ;  /* 0x000000ffff03e224 */ /* 0x000fe200078e0a03 */
[C---:B------:R-:W-:Y:S01]  /*14280*/  ISETP.GT.U32.AND P6, PT, R6.reuse, R12, PT ;  /* 0x0000000c0600720c */ /* 0x040fe20003fc4070 */
[----:B------:R-:W-:Y:S01]  /*14290*/  IMAD.HI.U32 R22, R11, R16, RZ ;  /* 0x000000100b167227 */ /* 0x000fe200078e00ff */
[----:B------:R-:W-:-:S03]  /*142a0*/  ISETP.GT.U32.AND P2, PT, R6, R8, PT ;  /* 0x000000080600720c */ /* 0x000fc60003f44070 */
[----:B------:R-:W-:Y:S01]  /*142b0*/  IMAD.HI.U32 R24, R11, R7, RZ ;  /* 0x000000070b187227 */ /* 0x000fe200078e00ff */
[C---:B------:R-:W-:Y:S02]  /*142c0*/  ISETP.GT.U32.AND P1, PT, R6.reuse, R10, PT ;  /* 0x0000000a0600720c */ /* 0x040fe40003f24070 */
[C---:B------:R-:W-:Y:S01]  /*142d0*/  ISETP.GT.U32.AND P5, PT, R6.reuse, R19, PT ;  /* 0x000000130600720c */ /* 0x040fe20003fa4070 */
[----:B------:R-:W-:Y:S02]  /*142e0*/  IMAD R0, R6, R23, R0 ;  /* 0x0000001706007224 */ /* 0x000fe400078e0200 */
[----:B------:R-:W-:Y:S02]  /*142f0*/  IMAD.MOV R22, RZ, RZ, -R22 ;  /* 0x000000ffff167224 */ /* 0x000fe400078e0a16 */
[----:B------:R-:W-:Y:S02]  /*14300*/  IMAD.MOV R24, RZ, RZ, -R24 ;  /* 0x000000ffff187224 */ /* 0x000fe400078e0a18 */
[----:B------:R-:W-:Y:S01]  /*14310*/  @!P0 IMAD.IADD R4, R4, 0x1, -R6 ;  /* 0x0000000104048824 */ /* 0x000fe200078e0a06 */
[C---:B------:R-:W-:Y:S01]  /*14320*/  ISETP.GT.U32.AND P0, PT, R6.reuse, R0, PT ;  /* 0x000000000600720c */ /* 0x040fe20003f04070 */
[----:B------:R-:W-:-:S02]  /*14330*/  IMAD R16, R6, R22, R16 ;  /* 0x0000001606107224 */ /* 0x000fc400078e0210 */
[----:B------:R-:W-:Y:S02]  /*14340*/  IMAD R7, R6, R24, R7 ;  /* 0x0000001806077224 */ /* 0x000fe400078e0207 */
[--C-:B------:R-:W-:Y:S01]  /*14350*/  @!P6 IMAD.IADD R12, R12, 0x1, -R6.reuse ;  /* 0x000000010c0ce824 */ /* 0x100fe200078e0a06 */
[----:B------:R-:W-:Y:S01]  /*14360*/  ISETP.GT.U32.AND P6, PT, R6, R16, PT ;  /* 0x000000100600720c */ /* 0x000fe20003fc4070 */
[--C-:B------:R-:W-:Y:S01]  /*14370*/  @!P2 IMAD.IADD R8, R8, 0x1, -R6.reuse ;  /* 0x000000010808a824 */ /* 0x100fe200078e0a06 */
[----:B------:R-:W-:Y:S01]  /*14380*/  ISETP.GT.U32.AND P2, PT, R6, R7, PT ;  /* 0x000000070600720c */ /* 0x000fe20003f44070 */
[--C-:B------:R-:W-:Y:S01]  /*14390*/  @!P1 IMAD.IADD R10, R10, 0x1, -R6.reuse ;  /* 0x000000010a0a9824 */ /* 0x100fe200078e0a06 */
[----:B------:R-:W-:Y:S01]  /*143a0*/  ISETP.GE.AND P1, PT, R21, RZ, PT ;  /* 0x000000ff1500720c */ /* 0x000fe20003f26270 */
[----:B------:R-:W-:Y:S01]  /*143b0*/  @!P5 IMAD.IADD R19, R19, 0x1, -R6 ;  /* 0x000000011313d824 */ /* 0x000fe200078e0a06 */
[----:B------:R-:W-:Y:S01]  /*143c0*/  ISETP.GE.AND P5, PT, R17, RZ, PT ;  /* 0x000000ff1100720c */ /* 0x000fe20003fa6270 */
[----:B------:R-:W-:-:S02]  /*143d0*/  VIADD R23, R9, 0x7f ;  /* 0x0000007f09177836 */ /* 0x000fc40000000000 */
[----:B------:R-:W-:Y:S02]  /*143e0*/  @!P0 IMAD.IADD R0, R0, 0x1, -R6 ;  /* 0x0000000100008824 */ /* 0x000fe400078e0a06 */
[----:B------:R-:W-:Y:S01]  /*143f0*/  IMAD.MOV.U32 R27, RZ, RZ, R4 ;  /* 0x000000ffff1b7224 */ /* 0x000fe200078e0004 */
[----:B------:R-:W-:Y:S01]  /*14400*/  IABS R5, R23 ;  /* 0x0000001700057213 */ /* 0x000fe20000000000 */
[----:B------:R0:W-:Y:S02]  /*14410*/  STL [R1+0x2bc], R3 ;  /* 0x0002bc0301007387 */ /* 0x0001e40000100800 */
[----:B------:R-:W-:Y:S01]  /*14420*/  @!P4 IMAD.MOV R27, RZ, RZ, -R27 ;  /* 0x000000ffff1bc224 */ /* 0x000fe200078e0a1b */
[----:B------:R-:W-:Y:S01]  /*14430*/  ISETP.GT.U32.AND P4, PT, R6, R0, PT ;  /* 0x000000000600720c */ /* 0x000fe20003f84070 */
[----:B------:R-:W-:Y:S01]  /*14440*/  @!P6 IMAD.IADD R16, R16, 0x1, -R6 ;  /* 0x000000011010e824 */ /* 0x000fe200078e0a06 */
[----:B------:R-:W-:Y:S01]  /*14450*/  ISETP.GE.AND P0, PT, R20, RZ, PT ;  /* 0x000000ff1400720c */ /* 0x000fe20003f06270 */
[----:B------:R-:W-:-:S02]  /*14460*/  IMAD.MOV.U32 R25, RZ, RZ, R8 ;  /* 0x000000ffff197224 */ /* 0x000fc400078e0008 */
[----:B------:R-:W-:-:S04]  /*14470*/  IMAD.HI.U32 R21, R11, R5, RZ ;  /* 0x000000050b157227 */ /* 0x000fc800078e00ff */
[----:B0-----:R-:W-:Y:S02]  /*14480*/  IMAD.MOV.U32 R3, RZ, RZ, R10 ;  /* 0x000000ffff037224 */ /* 0x001fe400078e000a */
[----:B------:R-:W-:Y:S01]  /*14490*/  @!P2 IMAD.IADD R7, R7, 0x1, -R6 ;  /* 0x000000010707a824 */ /* 0x000fe200078e0a06 */
[----:B------:R-:W-:Y:S01]  /*144a0*/  ISETP.GE.AND P2, PT, R15, RZ, PT ;  /* 0x000000ff0f00720c */ /* 0x000fe20003f46270 */
[----:B------:R-:W-:Y:S02]  /*144b0*/  VIADD R17, R9, 0x7e ;  /* 0x0000007e09117836 */ /* 0x000fe40000000000 */
[----:B------:R-:W-:Y:S02]  /*144c0*/  @!P1 IMAD.MOV R25, RZ, RZ, -R25 ;  /* 0x000000ffff199224 */ /* 0x000fe400078e0a19 */
[----:B------:R-:W-:Y:S01]  /*144d0*/  @!P5 IMAD.MOV R3, RZ, RZ, -R3 ;  /* 0x000000ffff03d224 */ /* 0x000fe200078e0a03 */
[----:B------:R-:W-:Y:S01]  /*144e0*/  ISETP.GT.U32.AND P5, PT, R6, R16, PT ;  /* 0x000000100600720c */ /* 0x000fe20003fa4070 */
[----:B------:R-:W-:Y:S01]  /*144f0*/  IMAD.MOV R21, RZ, RZ, -R21 ;  /* 0x000000ffff157224 */ /* 0x000fe200078e0a15 */
[----:B------:R-:W-:Y:S01]  /*14500*/  STL [R1+0x2b4], R27 ;  /* 0x0002b41b01007387 */ /* 0x000fe20000100800 */
[----:B------:R-:W-:Y:S01]  /*14510*/  IABS R20, R17 ;  /* 0x0000001100147213 */ /* 0x000fe20000000000 */
[----:B------:R-:W-:-:S02]  /*14520*/  IMAD.MOV.U32 R8, RZ, RZ, R12 ;  /* 0x000000ffff087224 */ /* 0x000fc400078e000c */
[----:B------:R-:W-:Y:S01]  /*14530*/  IMAD R5, R6, R21, R5 ;  /* 0x0000001506057224 */ /* 0x000fe200078e0205 */
[----:B------:R-:W-:Y:S01]  /*14540*/  STL [R1+0x2b0], R25 ;  /* 0x0002b01901007387 */ /* 0x000fe20000100800 */
[----:B------:R-:W-:-:S03]  /*14550*/  @!P4 IMAD.IADD R0, R0, 0x1, -R6 ;  /* 0x000000010000c824 */ /* 0x000fc600078e0a06 */
[----:B------:R0:W-:Y:S01]  /*14560*/  STL [R1+0x2ac], R3 ;  /* 0x0002ac0301007387 */ /* 0x0001e20000100800 */
[----:B------:R-:W-:Y:S01]  /*14570*/  @!P0 IMAD.MOV R8, RZ, RZ, -R8 ;  /* 0x000000ffff088224 */ /* 0x000fe200078e0a08 */
[----:B------:R-:W-:Y:S01]  /*14580*/  ISETP.GE.AND P4, PT, R14, RZ, PT ;  /* 0x000000ff0e00720c */ /* 0x000fe20003f86270 */
[----:B------:R-:W-:Y:S01]  /*14590*/  IMAD.HI.U32 R4, R11, R20, RZ ;  /* 0x000000140b047227 */ /* 0x000fe200078e00ff */
[----:B------:R-:W-:-:S03]  /*145a0*/  ISETP.GT.U32.AND P0, PT, R6, R5, PT ;  /* 0x000000050600720c */ /* 0x000fc60003f04070 */
[----:B0-----:R-:W-:Y:S01]  /*145b0*/  IMAD.MOV.U32 R3, RZ, RZ, R19 ;  /* 0x000000ffff037224 */ /* 0x001fe200078e0013 */
[----:B------:R-:W-:-:S03]  /*145c0*/  ISETP.GE.AND P6, PT, R13, RZ, PT ;  /* 0x000000ff0d00720c */ /* 0x000fc60003fc6270 */
[----:B------:R-:W-:Y:S01]  /*145d0*/  @!P2 IMAD.MOV R3, RZ, RZ, -R3 ;  /* 0x000000ffff03a224 */ /* 0x000fe200078e0a03 */
[----:B------:R-:W-:Y:S01]  /*145e0*/  ISETP.GT.U32.AND P1, PT, R6, R7, PT ;  /* 0x000000070600720c */ /* 0x000fe20003f24070 */
[----:B------:R-:W-:Y:S01]  /*145f0*/  IMAD.MOV R4, RZ, RZ, -R4 ;  /* 0x000000ffff047224 */ /* 0x000fe200078e0a04 */
[----:B------:R0:W-:Y:S01]  /*14600*/  STL [R1+0x2a8], R8 ;  /* 0x0002a80801007387 */ /* 0x0001e20000100800 */
[----:B------:R-:W-:-:S03]  /*14610*/  @!P5 IMAD.IADD R16, R16, 0x1, -R6 ;  /* 0x000000011010d824 */ /* 0x000fc600078e0a06 */
[----:B------:R1:W-:Y:S01]  /*14620*/  STL [R1+0x2a4], R3 ;  /* 0x0002a40301007387 */ /* 0x0003e20000100800 */
[----:B------:R-:W-:Y:S01]  /*14630*/  ISETP.GE.AND P2, PT, R18, RZ, PT ;  /* 0x000000ff1200720c */ /* 0x000fe20003f46270 */
[C---:B0-----:R-:W-:Y:S02]  /*14640*/  IMAD R8, R6.reuse, R4, R20 ;  /* 0x0000000406087224 */ /* 0x041fe400078e0214 */
[----:B-1----:R-:W-:Y:S02]  /*14650*/  IMAD.MOV.U32 R3, RZ, RZ, R0 ;  /* 0x000000ffff037224 */ /* 0x002fe400078e0000 */
[----:B------:R-:W-:Y:S02]  /*14660*/  IMAD.MOV.U32 R0, RZ, RZ, R16 ;  /* 0x000000ffff007224 */ /* 0x000fe400078e0010 */
[----:B------:R-:W-:Y:S02]  /*14670*/  @!P0 IMAD.IADD R5, R5, 0x1, -R6 ;  /* 0x0000000105058824 */ /* 0x000fe400078e0a06 */
[----:B------:R-:W-:Y:S01]  /*14680*/  @!P4 IMAD.MOV R0, RZ, RZ, -R0 ;  /* 0x000000ffff00c224 */ /* 0x000fe200078e0a00 */
[----:B------:R-:W-:Y:S01]  /*14690*/  ISETP.GT.U32.AND P4, PT, R6, R8, PT ;  /* 0x000000080600720c */ /* 0x000fe20003f84070 */
[----:B------:R-:W-:-:S02]  /*146a0*/  @!P6 IMAD.MOV R3, RZ, RZ, -R3 ;  /* 0x000000ffff03e224 */ /* 0x000fc400078e0a03 */
[----:B------:R-:W-:Y:S01]  /*146b0*/  VIADD R19, R9, 0x7d ;  /* 0x0000007d09137836 */ /* 0x000fe20000000000 */
[----:B------:R-:W-:Y:S01]  /*146c0*/  ISETP.GT.U32.AND P6, PT, R6, R5, PT ;  /* 0x000000050600720c */ /* 0x000fe20003fc4070 */
[--C-:B------:R-:W-:Y:S01]  /*146d0*/  @!P1 IMAD.IADD R7, R7, 0x1, -R6.reuse ;  /* 0x0000000107079824 */ /* 0x100fe200078e0a06 */
[----:B------:R0:W-:Y:S01]  /*146e0*/  STL [R1+0x29c], R3 ;  /* 0x00029c0301007387 */ /* 0x0001e20000100800 */
[----:B------:R-:W-:Y:S01]  /*146f0*/  VIADD R20, R9, 0x7c ;  /* 0x0000007c09147836 */ /* 0x000fe20000000000 */
[----:B------:R-:W-:Y:S02]  /*14700*/  ISETP.GE.AND P0, PT, R19, RZ, PT ;  /* 0x000000ff1300720c */ /* 0x000fe40003f06270 */
[----:B------:R-:W-:Y:S01]  /*14710*/  IABS R19, R19 ;  /* 0x0000001300137213 */ /* 0x000fe20000000000 */
[----:B0-----:R-:W-:Y:S01]  /*14720*/  IMAD.MOV.U32 R3, RZ, RZ, R7 ;  /* 0x000000ffff037224 */ /* 0x001fe200078e0007 */
[----:B------:R-:W-:Y:S01]  /*14730*/  ISETP.GE.AND P1, PT, R23, RZ, PT ;  /* 0x000000ff1700720c */ /* 0x000fe20003f26270 */
[----:B------:R-:W-:-:S02]  /*14740*/  @!P4 IMAD.IADD R8, R8, 0x1, -R6 ;  /* 0x000000010808c824 */ /* 0x000fc400078e0a06 */
[----:B------:R-:W-:Y:S01]  /*14750*/  @!P2 IMAD.MOV R3, RZ, RZ, -R3 ;  /* 0x000000ffff03a224 */ /* 0x000fe200078e0a03 */
[----:B------:R-:W-:Y:S01]  /*14760*/  ISETP.GE.AND P2, PT, R20, RZ, PT ;  /* 0x000000ff1400720c */ /* 0x000fe20003f46270 */
[----:B------:R-:W-:Y:S01]  /*14770*/  IMAD.HI.U32 R7, R11, R19, RZ ;  /* 0x000000130b077227 */ /* 0x000fe200078e00ff */
[----:B------:R-:W-:Y:S02]  /*14780*/  IABS R20, R20 ;  /* 0x0000001400147213 */ /* 0x000fe40000000000 */
[----:B------:R-:W-:Y:S01]  /*14790*/  ISETP.GE.AND P5, PT, R17, RZ, PT ;  /* 0x000000ff1100720c */ /* 0x000fe20003fa6270 */
[----:B------:R-:W-:Y:S01]  /*147a0*/  VIADD R17, R9, 0x7b ;  /* 0x0000007b09117836 */ /* 0x000fe20000000000 */
[----:B------:R-:W-:Y:S01]  /*147b0*/  ISETP.GT.U32.AND P4, PT, R6, R8, PT ;  /* 0x000000080600720c */ /* 0x000fe20003f84070 */
[----:B------:R-:W-:Y:S02]  /*147c0*/  @!P6 IMAD.IADD R5, R5, 0x1, -R6 ;  /* 0x000000010505e824 */ /* 0x000fe400078e0a06 */
[----:B------:R-:W-:-:S02]  /*147d0*/  IMAD.MOV R7, RZ, RZ, -R7 ;  /* 0x000000ffff077224 */ /* 0x000fc400078e0a07 */
[----:B------:R-:W-:Y:S01]  /*147e0*/  IMAD.HI.U32 R10, R11, R20, RZ ;  /* 0x000000140b0a7227 */ /* 0x000fe200078e00ff */
[----:B------:R0:W-:Y:S01]  /*147f0*/  STL [R1+0x298], R3 ;  /* 0x0002980301007387 */ /* 0x0001e20000100800 */
[----:B------:R-:W-:Y:S02]  /*14800*/  ISETP.GE.AND P6, PT, R17, RZ, PT ;  /* 0x000000ff1100720c */ /* 0x000fe40003fc6270 */
[C---:B------:R-:W-:Y:S01]  /*14810*/  IMAD R19, R6.reuse, R7, R19 ;  /* 0x0000000706137224 */ /* 0x040fe200078e0213 */
[----:B------:R-:W-:Y:S01]  /*14820*/  IABS R17, R17 ;  /* 0x0000001100117213 */ /* 0x000fe20000000000 */
[----:B------:R-:W-:Y:S02]  /*14830*/  IMAD.MOV R10, RZ, RZ, -R10 ;  /* 0x000000ffff0a7224 */ /* 0x000fe400078e0a0a */
[----:B0-----:R-:W-:Y:S02]  /*14840*/  IMAD.MOV.U32 R3, RZ, RZ, R5 ;  /* 0x000000ffff037224 */ /* 0x001fe400078e0005 */
[----:B------:R-:W-:-:S02]  /*14850*/  IMAD R20, R6, R10, R20 ;  /* 0x0000000a06147224 */ /* 0x000fc400078e0214 */
[----:B------:R-:W-:Y:S01]  /*14860*/  @!P1 IMAD.MOV R3, RZ, RZ, -R3 ;  /* 0x000000ffff039224 */ /* 0x000fe200078e0a03 */
[----:B------:R-:W-:Y:S01]  /*14870*/  ISETP.GT.U32.AND P1, PT, R6, R19, PT ;  /* 0x000000130600720c */ /* 0x000fe20003f24070 */
[----:B------:R-:W-:-:S04]  /*14880*/  IMAD.HI.U32 R13, R11, R17, RZ ;  /* 0x000000110b0d7227 */ /* 0x000fc800078e00ff */
[----:B------:R-:W-:Y:S01]  /*14890*/  @!P4 IMAD.IADD R8, R8, 0x1, -R6 ;  /* 0x000000010808c824 */ /* 0x000fe200078e0a06 */
[----:B------:R-:W-:Y:S01]  /*148a0*/  ISETP.GT.U32.AND P4, PT, R6, R20, PT ;  /* 0x000000140600720c */ /* 0x000fe20003f84070 */
[----:B------:R-:W-:-:S04]  /*148b0*/  IMAD.MOV R13, RZ, RZ, -R13 ;  /* 0x000000ffff0d7224 */ /* 0x000fc800078e0a0d */
[C---:B------:R-:W-:Y:S02]  /*148c0*/  IMAD R17, R6.reuse, R13, R17 ;  /* 0x0000000d06117224 */ /* 0x040fe400078e0211 */
[----:B------:R-:W-:Y:S02]  /*148d0*/  VIADD R12, R9, 0x79 ;  /* 0x00000079090c7836 */ /* 0x000fe40000000000 */
[--C-:B------:R-:W-:Y:S01]  /*148e0*/  @!P1 IMAD.IADD R19, R19, 0x1, -R6.reuse ;  /* 0x0000000113139824 */ /* 0x100fe200078e0a06 */
[----:B------:R-:W-:Y:S01]  /*148f0*/  ISETP.GT.U32.AND P1, PT, R6, R17, PT ;  /* 0x000000110600720c */ /* 0x000fe20003f24070 */
[----:B------:R-:W-:Y:S01]  /*14900*/  VIADD R21, R9, 0x7a ;  /* 0x0000007a09157836 */ /* 0x000fe20000000000 */
[----:B------:R0:W-:Y:S01]  /*14910*/  STL [R1+0x28c], R0 ;  /* 0x00028c0001007387 */ /* 0x0001e20000100800 */
[----:B------:R-:W-:-:S03]  /*14920*/  @!P4 IMAD.IADD R20, R20, 0x1, -R6 ;  /* 0x000000011414c824 */ /* 0x000fc600078e0a06 */
[----:B------:R1:W-:Y:S01]  /*14930*/  STL [R1+0x294], R3 ;  /* 0x0002940301007387 */ /* 0x0003e20000100800 */
[----:B------:R-:W-:Y:S02]  /*14940*/  IABS R4, R21 ;  /* 0x0000001500047213 */ /* 0x000fe40000000000 */
[----:B0-----:R-:W-:Y:S01]  /*14950*/  IABS R0, R12 ;  /* 0x0000000c00007213 */ /* 0x001fe20000000000 */
[----:B-1----:R-:W-:Y:S01]  /*14960*/  IMAD.MOV.U32 R3, RZ, RZ, R8 ;  /* 0x000000ffff037224 */ /* 0x002fe200078e0008 */
[----:B------:R-:W-:-:S03]  /*14970*/  ISETP.GT.U32.AND P4, PT, R6, R20, PT ;  /* 0x000000140600720c */ /* 0x000fc60003f84070 */
[----:B------:R-:W-:-:S04]  /*14980*/  IMAD.HI.U32 R14, R11, R0, RZ ;  /* 0x000000000b0e7227 */ /* 0x000fc800078e00ff */
[----:B------:R-:W-:Y:S01]  /*14990*/  @!P5 IMAD.MOV R3, RZ, RZ, -R3 ;  /* 0x000000ffff03d224 */ /* 0x000fe200078e0a03 */
[----:B------:R-:W-:Y:S01]  /*149a0*/  ISETP.GT.U32.AND P5, PT, R6, R19, PT ;  /* 0x000000130600720c */ /* 0x000fe20003fa4070 */
[----:B------:R-:W-:Y:S02]  /*149b0*/  VIADD R18, R9, 0x78 ;  /* 0x0000007809127836 */ /* 0x000fe40000000000 */
[----:B------:R-:W-:-:S04]  /*149c0*/  IMAD.HI.U32 R7, R11, R4, RZ ;  /* 0x000000040b077227 */ /* 0x000fc800078e00ff */
[----:B------:R-:W-:Y:S01]  /*149d0*/  IMAD.MOV R5, RZ, RZ, -R14 ;  /* 0x000000ffff057224 */ /* 0x000fe200078e0a0e */
[----:B------:R-:W-:Y:S01]  /*149e0*/  IABS R14, R18 ;  /* 0x00000012000e7213 */ /* 0x000fe20000000000 */
[----:B------:R-:W-:Y:S02]  /*149f0*/  @!P1 IMAD.IADD R17, R17, 0x1, -R6 ;  /* 0x0000000111119824 */ /* 0x000fe400078e0a06 */
[----:B------:R-:W-:Y:S02]  /*14a00*/  IMAD.MOV R7, RZ, RZ, -R7 ;  /* 0x000000ffff077224 */ /* 0x000fe400078e0a07 */
[----:B------:R-:W-:Y:S01]  /*14a10*/  VIADD R10, R9, 0x77 ;  /* 0x00000077090a7836 */ /* 0x000fe20000000000 */
[C---:B------:R-:W-:Y:S01]  /*14a20*/  ISETP.GT.U32.AND P1, PT, R6.reuse, R17, PT ;  /* 0x000000110600720c */ /* 0x040fe20003f24070 */
[C---:B------:R-:W-:Y:S02]  /*14a30*/  IMAD R4, R6.reuse, R7, R4 ;  /* 0x0000000706047224 */ /* 0x040fe400078e0204 */
[C---:B------:R-:W-:Y:S01]  /*14a40*/  IMAD R0, R6.reuse, R5, R0 ;  /* 0x0000000506007224 */ /* 0x040fe200078e0200 */
[----:B------:R-:W-:Y:S01]  /*14a50*/  IABS R15, R10 ;  /* 0x0000000a000f7213 */ /* 0x000fe20000000000 */
[----:B------:R-:W-:Y:S01]  /*14a60*/  IMAD.HI.U32 R24, R11, R14, RZ ;  /* 0x0000000e0b187227 */ /* 0x000fe200078e00ff */
[----:B------:R0:W-:Y:S03]  /*14a70*/  STL [R1+0x290], R3 ;  /* 0x0002900301007387 */ /* 0x0001e60000100800 */
[--C-:B------:R-:W-:Y:S01]  /*14a80*/  @!P5 IMAD.IADD R19, R19, 0x1, -R6.reuse ;  /* 0x000000011313d824 */ /* 0x100fe200078e0a06 */
[----:B------:R-:W-:Y:S01]  /*14a90*/  ISETP.GT.U32.AND P5, PT, R6, R4, PT ;  /* 0x000000040600720c */ /* 0x000fe20003fa4070 */
[----:B------:R-:W-:Y:S01]  /*14aa0*/  @!P4 IMAD.IADD R20, R20, 0x1, -R6 ;  /* 0x000000011414c824 */ /* 0x000fe200078e0a06 */
[----:B------:R-:W-:Y:S01]  /*14ab0*/  ISETP.GT.U32.AND P4, PT, R6, R0, PT ;  /* 0x000000000600720c */ /* 0x000fe20003f84070 */
[----:B------:R-:W-:-:S02]  /*14ac0*/  IMAD.MOV R24, RZ, RZ, -R24 ;  /* 0x000000ffff187224 */ /* 0x000fc400078e0a18 */
[----:B------:R-:W-:-:S04]  /*14ad0*/  IMAD.HI.U32 R22, R11, R15, RZ ;  /* 0x0000000f0b167227 */ /* 0x000fc800078e00ff */
[----:B0-----:R-:W-:Y:S02]  /*14ae0*/  IMAD.MOV.U32 R3, RZ, RZ, R19 ;  /* 0x000000ffff037224 */ /* 0x001fe400078e0013 */
[C---:B------:R-:W-:Y:S02]  /*14af0*/  IMAD R14, R6.reuse, R24, R14 ;  /* 0x00000018060e7224 */ /* 0x040fe400078e020e */
[----:B------:R-:W-:Y:S02]  /*14b00*/  VIADD R13, R9, 0x76 ;  /* 0x00000076090d7836 */ /* 0x000fe40000000000 */
[----:B------:R-:W-:Y:S02]  /*14b10*/  IMAD.MOV R22, RZ, RZ, -R22 ;  /* 0x000000ffff167224 */ /* 0x000fe400078e0a16 */
[----:B------:R-:W-:Y:S02]  /*14b20*/  @!P0 IMAD.MOV R3, RZ, RZ, -R3 ;  /* 0x000000ffff038224 */ /* 0x000fe400078e0a03 */
[--C-:B------:R-:W-:Y:S01]  /*14b30*/  @!P1 IMAD.IADD R17, R17, 0x1, -R6.reuse ;  /* 0x0000000111119824 */ /* 0x100fe200078e0a06 */
[C---:B------:R-:W-:Y:S01]  /*14b40*/  ISETP.GT.U32.AND P1, PT, R6.reuse, R14, PT ;  /* 0x0000000e0600720c */ /* 0x040fe20003f24070 */
[----:B------:R-:W-:Y:S01]  /*14b50*/  IMAD R15, R6, R22, R15 ;  /* 0x00000016060f7224 */ /* 0x000fe200078e020f */
[----:B------:R-:W-:Y:S01]  /*14b60*/  IABS R23, R13 ;  /* 0x0000000d00177213 */ /* 0x000fe20000000000 */
[----:B------:R0:W-:Y:S01]  /*14b70*/  STL [R1+0x288], R3 ;  /* 0x0002880301007387 */ /* 0x0001e20000100800 */
[----:B------:R-:W-:-:S02]  /*14b80*/  @!P5 IMAD.IADD R4, R4, 0x1, -R6 ;  /* 0x000000010404d824 */ /* 0x000fc400078e0a06 */
[----:B------:R-:W-:Y:S01]  /*14b90*/  @!P4 IMAD.IADD R0, R0, 0x1, -R6 ;  /* 0x000000010000c824 */ /* 0x000fe200078e0a06 */
[----:B------:R-:W-:Y:S01]  /*14ba0*/  ISETP.GT.U32.AND P5, PT, R6, R15, PT ;  /* 0x0000000f0600720c */ /* 0x000fe20003fa4070 */
[----:B------:R-:W-:-:S04]  /*14bb0*/  IMAD.HI.U32 R22, R11, R23, RZ ;  /* 0x000000170b167227 */ /* 0x000fc800078e00ff */
[----:B0-----:R-:W-:Y:S02]  /*14bc0*/  IMAD.MOV.U32 R3, RZ, RZ, R20 ;  /* 0x000000ffff037224 */ /* 0x001fe400078e0014 */
[C---:B------:R-:W-:Y:S01]  /*14bd0*/  VIADD R16, R9.reuse, 0x75 ;  /* 0x0000007509107836 */ /* 0x040fe20000000000 */
[----:B------:R-:W-:Y:S01]  /*14be0*/  ISETP.GT.U32.AND P0, PT, R6, R0, PT ;  /* 0x000000000600720c */ /* 0x000fe20003f04070 */
[----:B------:R-:W-:Y:S02]  /*14bf0*/  @!P2 IMAD.MOV R3, RZ, RZ, -R3 ;  /* 0x000000ffff03a224 */ /* 0x000fe400078e0a03 */
[----:B------:R-:W-:Y:S01]  /*14c00*/  IMAD.MOV R22, RZ, RZ, -R22 ;  /* 0x000000ffff167224 */ /* 0x000fe200078e0a16 */
[----:B------:R-:W-:Y:S01]  /*14c10*/  IABS R7, R16 ;  /* 0x0000001000077213 */ /* 0x000fe20000000000 */
[----:B------:R-:W-:Y:S01]  /*14c20*/  VIADD R5, R9, 0x74 ;  /* 0x0000007409057836 */ /* 0x000fe20000000000 */
[----:B------:R0:W-:Y:S01]  /*14c30*/  STL [R1+0x284], R3 ;  /* 0x0002840301007387 */ /* 0x0001e20000100800 */
[----:B------:R-:W-:Y:S01]  /*14c40*/  @!P1 IMAD.IADD R14, R14, 0x1, -R6 ;  /* 0x000000010e0e9824 */ /* 0x000fe200078e0a06 */
[C---:B------:R-:W-:Y:S01]  /*14c50*/  ISETP.GT.U32.AND P1, PT, R6.reuse, R4, PT ;  /* 0x000000040600720c */ /* 0x040fe20003f24070 */
[----:B------:R-:W-:Y:S01]  /*14c60*/  IMAD R22, R6, R22, R23 ;  /* 0x0000001606167224 */ /* 0x000fe200078e0217 */
[----:B------:R-:W-:Y:S01]  /*14c70*/  IABS R8, R5 ;  /* 0x0000000500087213 */ /* 0x000fe20000000000 */
[----:B------:R-:W-:-:S04]  /*14c80*/  IMAD.HI.U32 R25, R11, R7, RZ ;  /* 0x000000070b197227 */ /* 0x000fc800078e00ff */
[----:B0-----:R-:W-:Y:S02]  /*14c90*/  IMAD.MOV.U32 R3, RZ, RZ, R17 ;  /* 0x000000ffff037224 */ /* 0x001fe400078e0011 */
[--C-:B------:R-:W-:Y:S02]  /*14ca0*/  @!P5 IMAD.IADD R15, R15, 0x1, -R6.reuse ;  /* 0x000000010f0fd824 */ /* 0x100fe400078e0a06 */
[----:B------:R-:W-:Y:S01]  /*14cb0*/  @!P6 IMAD.MOV R3, RZ, RZ, -R3 ;  /* 0x000000ffff03e224 */ /* 0x000fe200078e0a03 */
[C---:B------:R-:W-:Y:S01]  /*14cc0*/  ISETP.GT.U32.AND P6, PT, R6.reuse, R22, PT ;  /* 0x000000160600720c */ /* 0x040fe20003fc4070 */
[----:B------:R-:W-:Y:S01]  /*14cd0*/  IMAD.HI.U32 R24, R11, R8, RZ ;  /* 0x000000080b187227 */ /* 0x000fe200078e00ff */
[C---:B------:R-:W-:Y:S02]  /*14ce0*/  ISETP.GT.U32.AND P2, PT, R6.reuse, R14, PT ;  /* 0x0000000e0600720c */ /* 0x040fe40003f44070 */
[----:B------:R-:W-:Y:S01]  /*14cf0*/  ISETP.GE.AND P4, PT, R21, RZ, PT ;  /* 0x000000ff1500720c */ /* 0x000fe20003f86270 */
[----:B------:R-:W-:Y:S01]  /*14d00*/  IMAD.MOV R25, RZ, RZ, -R25 ;  /* 0x000000ffff197224 */ /* 0x000fe200078e0a19 */
[----:B------:R-:W-:Y:S01]  /*14d10*/  ISETP.GT.U32.AND P5, PT, R6, R15, PT ;  /* 0x0000000f0600720c */ /* 0x000fe20003fa4070 */
[----:B------:R-:W-:Y:S01]  /*14d20*/  @!P0 IMAD.IADD R0, R0, 0x1, -R6 ;  /* 0x0000000100008824 */ /* 0x000fe200078e0a06 */
[----:B------:R-:W-:Y:S01]  /*14d30*/  ISETP.GE.AND P0, PT, R12, RZ, PT ;  /* 0x000000ff0c00720c */ /* 0x000fe20003f06270 */
[----:B------:R-:W-:-:S02]  /*14d40*/  VIADD R19, R9, 0x73 ;  /* 0x0000007309137836 */ /* 0x000fc40000000000 */
[----:B------:R-:W-:Y:S02]  /*14d50*/  IMAD.MOV R24, RZ, RZ, -R24 ;  /* 0x000000ffff187224 */ /* 0x000fe400078e0a18 */
[----:B------:R-:W-:Y:S02]  /*14d60*/  IMAD R7, R6, R25, R7 ;  /* 0x0000001906077224 */ /* 0x000fe400078e0207 */
[----:B------:R-:W-:Y:S01]  /*14d70*/  @!P1 IMAD.IADD R4, R4, 0x1, -R6 ;  /* 0x0000000104049824 */ /* 0x000fe200078e0a06 */
[----:B------:R-:W-:Y:S01]  /*14d80*/  IABS R20, R19 ;  /* 0x0000001300147213 */ /* 0x000fe20000000000 */
[C---:B------:R-:W-:Y:S01]  /*14d90*/  IMAD R8, R6.reuse, R24, R8 ;  /* 0x0000001806087224 */ /* 0x040fe200078e0208 */
[----:B------:R-:W-:Y:S01]  /*14da0*/  ISETP.GT.U32.AND P1, PT, R6, R7, PT ;  /* 0x000000070600720c */ /* 0x000fe20003f24070 */
[----:B------:R0:W-:Y:S01]  /*14db0*/  STL [R1+0x280], R3 ;  /* 0x0002800301007387 */ /* 0x0001e20000100800 */
[----:B------:R-:W-:Y:S02]  /*14dc0*/  IMAD.MOV.U32 R23, RZ, RZ, R4 ;  /* 0x000000ffff177224 */ /* 0x000fe400078e0004 */
[--C-:B------:R-:W-:Y:S01]  /*14dd0*/  @!P6 IMAD.IADD R22, R22, 0x1, -R6.reuse ;  /* 0x000000011616e824 */ /* 0x100fe200078e0a06 */
[----:B------:R-:W-:Y:S01]  /*14de0*/  ISETP.GE.AND P6, PT, R10, RZ, PT ;  /* 0x000000ff0a00720c */ /* 0x000fe20003fc6270 */
[----:B------:R-:W-:Y:S01]  /*14df0*/  @!P2 IMAD.IADD R14, R14, 0x1, -R6 ;  /* 0x000000010e0ea824 */ /* 0x000fe200078e0a06 */
[----:B------:R-:W-:Y:S01]  /*14e00*/  ISETP.GT.U32.AND P2, PT, R6, R8, PT ;  /* 0x000000080600720c */ /* 0x000fe20003f44070 */
[----:B------:R-:W-:-:S04]  /*14e10*/  IMAD.HI.U32 R21, R11, R20, RZ ;  /* 0x000000140b157227 */ /* 0x000fc800078e00ff */
[----:B0-----:R-:W-:Y:S02]  /*14e20*/  IMAD.MOV.U32 R3, RZ, RZ, R0 ;  /* 0x000000ffff037224 */ /* 0x001fe400078e0000 */
[----:B------:R-:W-:Y:S02]  /*14e30*/  @!P4 IMAD.MOV R23, RZ, RZ, -R23 ;  /* 0x000000ffff17c224 */ /* 0x000fe400078e0a17 */
[----:B------:R-:W-:Y:S01]  /*14e40*/  @!P5 IMAD.IADD R15, R15, 0x1, -R6 ;  /* 0x000000010f0fd824 */ /* 0x000fe200078e0a06 */
[----:B------:R-:W-:Y:S01]  /*14e50*/  ISETP.GE.AND P5, PT, R18, RZ, PT ;  /* 0x000000ff1200720c */ /* 0x000fe20003fa6270 */
[----:B------:R-:W-:Y:S02]  /*14e60*/  @!P0 IMAD.MOV R3, RZ, RZ, -R3 ;  /* 0x000000ffff038224 */ /* 0x000fe400078e0a03 */
[----:B------:R-:W-:Y:S01]  /*14e70*/  IMAD.MOV R21, RZ, RZ, -R21 ;  /* 0x000000ffff157224 */ /* 0x000fe200078e0a15 */
[----:B------:R-:W-:Y:S01]  /*14e80*/  STL [R1+0x27c], R23 ;  /* 0x00027c1701007387 */ /* 0x000fe20000100800 */
[----:B------:R-:W-:-:S02]  /*14e90*/  VIADD R17, R9, 0x72 ;  /* 0x0000007209117836 */ /* 0x000fc40000000000 */
[----:B------:R-:W-:Y:S01]  /*14ea0*/  IMAD R10, R6, R21, R20 ;  /* 0x00000015060a7224 */ /* 0x000fe200078e0214 */
[----:B------:R0:W-:Y:S01]  /*14eb0*/  STL [R1+0x278], R3 ;  /* 0x0002780301007387 */ /* 0x0001e20000100800 */
[----:B------:R-:W-:Y:S01]  /*14ec0*/  @!P1 IMAD.IADD R7, R7, 0x1, -R6 ;  /* 0x0000000107079824 */ /* 0x000fe200078e0a06 */
[----:B------:R-:W-:Y:S01]  /*14ed0*/  IABS R12, R17 ;  /* 0x00000011000c7213 */ /* 0x000fe20000000000 */
[----:B------:R-:W-:Y:S02]  /*14ee0*/  IMAD.MOV.U32 R0, RZ, RZ, R14 ;  /* 0x000000ffff007224 */ /* 0x000fe400078e000e */
[----:B------:R-:W-:Y:S02]  /*14ef0*/  @!P2 IMAD.IADD R8, R8, 0x1, -R6 ;  /* 0x000000010808a824 */ /* 0x000fe400078e0a06 */
[----:B0-----:R-:W-:Y:S01]  /*14f00*/  IMAD.MOV.U32 R3, RZ, RZ, R15 ;  /* 0x000000ffff037224 */ /* 0x001fe200078e000f */
[----:B------:R-:W-:-:S03]  /*14f10*/  ISETP.GT.U32.AND P2, PT, R6, R22, PT ;  /* 0x000000160600720c */ /* 0x000fc60003f44070 */
[----:B------:R-:W-:Y:S01]  /*14f20*/  @!P6 IMAD.MOV R3, RZ, RZ, -R3 ;  /* 0x000000ffff03e224 */ /* 0x000fe200078e0a03 */
[C---:B------:R-:W-:Y:S01]  /*14f30*/  ISETP.GT.U32.AND P6, PT, R6.reuse, R10, PT ;  /* 0x0000000a0600720c */ /* 0x040fe20003fc4070 */
[----:B------:R-:W-:Y:S01]  /*14f40*/  IMAD.HI.U32 R18, R11, R12, RZ ;  /* 0x0000000c0b127227 */ /* 0x000fe200078e00ff */
[----:B------:R-:W-:-:S03]  /*14f50*/  ISETP.GT.U32.AND P4, PT, R6, R7, PT ;  /* 0x000000070600720c */ /* 0x000fc60003f84070 */
[----:B------:R-:W-:Y:S02]  /*14f60*/  @!P5 IMAD.MOV R0, RZ, RZ, -R0 ;  /* 0x000000ffff00d224 */ /* 0x000fe400078e0a00 */
[----:B------:R-:W-:Y:S01]  /*14f70*/  IMAD.MOV R4, RZ, RZ, -R18 ;  /* 0x000000ffff047224 */ /* 0x000fe200078e0a12 */
[----:B------:R-:W-:Y:S02]  /*14f80*/  ISETP.GE.AND P1, PT, R13, RZ, PT ;  /* 0x000000ff0d00720c */ /* 0x000fe40003f26270 */
[----:B------:R0:W-:Y:S01]  /*14f90*/  STL [R1+0x26c], R0 ;  /* 0x00026c0001007387 */ /* 0x0001e20000100800 */
[----:B------:R-:W-:Y:S01]  /*14fa0*/  IMAD R12, R6, R4, R12 ;  /* 0x00000004060c7224 */ /* 0x000fe200078e020c */
[----:B------:R-:W-:Y:S01]  /*14fb0*/  ISETP.GE.AND P5, PT, R16, RZ, PT ;  /* 0x000000ff1000720c */ /* 0x000fe20003fa6270 */
[--C-:B------:R-:W-:Y:S01]  /*14fc0*/  @!P6 IMAD.IADD R10, R10, 0x1, -R6.reuse ;  /* 0x000000010a0ae824 */ /* 0x100fe200078e0a06 */
[----:B------:R-:W-:Y:S01]  /*14fd0*/  ISETP.GT.U32.AND P0, PT, R6, R8, PT ;  /* 0x000000080600720c */ /* 0x000fe20003f04070 */
[----:B------:R-:W-:-:S02]  /*14fe0*/  @!P2 IMAD.IADD R22, R22, 0x1, -R6 ;  /* 0x000000011616a824 */ /* 0x000fc400078e0a06 */
[----:B0-----:R-:W-:Y:S02]  /*14ff0*/  VIADD R0, R9, 0x71 ;  /* 0x0000007109007836 */ /* 0x001fe40000000000 */
[----:B------:R-:W-:Y:S01]  /*15000*/  @!P4 IMAD.IADD R7, R7, 0x1, -R6 ;  /* 0x000000010707c824 */ /* 0x000fe200078e0a06 */
[C---:B------:R-:W-:Y:S02]  /*15010*/  ISETP.GT.U32.AND P4, PT, R6.reuse, R12, PT ;  /* 0x0000000c0600720c */ /* 0x040fe40003f84070 */
[----:B------:R-:W-:Y:S01]  /*15020*/  IABS R16, R0 ;  /* 0x0000000000107213 */ /* 0x000fe20000000000 */
[----:B------:R0:W-:Y:S01]  /*15030*/  STL [R1+0x194], R3 ;  /* 0x0001940301007387 */ /* 0x0001e20000100800 */
[----:B------:R-:W-:Y:S02]  /*15040*/  ISETP.GE.AND P2, PT, R5, RZ, PT ;  /* 0x000000ff0500720c */ /* 0x000fe40003f46270 */
[----:B------:R-:W-:Y:S01]  /*15050*/  ISETP.GT.U32.AND P6, PT, R6, R10, PT ;  /* 0x0000000a0600720c */ /* 0x000fe20003fc4070 */
[----:B------:R-:W-:-:S04]  /*15060*/  IMAD.HI.U32 R5, R11, R16, RZ ;  /* 0x000000100b057227 */ /* 0x000fc800078e00ff */
[----:B0-----:R-:W-:Y:S02]  /*15070*/  IMAD.MOV.U32 R3, RZ, RZ, R22 ;  /* 0x000000ffff037224 */ /* 0x001fe400078e0016 */
[----:B------:R-:W-:Y:S02]  /*15080*/  IMAD.MOV R5, RZ, RZ, -R5 ;  /* 0x000000ffff057224 */ /* 0x000fe400078e0a05 */
[----:B------:R-:W-:Y:S02]  /*15090*/  @!P1 IMAD.MOV R3, RZ, RZ, -R3 ;  /* 0x000000ffff039224 */ /* 0x000fe400078e0a03 */
[----:B------:R-:W-:Y:S02]  /*150a0*/  VIADD R4, R9, 0x70 ;  /* 0x0000007009047836 */ /* 0x000fe40000000000 */
[----:B------:R-:W-:Y:S01]  /*150b0*/  @!P0 IMAD.IADD R8, R8, 0x1, -R6 ;  /* 0x0000000108088824 */ /* 0x000fe200078e0a06 */
[----:B------:R0:W-:Y:S01]  /*150c0*/  STL [R1+0xf8], R3 ;  /* 0x0000f80301007387 */ /* 0x0001e20000100800 */
[----:B------:R-:W-:Y:S01]  /*150d0*/  IMAD R16, R6, R5, R16 ;  /* 0x0000000506107224 */ /* 0x000fe200078e0210 */
[----:B------:R-:W-:Y:S01]  /*150e0*/  ISETP.GE.AND P0, PT, R19, RZ, PT ;  /* 0x000000ff1300720c */ /* 0x000fe20003f06270 */
[--C-:B------:R-:W-:Y:S01]  /*150f0*/  @!P4 IMAD.IADD R12, R12, 0x1, -R6.reuse ;  /* 0x000000010c0cc824 */ /* 0x100fe200078e0a06 */
[----:B------:R-:W-:Y:S01]  /*15100*/  IABS R19, R4 ;  /* 0x0000000400137213 */ /* 0x000fe20000000000 */
[----:B------:R-:W-:Y:S01]  /*15110*/  @!P6 IMAD.IADD R10, R10, 0x1, -R6 ;  /* 0x000000010a0ae824 */ /* 0x000fe200078e0a06 */
[----:B------:R-:W-:Y:S01]  /*15120*/  ISETP.GT.U32.AND P6, PT, R6, R16, PT ;  /* 0x000000100600720c */ /* 0x000fe20003fc4070 */
[----:B0-----:R-:W-:Y:S01]  /*15130*/  IMAD.MOV.U32 R3, RZ, RZ, R7 ;  /* 0x000000ffff037224 */ /* 0x001fe200078e0007 */
[----:B------:R-:W-:Y:S01]  /*15140*/  ISETP.GE.AND P4, PT, R0, RZ, PT ;  /* 0x000000ff0000720c */ /* 0x000fe20003f86270 */
[----:B------:R-:W-:-:S04]  /*15150*/  IMAD.HI.U32 R0, R11, R19, RZ ;  /* 0x000000130b007227 */ /* 0x000fc800078e00ff */
[----:B------:R-:W-:Y:S01]  /*15160*/  @!P5 IMAD.MOV R3, RZ, RZ, -R3 ;  /* 0x000000ffff03d224 */ /* 0x000fe200078e0a03 */
[C---:B------:R-:W-:Y:S01]  /*15170*/  ISETP.GT.U32.AND P5, PT, R6.reuse, R12, PT ;  /* 0x0000000c0600720c */ /* 0x040fe20003fa4070 */
[----:B------:R-:W-:Y:S02]  /*15180*/  IMAD.MOV R0, RZ, RZ, -R0 ;  /* 0x000000ffff007224 */ /* 0x000fe400078e0a00 */
[----:B------:R-:W-:Y:S02]  /*15190*/  VIADD R5, R9, 0x6f ;  /* 0x0000006f09057836 */ /* 0x000fe40000000000 */
[----:B------:R-:W-:Y:S01]  /*151a0*/  IMAD R19, R6, R0, R19 ;  /* 0x0000000006137224 */ /* 0x000fe200078e0213 */
[----:B------:R0:W-:Y:S01]  /*151b0*/  STL [R1+0xf0], R3 ;  /* 0x0000f00301007387 */ /* 0x0001e20000100800 */
[----:B------:R-:W-:Y:S01]  /*151c0*/  ISETP.GE.AND P1, PT, R17, RZ, PT ;  /* 0x000000ff1100720c */ /* 0x000fe20003f26270 */
[----:B------:R-:W-:Y:S01]  /*151d0*/  @!P6 IMAD.IADD R16, R16, 0x1, -R6 ;  /* 0x000000011010e824 */ /* 0x000fe200078e0a06 */
[----:B------:R-:W-:-:S04]  /*151e0*/  IABS R17, R5 ;  /* 0x0000000500117213 */ /* 0x000fc80000000000 */
[----:B------:R-:W-:Y:S01]  /*151f0*/  @!P5 IMAD.IADD R12, R12, 0x1, -R6 ;  /* 0x000000010c0cd824 */ /* 0x000fe200078e0a06 */
[C---:B------:R-:W-:Y:S01]  /*15200*/  ISETP.GT.U32.AND P5, PT, R6.reuse, R19, PT ;  /* 0x000000130600720c */ /* 0x040fe20003fa4070 */
[----:B0-----:R-:W-:Y:S01]  /*15210*/  IMAD.MOV.U32 R3, RZ, RZ, R8 ;  /* 0x000000ffff037224 */ /* 0x001fe200078e0008 */
[----:B------:R-:W-:Y:S01]  /*15220*/  ISETP.GT.U32.AND P6, PT, R6, R16, PT ;  /* 0x000000100600720c */ /* 0x000fe20003fc4070 */
[----:B------:R-:W-:-:S04]  /*15230*/  IMAD.HI.U32 R8, R11, R17, RZ ;  /* 0x000000110b087227 */ /* 0x000fc800078e00ff */
[----:B------:R-:W-:Y:S01]  /*15240*/  @!P2 IMAD.MOV R3, RZ, RZ, -R3 ;  /* 0x000000ffff03a224 */ /* 0x000fe200078e0a03 */
[----:B------:R-:W-:Y:S01]  /*15250*/  ISETP.GE.AND P2, PT, R4, RZ, PT ;  /* 0x000000ff0400720c */ /* 0x000fe20003f46270 */
[C---:B------:R-:W-:Y:S02]  /*15260*/  VIADD R0, R9.reuse, 0x6d ;  /* 0x0000006d09007836 */ /* 0x040fe40000000000 */
[----:B------:R-:W-:Y:S01]  /*15270*/  IMAD.MOV R8, RZ, RZ, -R8 ;  /* 0x000000ffff087224 */ /* 0x000fe200078e0a08 */
[----:B------:R0:W-:Y:S01]  /*15280*/  STL [R1+0xe0], R3 ;  /* 0x0000e00301007387 */ /* 0x0001e20000100800 */
[----:B------:R-:W-:Y:S01]  /*15290*/  VIADD R4, R9, 0x6e ;  /* 0x0000006e09047836 */ /* 0x000fe20000000000 */
[----:B------:R-:W-:Y:S01]  /*152a0*/  IABS R7, R0 ;  /* 0x0000000000077213 */ /* 0x000fe20000000000 */
[----:B------:R-:W-:Y:S02]  /*152b0*/  IMAD R17, R6, R8, R17 ;  /* 0x0000000806117224 */ /* 0x000fe400078e0211 */
[----:B------:R-:W-:-:S02]  /*152c0*/  @!P5 IMAD.IADD R19, R19, 0x1, -R6 ;  /* 0x000000011313d824 */ /* 0x000fc400078e0a06 */
[----:B0-----:R-:W-:Y:S01]  /*152d0*/  IMAD.MOV.U32 R3, RZ, RZ, R10 ;  /* 0x000000ffff037224 */ /* 0x001fe200078e000a */
[----:B------:R-:W-:-:S03]  /*152e0*/  IABS R14, R4 ;  /* 0x00000004000e7213 */ /* 0x000fc60000000000 */
[----:B------:R-:W-:Y:S02]  /*152f0*/  @!P0 IMAD.MOV R3, RZ, RZ, -R3 ;  /* 0x000000ffff038224 */ /* 0x000fe400078e0a03 */
[----:B------:R-:W-:Y:S01]  /*15300*/  @!P6 IMAD.IADD R16, R16, 0x1, -R6 ;  /* 0x000000011010e824 */ /* 0x000fe200078e0a06 */
[C---:B------:R-:W-:Y:S01]  /*15310*/  ISETP.GT.U32.AND P6, PT, R6.reuse, R17, PT ;  /* 0x000000110600720c */ /* 0x040fe20003fc4070 */
[----:B------:R-:W-:Y:S01]  /*15320*/  IMAD.MOV.U32 R10, RZ, RZ, R7 ;  /* 0x000000ffff0a7224 */ /* 0x000fe200078e0007 */
[----:B------:R0:W-:Y:S01]  /*15330*/  STL [R1+0x1c8], R3 ;  /* 0x0001c80301007387 */ /* 0x0001e20000100800 */
[----:B------:R-:W-:Y:S01]  /*15340*/  ISETP.GT.U32.AND P5, PT, R6, R19, PT ;  /* 0x000000130600720c */ /* 0x000fe20003fa4070 */
[----:B------:R-:W-:Y:S01]  /*15350*/  IMAD.HI.U32 R7, R11, R14, RZ ;  /* 0x0000000e0b077227 */ /* 0x000fe200078e00ff */
[----:B------:R-:W-:-:S03]  /*15360*/  ISETP.GE.AND P0, PT, R5, RZ, PT ;  /* 0x000000ff0500720c */ /* 0x000fc60003f06270 */
[----:B------:R-:W-:-:S04]  /*15370*/  IMAD.HI.U32 R5, R11, R10, RZ ;  /* 0x0000000a0b057227 */ /* 0x000fc800078e00ff */
[----:B0-----:R-:W-:Y:S02]  /*15380*/  IMAD.MOV.U32 R3, RZ, RZ, R12 ;  /* 0x000000ffff037224 */ /* 0x001fe400078e000c */
[----:B------:R-:W-:Y:S02]  /*15390*/  IMAD.MOV R7, RZ, RZ, -R7 ;  /* 0x000000ffff077224 */ /* 0x000fe400078e0a07 */
[----:B------:R-:W-:Y:S02]  /*153a0*/  @!P1 IMAD.MOV R3, RZ, RZ, -R3 ;  /* 0x000000ffff039224 */ /* 0x000fe400078e0a03 */
[----:B------:R-:W-:Y:S02]  /*153b0*/  IMAD.MOV R5, RZ, RZ, -R5 ;  /* 0x000000ffff057224 */ /* 0x000fe400078e0a05 */
[----:B------:R-:W-:Y:S01]  /*153c0*/  VIADD R13, R9, 0x6c ;  /* 0x0000006c090d7836 */ /* 0x000fe20000000000 */
[----:B------:R0:W-:Y:S01]  /*153d0*/  STL [R1+0x274], R3 ;  /* 0x0002740301007387 */ /* 0x0001e20000100800 */
[----:B------:R-:W-:-:S02]  /*153e0*/  IMAD R14, R6, R7, R14 ;  /* 0x00000007060e7224 */ /* 0x000fc400078e020e */
[C---:B------:R-:W-:Y:S01]  /*153f0*/  IMAD R10, R6.reuse, R5, R10 ;  /* 0x00000005060a7224 */ /* 0x040fe200078e020a */
[----:B------:R-:W-:Y:S01]  /*15400*/  IABS R5, R13 ;  /* 0x0000000d00057213 */ /* 0x000fe20000000000 */
[--C-:B------:R-:W-:Y:S02]  /*15410*/  @!P6 IMAD.IADD R17, R17, 0x1, -R6.reuse ;  /* 0x000000011111e824 */ /* 0x100fe400078e0a06 */
[----:B------:R-:W-:Y:S02]  /*15420*/  @!P5 IMAD.IADD R19, R19, 0x1, -R6 ;  /* 0x000000011313d824 */ /* 0x000fe400078e0a06 */
[----:B0-----:R-:W-:Y:S01]  /*15430*/  IMAD.MOV.U32 R3, RZ, RZ, R16 ;  /* 0x000000ffff037224 */ /* 0x001fe200078e0010 */
[----:B------:R-:W-:-:S03]  /*15440*/  ISETP.GT.U32.AND P5, PT, R6, R14, PT ;  /* 0x0000000e0600720c */ /* 0x000fc60003fa4070 */
        /* <DEDUP_REMOVED lines=22> */
[C---:B------:R-:W-:Y:S01]  /*155b0*/  IMAD.HI.U32 R19, R11.reuse, R18, RZ ;  /* 0x000000120b137227 */ /* 0x040fe200078e00ff */
[----:B------:R0:W-:Y:S03]  /*155c0*/  STL [R1+0x268], R3 ;  /* 0x0002680301007387 */ /* 0x0001e60000100800 */
[----:B------:R-:W-:Y:S01]  /*155d0*/  IMAD.HI.U32 R5, R11, R15, RZ ;  /* 0x0000000f0b057227 */ /* 0x000fe200078e00ff */
[----:B------:R-:W-:-:S03]  /*155e0*/  IABS R12, R8 ;  /* 0x00000008000c7213 */ /* 0x000fc60000000000 */
[----:B------:R-:W-:Y:S02]  /*155f0*/  IMAD.MOV R19, RZ, RZ, -R19 ;  /* 0x000000ffff137224 */ /* 0x000fe400078e0a13 */
[--C-:B------:R-:W-:Y:S02]  /*15600*/  @!P6 IMAD.IADD R0, R0, 0x1, -R6.reuse ;  /* 0x000000010000e824 */ /* 0x100fe400078e0a06 */
[----:B0-----:R-:W-:Y:S02]  /*15610*/  IMAD.MOV.U32 R3, RZ, RZ, R17 ;  /* 0x000000ffff037224 */ /* 0x001fe400078e0011 */
[----:B------:R-:W-:Y:S02]  /*15620*/  IMAD.MOV R5, RZ, RZ, -R5 ;  /* 0x000000ffff057224 */ /* 0x000fe400078e0a05 */
[----:B------:R-:W-:Y:S01]  /*15630*/  @!P5 IMAD.IADD R14, R14, 0x1, -R6 ;  /* 0x000000010e0ed824 */ /* 0x000fe200078e0a06 */
[----:B------:R-:W-:Y:S01]  /*15640*/  ISETP.GE.AND P5, PT, R13, RZ, PT ;  /* 0x000000ff0d00720c */ /* 0x000fe20003fa6270 */
[----:B------:R-:W-:-:S02]  /*15650*/  IMAD R13, R6, R19, R18 ;  /* 0x00000013060d7224 */ /* 0x000fc400078e0212 */
[----:B------:R-:W-:Y:S01]  /*15660*/  @!P0 IMAD.MOV R3, RZ, RZ, -R3 ;  /* 0x000000ffff038224 */ /* 0x000fe200078e0a03 */
[C---:B------:R-:W-:Y:S01]  /*15670*/  ISETP.GT.U32.AND P0, PT, R6.reuse, R0, PT ;  /* 0x000000000600720c */ /* 0x040fe20003f04070 */
[C---:B------:R-:W-:Y:S02]  /*15680*/  IMAD R15, R6.reuse, R5, R15 ;  /* 0x00000005060f7224 */ /* 0x040fe400078e020f */
[----:B------:R-:W-:Y:S01]  /*15690*/  IMAD.HI.U32 R16, R11, R12, RZ ;  /* 0x0000000c0b107227 */ /* 0x000fe200078e00ff */
[----:B------:R-:W-:-:S03]  /*156a0*/  ISETP.GT.U32.AND P6, PT, R6, R13, PT ;  /* 0x0000000d0600720c */ /* 0x000fc60003fc4070 */
        /* <DEDUP_REMOVED lines=16> */
[----:B------:R-:W-:Y:S01]  /*157b0*/  STL [R1+0x258], R14 ;  /* 0x0002580e01007387 */ /* 0x000fe20000100800 */
[----:B------:R-:W-:Y:S01]  /*157c0*/  ISETP.GT.U32.AND P2, PT, R6, R12, PT ;  /* 0x0000000c0600720c */ /* 0x000fe20003f44070 */
[--C-:B------:R-:W-:Y:S01]  /*157d0*/  @!P6 IMAD.IADD R13, R13, 0x1, -R6.reuse ;  /* 0x000000010d0de824 */ /* 0x100fe200078e0a06 */
[----:B------:R-:W-:Y:S01]  /*157e0*/  ISETP.GE.AND P6, PT, R8, RZ, PT ;  /* 0x000000ff0800720c */ /* 0x000fe20003fc6270 */
[----:B------:R0:W-:Y:S01]  /*157f0*/  STL [R1+0x25c], R3 ;  /* 0x00025c0301007387 */ /* 0x0001e20000100800 */
[----:B------:R-:W-:-:S02]  /*15800*/  @!P4 IMAD.IADD R15, R15, 0x1, -R6 ;  /* 0x000000010f0fc824 */ /* 0x000fc400078e0a06 */
[----:B------:R-:W-:Y:S01]  /*15810*/  IMAD.MOV R8, RZ, RZ, -R10 ;  /* 0x000000ffff087224 */ /* 0x000fe200078e0a0a */
[----:B------:R-:W-:Y:S01]  /*15820*/  ISETP.GT.U32.AND P4, PT, R6, R13, PT ;  /* 0x0000000d0600720c */ /* 0x000fe20003f84070 */
[----:B------:R-:W-:Y:S02]  /*15830*/  IMAD.MOV.U32 R10, RZ, RZ, R7 ;  /* 0x000000ffff0a7224 */ /* 0x000fe400078e0007 */
[----:B0-----:R-:W-:Y:S02]  /*15840*/  IMAD.MOV.U32 R3, RZ, RZ, R0 ;  /* 0x000000ffff037224 */ /* 0x001fe400078e0000 */
[----:B------:R-:W-:-:S04]  /*15850*/  IMAD.HI.U32 R7, R11, R10, RZ ;  /* 0x0000000a0b077227 */ /* 0x000fc800078e00ff */
[----:B------:R-:W-:Y:S01]  /*15860*/  @!P5 IMAD.MOV R3, RZ, RZ, -R3 ;  /* 0x000000ffff03d224 */ /* 0x000fe200078e0a03 */
[C---:B------:R-:W-:Y:S01]  /*15870*/  ISETP.GT.U32.AND P5, PT, R6.reuse, R15, PT ;  /* 0x0000000f0600720c */ /* 0x040fe20003fa4070 */
[----:B------:R-:W-:Y:S02]  /*15880*/  IMAD.MOV R7, RZ, RZ, -R7 ;  /* 0x000000ffff077224 */ /* 0x000fe400078e0a07 */
[----:B------:R-:W-:Y:S02]  /*15890*/  IMAD R16, R6, R8, R16 ;  /* 0x0000000806107224 */ /* 0x000fe400078e0210 */
[----:B------:R-:W-:Y:S02]  /*158a0*/  @!P2 IMAD.IADD R12, R12, 0x1, -R6 ;  /* 0x000000010c0ca824 */ /* 0x000fe400078e0a06 */
[C---:B------:R-:W-:Y:S02]  /*158b0*/  IMAD R10, R6.reuse, R7, R10 ;  /* 0x00000007060a7224 */ /* 0x040fe400078e020a */
[----:B------:R-:W-:Y:S01]  /*158c0*/  VIADD R14, R9, 0x65 ;  /* 0x00000065090e7836 */ /* 0x000fe20000000000 */
[C---:B------:R-:W-:Y:S01]  /*158d0*/  ISETP.GT.U32.AND P2, PT, R6.reuse, R12, PT ;  /* 0x0000000c0600720c */ /* 0x040fe20003f44070 */
[--C-:B------:R-:W-:Y:S01]  /*158e0*/  @!P4 IMAD.IADD R13, R13, 0x1, -R6.reuse ;  /* 0x000000010d0dc824 */ /* 0x100fe200078e0a06 */
[C---:B------:R-:W-:Y:S01]  /*158f0*/  ISETP.GT.U32.AND P4, PT, R6.reuse, R16, PT ;  /* 0x000000100600720c */ /* 0x040fe20003f84070 */
[----:B------:R-:W-:Y:S01]  /*15900*/  @!P5 IMAD.IADD R15, R15, 0x1, -R6 ;  /* 0x000000010f0fd824 */ /* 0x000fe200078e0a06 */
[----:B------:R-:W-:-:S02]  /*15910*/  ISETP.GT.U32.AND P5, PT, R6, R10, PT ;  /* 0x0000000a0600720c */ /* 0x000fc40003fa4070 */
[----:B------:R-:W-:Y:S01]  /*15920*/  IABS R7, R14 ;  /* 0x0000000e00077213 */ /* 0x000fe20000000000 */
[----:B------:R0:W-:Y:S01]  /*15930*/  STL [R1+0x264], R3 ;  /* 0x0002640301007387 */ /* 0x0001e20000100800 */
[C---:B------:R-:W-:Y:S02]  /*15940*/  VIADD R19, R9.reuse, 0x64 ;  /* 0x0000006409137836 */ /* 0x040fe40000000000 */
[----:B------:R-:W-:Y:S02]  /*15950*/  VIADD R0, R9, 0x66 ;  /* 0x0000006609007836 */ /* 0x000fe40000000000 */
[----:B------:R-:W-:-:S04]  /*15960*/  IMAD.HI.U32 R18, R11, R7, RZ ;  /* 0x000000070b127227 */ /* 0x000fc800078e00ff */
[----:B0-----:R-:W-:Y:S01]  /*15970*/  IMAD.MOV.U32 R3, RZ, RZ, R13 ;  /* 0x000000ffff037224 */ /* 0x001fe200078e000d */
[----:B------:R-:W-:Y:S01]  /*15980*/  IABS R17, R19 ;  /* 0x0000001300117213 */ /* 0x000fe20000000000 */
[--C-:B------:R-:W-:Y:S02]  /*15990*/  @!P2 IMAD.IADD R12, R12, 0x1, -R6.reuse ;  /* 0x000000010c0ca824 */ /* 0x100fe400078e0a06 */
[----:B------:R-:W-:Y:S02]  /*159a0*/  @!P1 IMAD.MOV R3, RZ, RZ, -R3 ;  /* 0x000000ffff039224 */ /* 0x000fe400078e0a03 */
[----:B------:R-:W-:Y:S02]  /*159b0*/  @!P4 IMAD.IADD R16, R16, 0x1, -R6 ;  /* 0x000000011010c824 */ /* 0x000fe400078e0a06 */
[----:B------:R-:W-:Y:S01]  /*159c0*/  IMAD.MOV R13, RZ, RZ, -R18 ;  /* 0x000000ffff0d7224 */ /* 0x000fe200078e0a12 */
[----:B------:R-:W-:Y:S01]  /*159d0*/  IABS R8, R0 ;  /* 0x0000000000087213 */ /* 0x000fe20000000000 */
[----:B------:R-:W-:Y:S01]  /*159e0*/  @!P5 IMAD.IADD R10, R10, 0x1, -R6 ;  /* 0x000000010a0ad824 */ /* 0x000fe200078e0a06 */
[----:B------:R-:W-:Y:S01]  /*159f0*/  ISETP.GE.AND P2, PT, R5, RZ, PT ;  /* 0x000000ff0500720c */ /* 0x000fe20003f46270 */
[----:B------:R0:W-:Y:S01]  /*15a00*/  STL [R1+0x254], R3 ;  /* 0x0002540301007387 */ /* 0x0001e20000100800 */
[----:B------:R-:W-:Y:S01]  /*15a10*/  IMAD.MOV.U32 R5, RZ, RZ, R17 ;  /* 0x000000ffff057224 */ /* 0x000fe200078e0011 */
[C---:B------:R-:W-:Y:S01]  /*15a20*/  ISETP.GT.U32.AND P5, PT, R6.reuse, R16, PT ;  /* 0x000000100600720c */ /* 0x040fe20003fa4070 */
[----:B------:R-:W-:Y:S01]  /*15a30*/  IMAD R7, R6, R13, R7 ;  /* 0x0000000d06077224 */ /* 0x000fe200078e0207 */
[----:B------:R-:W-:Y:S01]  /*15a40*/  ISETP.GE.AND P4, PT, R4, RZ, PT ;  /* 0x000000ff0400720c */ /* 0x000fe20003f86270 */
        /* <DEDUP_REMOVED lines=9> */
[----:B------:R-:W-:Y:S02]  /*15ae0*/  @!P0 IMAD.MOV R15, RZ, RZ, -R15 ;  /* 0x000000ffff0f8224 */ /* 0x000fe400078e0a0f */
[----:B------:R-:W-:-:S02]  /*15af0*/  IMAD R5, R6, R4, R5 ;  /* 0x0000000406057224 */ /* 0x000fc400078e0205 */
[--C-:B------:R-:W-:Y:S02]  /*15b00*/  @!P5 IMAD.IADD R16, R16, 0x1, -R6.reuse ;  /* 0x000000011010d824 */ /* 0x100fe400078e0a06 */
[----:B------:R-:W-:Y:S01]  /*15b10*/  VIADD R13, R9, 0x62 ;  /* 0x00000062090d7836 */ /* 0x000fe20000000000 */
[----:B------:R-:W-:Y:S01]  /*15b20*/  ISETP.GT.U32.AND P0, PT, R6, R8, PT ;  /* 0x000000080600720c */ /* 0x000fe20003f04070 */
[----:B------:R-:W-:Y:S01]  /*15b30*/  STL [R1+0x224], R15 ;  /* 0x0002240f01007387 */ /* 0x000fe20000100800 */
[--C-:B------:R-:W-:Y:S01]  /*15b40*/  @!P1 IMAD.IADD R10, R10, 0x1, -R6.reuse ;  /* 0x000000010a0a9824 */ /* 0x100fe200078e0a06 */
[----:B------:R-:W-:Y:S01]  /*15b50*/  ISETP.GT.U32.AND P1, PT, R6, R5, PT ;  /* 0x000000050600720c */ /* 0x000fe20003f24070 */
[----:B------:R-:W-:Y:S01]  /*15b60*/  @!P6 IMAD.IADD R7, R7, 0x1, -R6 ;  /* 0x000000010707e824 */ /* 0x000fe200078e0a06 */
[----:B------:R0:W-:Y:S01]  /*15b70*/  STL [R1+0x248], R3 ;  /* 0x0002480301007387 */ /* 0x0001e20000100800 */
[----:B------:R-:W-:Y:S02]  /*15b80*/  ISETP.GE.AND P5, PT, R0, RZ, PT ;  /* 0x000000ff0000720c */ /* 0x000fe40003fa6270 */
[----:B------:R-:W-:Y:S01]  /*15b90*/  IABS R0, R13 ;  /* 0x0000000d00007213 */ /* 0x000fe20000000000 */
[----:B0-----:R-:W-:-:S04]  /*15ba0*/  IMAD.MOV.U32 R3, RZ, RZ, R16 ;  /* 0x000000ffff037224 */ /* 0x001fc800078e0010 */
[----:B------:R-:W-:-:S04]  /*15bb0*/  IMAD.HI.U32 R17, R11, R0, RZ ;  /* 0x000000000b117227 */ /* 0x000fc800078e00ff */
[----:B------:R-:W-:Y:S01]  /*15bc0*/  @!P2 IMAD.MOV R3, RZ, RZ, -R3 ;  /* 0x000000ffff03a224 */ /* 0x000fe200078e0a03 */
[----:B------:R-:W-:Y:S01]  /*15bd0*/  ISETP.GT.U32.AND P2, PT, R6, R7, PT ;  /* 0x000000070600720c */ /* 0x000fe20003f44070 */
[----:B------:R-:W-:Y:S02]  /*15be0*/  VIADD R12, R9, 0x63 ;  /* 0x00000063090c7836 */ /* 0x000fe40000000000 */
[----:B------:R-:W-:Y:S02]  /*15bf0*/  IMAD.MOV R17, RZ, RZ, -R17 ;  /* 0x000000ffff117224 */ /* 0x000fe400078e0a11 */
[--C-:B------:R-:W-:Y:S01]  /*15c00*/  @!P0 IMAD.IADD R8, R8, 0x1, -R6.reuse ;  /* 0x0000000108088824 */ /* 0x100fe200078e0a06 */
[----:B------:R-:W-:Y:S01]  /*15c10*/  IABS R4, R12 ;  /* 0x0000000c00047213 */ /* 0x000fe20000000000 */
[----:B------:R-:W-:Y:S02]  /*15c20*/  @!P1 IMAD.IADD R5, R5, 0x1, -R6 ;  /* 0x0000000105059824 */ /* 0x000fe400078e0a06 */
[C---:B------:R-:W-:Y:S01]  /*15c30*/  IMAD R0, R6.reuse, R17, R0 ;  /* 0x0000001106007224 */ /* 0x040fe200078e0200 */
[----:B------:R-:W-:Y:S01]  /*15c40*/  ISETP.GT.U32.AND P6, PT, R6, R8, PT ;  /* 0x000000080600720c */ /* 0x000fe20003fc4070 */
[----:B------:R-:W-:Y:S01]  /*15c50*/  IMAD.HI.U32 R15, R11, R4, RZ ;  /* 0x000000040b0f7227 */ /* 0x000fe200078e00ff */
[----:B------:R-:W-:-:S02]  /*15c60*/  ISETP.GE.AND P0, PT, R14, RZ, PT ;  /* 0x000000ff0e00720c */ /* 0x000fc40003f06270 */
[C---:B------:R-:W-:Y:S01]  /*15c70*/  ISETP.GT.U32.AND P1, PT, R6.reuse, R5, PT ;  /* 0x000000050600720c */ /* 0x040fe20003f24070 */
[----:B------:R-:W-:Y:S02]  /*15c80*/  VIADD R14, R9, 0x61 ;  /* 0x00000061090e7836 */ /* 0x000fe40000000000 */
[----:B------:R-:W-:Y:S01]  /*15c90*/  @!P2 IMAD.IADD R7, R7, 0x1, -R6 ;  /* 0x000000010707a824 */ /* 0x000fe200078e0a06 */
[----:B------:R-:W-:Y:S01]  /*15ca0*/  ISETP.GT.U32.AND P2, PT, R6, R0, PT ;  /* 0x000000000600720c */ /* 0x000fe20003f44070 */
[----:B------:R-:W-:Y:S01]  /*15cb0*/  IMAD.MOV R15, RZ, RZ, -R15 ;  /* 0x000000ffff0f7224 */ /* 0x000fe200078e0a0f */
[----:B------:R-:W-:-:S03]  /*15cc0*/  IABS R16, R14 ;  /* 0x0000000e00107213 */ /* 0x000fc60000000000 */
[----:B------:R-:W-:Y:S02]  /*15cd0*/  IMAD R4, R6, R15, R4 ;  /* 0x0000000f06047224 */ /* 0x000fe400078e0204 */
[----:B------:R-:W-:Y:S02]  /*15ce0*/  VIADD R15, R9, 0x60 ;  /* 0x00000060090f7836 */ /* 0x000fe40000000000 */
[----:B------:R-:W-:-:S04]  /*15cf0*/  IMAD.HI.U32 R20, R11, R16, RZ ;  /* 0x000000100b147227 */ /* 0x000fc800078e00ff */
[--C-:B------:R-:W-:Y:S01]  /*15d00*/  @!P6 IMAD.IADD R8, R8, 0x1, -R6.reuse ;  /* 0x000000010808e824 */ /* 0x100fe200078e0a06 */
[----:B------:R-:W-:Y:S01]  /*15d10*/  ISETP.GT.U32.AND P6, PT, R6, R4, PT ;  /* 0x000000040600720c */ /* 0x000fe20003fc4070 */
[----:B------:R-:W-:Y:S01]  /*15d20*/  @!P1 IMAD.IADD R5, R5, 0x1, -R6 ;  /* 0x0000000105059824 */ /* 0x000fe200078e0a06 */
[----:B------:R-:W-:Y:S01]  /*15d30*/  ISETP.GE.AND P1, PT, R19, RZ, PT ;  /* 0x000000ff1300720c */ /* 0x000fe20003f26270 */
[----:B------:R-:W-:Y:S01]  /*15d40*/  IMAD.MOV R19, RZ, RZ, -R20 ;  /* 0x000000ffff137224 */ /* 0x000fe200078e0a14 */
[----:B------:R-:W-:Y:S01]  /*15d50*/  IABS R18, R15 ;  /* 0x0000000f00127213 */ /* 0x000fe20000000000 */
[----:B------:R-:W-:Y:S02]  /*15d60*/  @!P2 IMAD.IADD R0, R0, 0x1, -R6 ;  /* 0x000000010000a824 */ /* 0x000fe400078e0a06 */
[C---:B------:R-:W-:Y:S02]  /*15d70*/  IMAD R16, R6.reuse, R19, R16 ;  /* 0x0000001306107224 */ /* 0x040fe400078e0210 */
[----:B------:R-:W-:Y:S01]  /*15d80*/  IMAD.HI.U32 R21, R11, R18, RZ ;  /* 0x000000120b157227 */ /* 0x000fe200078e00ff */
[C---:B------:R-:W-:Y:S01]  /*15d90*/  ISETP.GT.U32.AND P2, PT, R6.reuse, R0, PT ;  /* 0x000000000600720c */ /* 0x040fe20003f44070 */
[----:B------:R0:W-:Y:S02]  /*15da0*/  STL [R1+0x24c], R3 ;  /* 0x00024c0301007387 */ /* 0x0001e40000100800 */
[----:B------:R-:W-:Y:S01]  /*15db0*/  @!P5 IMAD.MOV R8, RZ, RZ, -R8 ;  /* 0x000000ffff08d224 */ /* 0x000fe200078e0a08 */
[----:B------:R-:W-:Y:S01]  /*15dc0*/  ISETP.GT.U32.AND P5, PT, R6, R16, PT ;  /* 0x000000100600720c */ /* 0x000fe20003fa4070 */
[----:B------:R-:W-:-:S02]  /*15dd0*/  IMAD.MOV R21, RZ, RZ, -R21 ;  /* 0x000000ffff157224 */ /* 0x000fc400078e0a15 */
[----:B------:R-:W-:Y:S02]  /*15de0*/  @!P6 IMAD.IADD R4, R4, 0x1, -R6 ;  /* 0x000000010404e824 */ /* 0x000fe400078e0a06 */
[----:B0-----:R-:W-:Y:S02]  /*15df0*/  IMAD.MOV.U32 R3, RZ, RZ, R10 ;  /* 0x000000ffff037224 */ /* 0x001fe400078e000a */
[C---:B------:R-:W-:Y:S02]  /*15e00*/  IMAD R18, R6.reuse, R21, R18 ;  /* 0x0000001506127224 */ /* 0x040fe400078e0212 */
[----:B------:R-:W-:Y:S01]  /*15e10*/  @!P4 IMAD.MOV R3, RZ, RZ, -R3 ;  /* 0x000000ffff03c224 */ /* 0x000fe200078e0a03 */
[----:B------:R-:W-:Y:S01]  /*15e20*/  ISETP.GT.U32.AND P4, PT, R6, R4, PT ;  /* 0x000000040600720c */ /* 0x000fe20003f84070 */
[--C-:B------:R-:W-:Y:S01]  /*15e30*/  @!P2 IMAD.IADD R0, R0, 0x1, -R6.reuse ;  /* 0x000000010000a824 */ /* 0x100fe200078e0a06 */
[----:B------:R-:W-:Y:S01]  /*15e40*/  ISETP.GT.U32.AND P2, PT, R6, R18, PT ;  /* 0x000000120600720c */ /* 0x000fe20003f44070 */
[----:B------:R-:W-:Y:S01]  /*15e50*/  @!P5 IMAD.IADD R16, R16, 0x1, -R6 ;  /* 0x000000011010d824 */ /* 0x000fe200078e0a06 */
[----:B------:R0:W-:Y:S01]  /*15e60*/  STL [R1+0x21c], R3 ;  /* 0x00021c0301007387 */ /* 0x0001e20000100800 */
[----:B------:R-:W-:Y:S01]  /*15e70*/  VIADD R17, R9, 0x5f ;  /* 0x0000005f09117836 */ /* 0x000fe20000000000 */
[----:B------:R-:W-:Y:S01]  /*15e80*/  ISETP.GE.AND P6, PT, R12, RZ, PT ;  /* 0x000000ff0c00720c */ /* 0x000fe20003fc6270 */
[----:B------:R-:W-:Y:S01]  /*15e90*/  @!P0 IMAD.MOV R7, RZ, RZ, -R7 ;  /* 0x000000ffff078224 */ /* 0x000fe200078e0a07 */
[----:B------:R-:W-:-:S02]  /*15ea0*/  ISETP.GE.AND P0, PT, R13, RZ, PT ;  /* 0x000000ff0d00720c */ /* 0x000fc40003f06270 */
[----:B------:R-:W-:Y:S01]  /*15eb0*/  ISETP.GT.U32.AND P5, PT, R6, R16, PT ;  /* 0x000000100600720c */ /* 0x000fe20003fa4070 */
[----:B0-----:R-:W-:Y:S01]  /*15ec0*/  IMAD.MOV.U32 R3, RZ, RZ, R5 ;  /* 0x000000ffff037224 */ /* 0x001fe200078e0005 */
[----:B------:R-:W-:Y:S01]  /*15ed0*/  IABS R20, R17 ;  /* 0x0000001100147213 */ /* 0x000fe20000000000 */
[--C-:B------:R-:W-:Y:S02]  /*15ee0*/  @!P4 IMAD.IADD R4, R4, 0x1, -R6.reuse ;  /* 0x000000010404c824 */ /* 0x100fe400078e0a06 */
[----:B------:R-:W-:Y:S01]  /*15ef0*/  @!P1 IMAD.MOV R3, RZ, RZ, -R3 ;  /* 0x000000ffff039224 */ /* 0x000fe200078e0a03 */
[----:B------:R-:W-:Y:S01]  /*15f00*/  STL [R1+0x214], R8 ;  /* 0x0002140801007387 */ /* 0x000fe20000100800 */
[----:B------:R-:W-:Y:S02]  /*15f10*/  @!P2 IMAD.IADD R18, R18, 0x1, -R6 ;  /* 0x000000011212a824 */ /* 0x000fe400078e0a06 */
[----:B------:R-:W-:Y:S01]  /*15f20*/  IMAD.HI.U32 R5, R11, R20, RZ ;  /* 0x000000140b057227 */ /* 0x000fe200078e00ff */
[----:B------:R0:W-:Y:S01]  /*15f30*/  STL [R1+0x200], R7 ;  /* 0x0002000701007387 */ /* 0x0001e20000100800 */
[----:B------:R-:W-:-:S02]  /*15f40*/  ISETP.GE.AND P1, PT, R14, RZ, PT ;  /* 0x000000ff0e00720c */ /* 0x000fc40003f26270 */
[----:B------:R-:W-:Y:S01]  /*15f50*/  IMAD.MOV.U32 R10, RZ, RZ, R4 ;  /* 0x000000ffff0a7224 */ /* 0x000fe200078e0004 */
[----:B------:R1:W-:Y:S01]  /*15f60*/  STL [R1+0x1cc], R3 ;  /* 0x0001cc0301007387 */ /* 0x0003e20000100800 */
[----:B------:R-:W-:Y:S01]  /*15f70*/  IMAD.MOV R5, RZ, RZ, -R5 ;  /* 0x000000ffff057224 */ /* 0x000fe200078e0a05 */
[----:B------:R-:W-:Y:S01]  /*15f80*/  ISETP.GT.U32.AND P2, PT, R6, R18, PT ;  /* 0x000000120600720c */ /* 0x000fe20003f44070 */
[----:B------:R-:W-:Y:S02]  /*15f90*/  @!P6 IMAD.MOV R10, RZ, RZ, -R10 ;  /* 0x000000ffff0ae224 */ /* 0x000fe400078e0a0a */
[C---:B0-----:R-:W-:Y:S02]  /*15fa0*/  VIADD R7, R9.reuse, 0x5e ;  /* 0x0000005e09077836 */ /* 0x041fe40000000000 */
[----:B-1----:R-:W-:Y:S02]  /*15fb0*/  IMAD.MOV.U32 R3, RZ, RZ, R0 ;  /* 0x000000ffff037224 */ /* 0x002fe400078e0000 */
[----:B------:R-:W-:-:S02]  /*15fc0*/  VIADD R0, R9, 0x5d ;  /* 0x0000005d09007836 */ /* 0x000fc40000000000 */
[----:B------:R-:W-:Y:S01]  /*15fd0*/  @!P0 IMAD.MOV R3, RZ, RZ, -R3 ;  /* 0x000000ffff038224 */ /* 0x000fe200078e0a03 */
[----:B------:R-:W-:Y:S01]  /*15fe0*/  IABS R8, R7 ;  /* 0x0000000700087213 */ /* 0x000fe20000000000 */
[----:B------:R-:W-:Y:S01]  /*15ff0*/  @!P5 IMAD.IADD R16, R16, 0x1, -R6 ;  /* 0x000000011010d824 */ /* 0x000fe200078e0a06 */
[----:B------:R-:W-:Y:S01]  /*16000*/  IABS R12, R0 ;  /* 0x00000000000c7213 */ /* 0x000fe20000000000 */
[----:B------:R-:W-:Y:S01]  /*16010*/  IMAD R5, R6, R5, R20 ;  /* 0x0000000506057224 */ /* 0x000fe200078e0214 */
[----:B------:R0:W-:Y:S01]  /*16020*/  STL [R1+0x1c0], R10 ;  /* 0x0001c00a01007387 */ /* 0x0001e20000100800 */
[----:B------:R-:W-:-:S03]  /*16030*/  ISETP.GE.AND P4, PT, R15, RZ, PT ;  /* 0x000000ff0f00720c */ /* 0x000fc60003f86270 */
[----:B------:R1:W-:Y:S01]  /*16040*/  STL [R1+0x1b8], R3 ;  /* 0x0001b80301007387 */ /* 0x0003e20000100800 */
[----:B------:R-:W-:Y:S01]  /*16050*/  ISETP.GT.U32.AND P0, PT, R6, R5, PT ;  /* 0x000000050600720c */ /* 0x000fe20003f04070 */
[----:B------:R-:W-:-:S04]  /*16060*/  IMAD.HI.U32 R13, R11, R12, RZ ;  /* 0x0000000c0b0d7227 */ /* 0x000fc800078e00ff */
[----:B0-----:R-:W-:-:S04]  /*16070*/  IMAD.HI.U32 R10, R11, R8, RZ ;  /* 0x000000080b0a7227 */ /* 0x001fc800078e00ff */
[----:B-1----:R-:W-:Y:S02]  /*16080*/  IMAD.MOV.U32 R3, RZ, RZ, R16 ;  /* 0x000000ffff037224 */ /* 0x002fe400078e0010 */
[----:B------:R-:W-:Y:S02]  /*16090*/  IMAD.MOV R10, RZ, RZ, -R10 ;  /* 0x000000ffff0a7224 */ /* 0x000fe400078e0a0a */
[----:B------:R-:W-:Y:S02]  /*160a0*/  @!P1 IMAD.MOV R3, RZ, RZ, -R3 ;  /* 0x000000ffff039224 */ /* 0x000fe400078e0a03 */
[----:B------:R-:W-:Y:S02]  /*160b0*/  IMAD.MOV R13, RZ, RZ, -R13 ;  /* 0x000000ffff0d7224 */ /* 0x000fe400078e0a0d */
[----:B------:R-:W-:Y:S01]  /*160c0*/  @!P2 IMAD.IADD R18, R18, 0x1, -R6 ;  /* 0x000000011212a824 */ /* 0x000fe200078e0a06 */
[----:B------:R0:W-:Y:S01]  /*160d0*/  STL [R1+0x19c], R3 ;  /* 0x00019c0301007387 */ /* 0x0001e20000100800 */
[----:B------:R-:W-:-:S02]  /*160e0*/  IMAD R8, R6, R10, R8 ;  /* 0x0000000a06087224 */ /* 0x000fc400078e0208 */
[C---:B------:R-:W-:Y:S02]  /*160f0*/  IMAD R12, R6.reuse, R13, R12 ;  /* 0x0000000d060c7224 */ /* 0x040fe400078e020c */
[----:B------:R-:W-:Y:S02]  /*16100*/  @!P0 IMAD.IADD R5, R5, 0x1, -R6 ;  /* 0x0000000105058824 */ /* 0x000fe400078e0a06 */
[----:B0-----:R-:W-:Y:S01]  /*16110*/  IMAD.MOV.U32 R3, RZ, RZ, R18 ;  /* 0x000000ffff037224 */ /* 0x001fe200078e0012 */
[----:B------:R-:W-:-:S03]  /*16120*/  ISETP.GT.U32.AND P1, PT, R6, R8, PT ;  /* 0x000000080600720c */ /* 0x000fc60003f24070 */
[----:B------:R-:W-:Y:S01]  /*16130*/  @!P4 IMAD.MOV R3, RZ, RZ, -R3 ;  /* 0x000000ffff03c224 */ /* 0x000fe200078e0a03 */
[C---:B------:R-:W-:Y:S01]  /*16140*/  ISETP.GT.U32.AND P4, PT, R6.reuse, R12, PT ;  /* 0x0000000c0600720c */ /* 0x040fe20003f84070 */
[----:B------:R-:W-:Y:S01]  /*16150*/  VIADD R4, R9, 0x5c ;  /* 0x0000005c09047836 */ /* 0x000fe20000000000 */
[----:B------:R-:W-:Y:S02]  /*16160*/  ISETP.GT.U32.AND P0, PT, R6, R5, PT ;  /* 0x000000050600720c */ /* 0x000fe40003f04070 */
[----:B------:R-:W-:Y:S02]  /*16170*/  ISETP.GE.AND P6, PT, R17, RZ, PT ;  /* 0x000000ff1100720c */ /* 0x000fe40003fc6270 */
[----:B------:R-:W-:Y:S01]  /*16180*/  ISETP.GE.AND P2, PT, R0, RZ, PT ;  /* 0x000000ff0000720c */ /* 0x000fe20003f46270 */
[----:B------:R-:W-:Y:S01]  /*16190*/  VIADD R0, R9, 0x5a ;  /* 0x0000005a09007836 */ /* 0x000fe20000000000 */
[----:B------:R-:W-:Y:S01]  /*161a0*/  IABS R17, R4 ;  /* 0x0000000400117213 */ /* 0x000fe20000000000 */
[----:B------:R-:W-:-:S03]  /*161b0*/  @!P1 IMAD.IADD R8, R8, 0x1, -R6 ;  /* 0x0000000108089824 */ /* 0x000fc600078e0a06 */
[----:B------:R-:W-:Y:S01]  /*161c0*/  IABS R15, R0 ;  /* 0x00000000000f7213 */ /* 0x000fe20000000000 */
[----:B------:R-:W-:Y:S02]  /*161d0*/  @!P4 IMAD.IADD R12, R12, 0x1, -R6 ;  /* 0x000000010c0cc824 */ /* 0x000fe400078e0a06 */
[----:B------:R-:W-:Y:S01]  /*161e0*/  IMAD.HI.U32 R10, R11, R17, RZ ;  /* 0x000000110b0a7227 */ /* 0x000fe200078e00ff */
[----:B------:R-:W-:Y:S02]  /*161f0*/  ISETP.GE.AND P5, PT, R7, RZ, PT ;  /* 0x000000ff0700720c */ /* 0x000fe40003fa6270 */
[C---:B------:R-:W-:Y:S01]  /*16200*/  ISETP.GT.U32.AND P1, PT, R6.reuse, R8, PT ;  /* 0x000000080600720c */ /* 0x040fe20003f24070 */
[----:B------:R-:W-:Y:S01]  /*16210*/  VIADD R7, R9, 0x5b ;  /* 0x0000005b09077836 */ /* 0x000fe20000000000 */
[----:B------:R-:W-:Y:S01]  /*16220*/  ISETP.GT.U32.AND P4, PT, R6, R12, PT ;  /* 0x0000000c0600720c */ /* 0x000fe20003f84070 */
[----:B------:R-:W-:Y:S02]  /*16230*/  IMAD.MOV R10, RZ, RZ, -R10 ;  /* 0x000000ffff0a7224 */ /* 0x000fe400078e0a0a */
[----:B------:R-:W-:-:S02]  /*16240*/  @!P0 IMAD.IADD R5, R5, 0x1, -R6 ;  /* 0x0000000105058824 */ /* 0x000fc400078e0a06 */
[----:B------:R-:W-:Y:S01]  /*16250*/  IMAD.HI.U32 R14, R11, R15, RZ ;  /* 0x0000000f0b0e7227 */ /* 0x000fe200078e00ff */
[----:B------:R0:W-:Y:S01]  /*16260*/  STL [R1+0x1b4], R3 ;  /* 0x0001b40301007387 */ /* 0x0001e20000100800 */
[----:B------:R-:W-:Y:S02]  /*16270*/  IABS R16, R7 ;  /* 0x0000000700107213 */ /* 0x000fe40000000000 */
[----:B------:R-:W-:Y:S02]  /*16280*/  IMAD R17, R6, R10, R17 ;  /* 0x0000000a06117224 */ /* 0x000fe400078e0211 */
[----:B------:R-:W-:Y:S02]  /*16290*/  IMAD.MOV R14, RZ, RZ, -R14 ;  /* 0x000000ffff0e7224 */ /* 0x000fe400078e0a0e */
[----:B0-----:R-:W-:Y:S01]  /*162a0*/  IMAD.MOV.U32 R3, RZ, RZ, R5 ;  /* 0x000000ffff037224 */ /* 0x001fe200078e0005 */
[----:B------:R-:W-:Y:S01]  /*162b0*/  ISETP.GE.AND P0, PT, R4, RZ, PT ;  /* 0x000000ff0400720c */ /* 0x000fe20003f06270 */
[----:B------:R-:W-:-:S02]  /*162c0*/  IMAD R15, R6, R14, R15 ;  /* 0x0000000e060f7224 */ /* 0x000fc400078e020f */
[----:B------:R-:W-:Y:S01]  /*162d0*/  @!P6 IMAD.MOV R3, RZ, RZ, -R3 ;  /* 0x000000ffff03e224 */ /* 0x000fe200078e0a03 */
[----:B------:R-:W-:Y:S01]  /*162e0*/  ISETP.GT.U32.AND P6, PT, R6, R17, PT ;  /* 0x000000110600720c */ /* 0x000fe20003fc4070 */
[----:B------:R-:W-:-:S04]  /*162f0*/  IMAD.HI.U32 R4, R11, R16, RZ ;  /* 0x000000100b047227 */ /* 0x000fc800078e00ff */
[--C-:B------:R-:W-:Y:S02]  /*16300*/  @!P1 IMAD.IADD R8, R8, 0x1, -R6.reuse ;  /* 0x0000000108089824 */ /* 0x100fe400078e0a06 */
[----:B------:R-:W-:Y:S01]  /*16310*/  @!P4 IMAD.IADD R12, R12, 0x1, -R6 ;  /* 0x000000010c0cc824 */ /* 0x000fe200078e0a06 */
[C---:B------:R-:W-:Y:S01]  /*16320*/  ISETP.GT.U32.AND P4, PT, R6.reuse, R15, PT ;  /* 0x0000000f0600720c */ /* 0x040fe20003f84070 */
[----:B------:R-:W-:Y:S01]  /*16330*/  IMAD.MOV R4, RZ, RZ, -R4 ;  /* 0x000000ffff047224 */ /* 0x000fe200078e0a04 */
[----:B------:R0:W-:Y:S01]  /*16340*/  STL [R1+0x1c4], R3 ;  /* 0x0001c40301007387 */ /* 0x0001e20000100800 */
[C---:B------:R-:W-:Y:S02]  /*16350*/  VIADD R5, R9.reuse, 0x59 ;  /* 0x0000005909057836 */ /* 0x040fe40000000000 */
[----:B------:R-:W-:Y:S02]  /*16360*/  IMAD R16, R6, R4, R16 ;  /* 0x0000000406107224 */ /* 0x000fe400078e0210 */
[----:B------:R-:W-:-:S02]  /*16370*/  VIADD R4, R9, 0x58 ;  /* 0x0000005809047836 */ /* 0x000fc40000000000 */
[----:B0-----:R-:W-:Y:S01]  /*16380*/  IMAD.MOV.U32 R3, RZ, RZ, R8 ;  /* 0x000000ffff037224 */ /* 0x001fe200078e0008 */
[----:B------:R-:W-:Y:S01]  /*16390*/  IABS R10, R5 ;  /* 0x00000005000a7213 */ /* 0x000fe20000000000 */
[----:B------:R-:W-:Y:S02]  /*163a0*/  VIADD R13, R9, 0x57 ;  /* 0x00000057090d7836 */ /* 0x000fe40000000000 */
[----:B------:R-:W-:Y:S01]  /*163b0*/  @!P5 IMAD.MOV R3, RZ, RZ, -R3 ;  /* 0x000000ffff03d224 */ /* 0x000fe200078e0a03 */
[C---:B------:R-:W-:Y:S01]  /*163c0*/  ISETP.GT.U32.AND P1, PT, R6.reuse, R16, PT ;  /* 0x000000100600720c */ /* 0x040fe20003f24070 */
[--C-:B------:R-:W-:Y:S01]  /*163d0*/  @!P6 IMAD.IADD R17, R17, 0x1, -R6.reuse ;  /* 0x000000011111e824 */ /* 0x100fe200078e0a06 */
[----:B------:R-:W-:Y:S01]  /*163e0*/  IABS R18, R4 ;  /* 0x0000000400127213 */ /* 0x000fe20000000000 */
[----:B------:R-:W-:Y:S01]  /*163f0*/  @!P4 IMAD.IADD R15, R15, 0x1, -R6 ;  /* 0x000000010f0fc824 */ /* 0x000fe200078e0a06 */
[----:B------:R0:W-:Y:S01]  /*16400*/  STL [R1+0x1bc], R3 ;  /* 0x0001bc0301007387 */ /* 0x0001e20000100800 */
[----:B------:R-:W-:Y:S01]  /*16410*/  IABS R14, R13 ;  /* 0x0000000d000e7213 */ /* 0x000fe20000000000 */
[----:B------:R-:W-:Y:S01]  /*16420*/  IMAD.HI.U32 R19, R11, R10, RZ ;  /* 0x0000000a0b137227 */ /* 0x000fe200078e00ff */
[----:B------:R-:W-:-:S03]  /*16430*/  ISETP.GT.U32.AND P6, PT, R6, R17, PT ;  /* 0x000000110600720c */ /* 0x000fc60003fc4070 */
[----:B------:R-:W-:Y:S02]  /*16440*/  IMAD.MOV.U32 R8, RZ, RZ, R18 ;  /* 0x000000ffff087224 */ /* 0x000fe400078e0012 */
[----:B0-----:R-:W-:Y:S01]  /*16450*/  IMAD.MOV.U32 R3, RZ, RZ, R12 ;  /* 0x000000ffff037224 */ /* 0x001fe200078e000c */
[----:B------:R-:W-:Y:S01]  /*16460*/  ISETP.GE.AND P5, PT, R7, RZ, PT ;  /* 0x000000ff0700720c */ /* 0x000fe20003fa6270 */
[----:B------:R-:W-:Y:S02]  /*16470*/  IMAD.MOV R19, RZ, RZ, -R19 ;  /* 0x000000ffff137224 */ /* 0x000fe400078e0a13 */
[----:B------:R-:W-:Y:S01]  /*16480*/  @!P2 IMAD.MOV R3, RZ, RZ, -R3 ;  /* 0x000000ffff03a224 */ /* 0x000fe200078e0a03 */
[----:B------:R-:W-:Y:S01]  /*16490*/  ISETP.GT.U32.AND P2, PT, R6, R15, PT ;  /* 0x0000000f0600720c */ /* 0x000fe20003f44070 */
[----:B------:R-:W-:Y:S02]  /*164a0*/  IMAD.MOV.U32 R7, RZ, RZ, R14 ;  /* 0x000000ffff077224 */ /* 0x000fe400078e000e */
[----:B------:R-:W-:-:S04]  /*164b0*/  IMAD.HI.U32 R14, R11, R8, RZ ;  /* 0x000000080b0e7227 */ /* 0x000fc800078e00ff */
[----:B------:R-:W-:Y:S02]  /*164c0*/  @!P1 IMAD.IADD R16, R16, 0x1, -R6 ;  /* 0x0000000110109824 */ /* 0x000fe400078e0a06 */
[C---:B------:R-:W-:Y:S02]  /*164d0*/  IMAD R10, R6.reuse, R19, R10 ;  /* 0x00000013060a7224 */ /* 0x040fe400078e020a */
[----:B------:R-:W-:Y:S01]  /*164e0*/  IMAD.MOV R18, RZ, RZ, -R14 ;  /* 0x000000ffff127224 */ /* 0x000fe200078e0a0e */
[C---:B------:R-:W-:Y:S01]  /*164f0*/  ISETP.GT.U32.AND P1, PT, R6.reuse, R16, PT ;  /* 0x000000100600720c */ /* 0x040fe20003f24070 */
[----:B------:R-:W-:Y:S01]  /*16500*/  @!P6 IMAD.IADD R17, R17, 0x1, -R6 ;  /* 0x000000011111e824 */ /* 0x000fe200078e0a06 */
[C---:B------:R-:W-:Y:S01]  /*16510*/  ISETP.GT.U32.AND P6, PT, R6.reuse, R10, PT ;  /* 0x0000000a0600720c */ /* 0x040fe20003fc4070 */
[----:B------:R-:W-:Y:S02]  /*16520*/  IMAD R8, R6, R18, R8 ;  /* 0x0000001206087224 */ /* 0x000fe400078e0208 */
[----:B------:R-:W-:-:S04]  /*16530*/  IMAD.HI.U32 R12, R11, R7, RZ ;  /* 0x000000070b0c7227 */ /* 0x000fc800078e00ff */
[----:B------:R-:W-:Y:S01]  /*16540*/  @!P2 IMAD.IADD R15, R15, 0x1, -R6 ;  /* 0x000000010f0fa824 */ /* 0x000fe200078e0a06 */
[----:B------:R-:W-:Y:S01]  /*16550*/  ISETP.GT.U32.AND P2, PT, R6, R8, PT ;  /* 0x000000080600720c */ /* 0x000fe20003f44070 */
[----:B------:R-:W-:Y:S01]  /*16560*/  IMAD.MOV R14, RZ, RZ, -R12 ;  /* 0x000000ffff0e7224 */ /* 0x000fe200078e0a0c */
[----:B------:R-:W-:-:S03]  /*16570*/  ISETP.GE.AND P4, PT, R0, RZ, PT ;  /* 0x000000ff0000720c */ /* 0x000fc60003f86270 */
[----:B------:R-:W-:Y:S02]  /*16580*/  IMAD R7, R6, R14, R7 ;  /* 0x0000000e06077224 */ /* 0x000fe400078e0207 */
[--C-:B------:R-:W-:Y:S02]  /*16590*/  @!P1 IMAD.IADD R16, R16, 0x1, -R6.reuse ;  /* 0x0000000110109824 */ /* 0x100fe400078e0a06 */
[C---:B------:R-:W-:Y:S02]  /*165a0*/  VIADD R12, R9.reuse, 0x55 ;  /* 0x00000055090c7836 */ /* 0x040fe40000000000 */
[----:B------:R-:W-:Y:S02]  /*165b0*/  @!P6 IMAD.IADD R10, R10, 0x1, -R6 ;  /* 0x000000010a0ae824 */ /* 0x000fe400078e0a06 */
[----:B------:R-:W-:Y:S02]  /*165c0*/  VIADD R0, R9, 0x56 ;  /* 0x0000005609007836 */ /* 0x000fe40000000000 */
[----:B------:R-:W-:Y:S01]  /*165d0*/  @!P0 IMAD.MOV R17, RZ, RZ, -R17 ;  /* 0x000000ffff118224 */ /* 0x000fe200078e0a11 */
[----:B------:R-:W-:Y:S01]  /*165e0*/  ISETP.GT.U32.AND P0, PT, R6, R7, PT ;  /* 0x000000070600720c */ /* 0x000fe20003f04070 */
[----:B------:R-:W-:Y:S01]  /*165f0*/  IMAD.MOV.U32 R19, RZ, RZ, R16 ;  /* 0x000000ffff137224 */ /* 0x000fe200078e0010 */
[----:B------:R-:W-:Y:S01]  /*16600*/  ISETP.GE.AND P1, PT, R5, RZ, PT ;  /* 0x000000ff0500720c */ /* 0x000fe20003f26270 */
[----:B------:R-:W-:Y:S01]  /*16610*/  @!P2 IMAD.IADD R8, R8, 0x1, -R6 ;  /* 0x000000010808a824 */ /* 0x000fe200078e0a06 */
[----:B------:R-:W-:-:S02]  /*16620*/  IABS R14, R12 ;  /* 0x0000000c000e7213 */ /* 0x000fc40000000000 */
[----:B------:R-:W-:Y:S02]  /*16630*/  ISETP.GT.U32.AND P6, PT, R6, R10, PT ;  /* 0x0000000a0600720c */ /* 0x000fe40003fc4070 */
[----:B------:R-:W-:Y:S01]  /*16640*/  IABS R5, R0 ;  /* 0x0000000000057213 */ /* 0x000fe20000000000 */
[----:B------:R0:W-:Y:S01]  /*16650*/  STL [R1+0x1a4], R3 ;  /* 0x0001a40301007387 */ /* 0x0001e20000100800 */
[----:B------:R-:W-:Y:S01]  /*16660*/  @!P5 IMAD.MOV R19, RZ, RZ, -R19 ;  /* 0x000000ffff13d224 */ /* 0x000fe200078e0a13 */
[----:B------:R-:W-:Y:S01]  /*16670*/  ISETP.GE.AND P5, PT, R4, RZ, PT ;  /* 0x000000ff0400720c */ /* 0x000fe20003fa6270 */
[----:B------:R-:W-:Y:S01]  /*16680*/  IMAD.MOV.U32 R4, RZ, RZ, R14 ;  /* 0x000000ffff047224 */ /* 0x000fe200078e000e */
[----:B------:R-:W-:Y:S01]  /*16690*/  ISETP.GT.U32.AND P2, PT, R6, R8, PT ;  /* 0x000000080600720c */ /* 0x000fe20003f44070 */
[----:B------:R-:W-:-:S04]  /*166a0*/  IMAD.HI.U32 R14, R11, R5, RZ ;  /* 0x000000050b0e7227 */ /* 0x000fc800078e00ff */
[----:B0-----:R-:W-:Y:S02]  /*166b0*/  IMAD.MOV.U32 R3, RZ, RZ, R15 ;  /* 0x000000ffff037224 */ /* 0x001fe400078e000f */
[----:B------:R-:W-:Y:S02]  /*166c0*/  IMAD.MOV R14, RZ, RZ, -R14 ;  /* 0x000000ffff0e7224 */ /* 0x000fe400078e0a0e */
[----:B------:R-:W-:Y:S01]  /*166d0*/  @!P4 IMAD.MOV R3, RZ, RZ, -R3 ;  /* 0x000000ffff03c224 */ /* 0x000fe200078e0a03 */
[----:B------:R-:W-:Y:S01]  /*166e0*/  ISETP.GE.AND P4, PT, R13, RZ, PT ;  /* 0x000000ff0d00720c */ /* 0x000fe20003f86270 */
[----:B------:R-:W-:Y:S02]  /*166f0*/  VIADD R13, R9, 0x54 ;  /* 0x00000054090d7836 */ /* 0x000fe40000000000 */
[--C-:B------:R-:W-:Y:S02]  /*16700*/  @!P0 IMAD.IADD R7, R7, 0x1, -R6.reuse ;  /* 0x0000000107078824 */ /* 0x100fe400078e0a06 */
[--C-:B------:R-:W-:Y:S01]  /*16710*/  @!P6 IMAD.IADD R10, R10, 0x1, -R6.reuse ;  /* 0x000000010a0ae824 */ /* 0x100fe200078e0a06 */
[----:B------:R-:W-:Y:S01]  /*16720*/  ISETP.GE.AND P6, PT, R0, RZ, PT ;  /* 0x000000ff0000720c */ /* 0x000fe20003fc6270 */
[C---:B------:R-:W-:Y:S01]  /*16730*/  IMAD R5, R6.reuse, R14, R5 ;  /* 0x0000000e06057224 */ /* 0x040fe200078e0205 */
[----:B------:R-:W-:Y:S01]  /*16740*/  IABS R0, R13 ;  /* 0x0000000d00007213 */ /* 0x000fe20000000000 */
[----:B------:R-:W-:Y:S01]  /*16750*/  IMAD.HI.U32 R15, R11, R4, RZ ;  /* 0x000000040b0f7227 */ /* 0x000fe200078e00ff */
[----:B------:R-:W-:Y:S01]  /*16760*/  ISETP.GT.U32.AND P0, PT, R6, R7, PT ;  /* 0x000000070600720c */ /* 0x000fe20003f04070 */
[----:B------:R-:W-:Y:S02]  /*16770*/  STL [R1+0x1a8], R17 ;  /* 0x0001a81101007387 */ /* 0x000fe40000100800 */
[----:B------:R-:W-:Y:S01]  /*16780*/  @!P2 IMAD.IADD R8, R8, 0x1, -R6 ;  /* 0x000000010808a824 */ /* 0x000fe200078e0a06 */
[----:B------:R-:W-:Y:S01]  /*16790*/  ISETP.GT.U32.AND P2, PT, R6, R5, PT ;  /* 0x000000050600720c */ /* 0x000fe20003f44070 */
[----:B------:R0:W-:Y:S01]  /*167a0*/  STL [R1+0x1ac], R19 ;  /* 0x0001ac1301007387 */ /* 0x0001e20000100800 */
[----:B------:R-:W-:-:S04]  /*167b0*/  IMAD.MOV R15, RZ, RZ, -R15 ;  /* 0x000000ffff0f7224 */ /* 0x000fc800078e0a0f */
[----:B------:R-:W-:Y:S02]  /*167c0*/  IMAD R4, R6, R15, R4 ;  /* 0x0000000f06047224 */ /* 0x000fe400078e0204 */
[----:B0-----:R-:W-:-:S04]  /*167d0*/  IMAD.HI.U32 R19, R11, R0, RZ ;  /* 0x000000000b137227 */ /* 0x001fc800078e00ff */
[----:B------:R-:W-:Y:S02]  /*167e0*/  IMAD.MOV R19, RZ, RZ, -R19 ;  /* 0x000000ffff137224 */ /* 0x000fe400078e0a13 */
[----:B------:R-:W-:Y:S01]  /*167f0*/  @!P0 IMAD.IADD R7, R7, 0x1, -R6 ;  /* 0x0000000107078824 */ /* 0x000fe200078e0a06 */
[C---:B------:R-:W-:Y:S01]  /*16800*/  ISETP.GT.U32.AND P0, PT, R6.reuse, R4, PT ;  /* 0x000000040600720c */ /* 0x040fe20003f04070 */
[----:B------:R-:W-:Y:S02]  /*16810*/  IMAD R0, R6, R19, R0 ;  /* 0x0000001306007224 */ /* 0x000fe400078e0200 */
[----:B------:R-:W-:-:S03]  /*16820*/  @!P2 IMAD.IADD R5, R5, 0x1, -R6 ;  /* 0x000000010505a824 */ /* 0x000fc600078e0a06 */
[----:B------:R-:W-:Y:S01]  /*16830*/  ISETP.GT.U32.AND P2, PT, R6, R0, PT ;  /* 0x000000000600720c */ /* 0x000fe20003f44070 */
[C---:B------:R-:W-:Y:S01]  /*16840*/  VIADD R16, R9.reuse, 0x51 ;  /* 0x0000005109107836 */ /* 0x040fe20000000000 */
[----:B------:R0:W-:Y:S01]  /*16850*/  STL [R1+0x1b0], R3 ;  /* 0x0001b00301007387 */ /* 0x0001e20000100800 */
[----:B------:R-:W-:-:S03]  /*16860*/  VIADD R14, R9, 0x53 ;  /* 0x00000053090e7836 */ /* 0x000fc60000000000 */
[----:B------:R-:W-:Y:S01]  /*16870*/  IABS R20, R16 ;  /* 0x0000001000147213 */ /* 0x000fe20000000000 */
[----:B------:R-:W-:Y:S02]  /*16880*/  @!P0 IMAD.IADD R4, R4, 0x1, -R6 ;  /* 0x0000000104048824 */ /* 0x000fe400078e0a06 */
[----:B0-----:R-:W-:Y:S01]  /*16890*/  IMAD.MOV.U32 R3, RZ, RZ, R10 ;  /* 0x000000ffff037224 */ /* 0x001fe200078e000a */
[----:B------:R-:W-:Y:S01]  /*168a0*/  IABS R17, R14 ;  /* 0x0000000e00117213 */ /* 0x000fe20000000000 */
[----:B------:R-:W-:Y:S01]  /*168b0*/  VIADD R15, R9, 0x52 ;  /* 0x00000052090f7836 */ /* 0x000fe20000000000 */
[----:B------:R-:W-:Y:S01]  /*168c0*/  ISETP.GT.U32.AND P0, PT, R6, R5, PT ;  /* 0x000000050600720c */ /* 0x000fe20003f04070 */
[----:B------:R-:W-:Y:S01]  /*168d0*/  @!P1 IMAD.MOV R3, RZ, RZ, -R3 ;  /* 0x000000ffff039224 */ /* 0x000fe200078e0a03 */
[----:B------:R-:W-:Y:S01]  /*168e0*/  ISETP.GE.AND P1, PT, R12, RZ, PT ;  /* 0x000000ff0c00720c */ /* 0x000fe20003f26270 */
[----:B------:R-:W-:Y:S01]  /*168f0*/  @!P2 IMAD.IADD R0, R0, 0x1, -R6 ;  /* 0x000000010000a824 */ /* 0x000fe200078e0a06 */
[----:B------:R-:W-:Y:S01]  /*16900*/  ISETP.GT.U32.AND P2, PT, R6, R4, PT ;  /* 0x000000040600720c */ /* 0x000fe20003f44070 */
[C---:B------:R-:W-:Y:S01]  /*16910*/  IMAD.HI.U32 R12, R11.reuse, R20, RZ ;  /* 0x000000140b0c7227 */ /* 0x040fe200078e00ff */
[----:B------:R-:W-:Y:S01]  /*16920*/  IABS R18, R15 ;  /* 0x0000000f00127213 */ /* 0x000fe20000000000 */
[----:B------:R0:W-:Y:S02]  /*16930*/  STL [R1+0x1a0], R3 ;  /* 0x0001a00301007387 */ /* 0x0001e40000100800 */
[----:B------:R-:W-:-:S04]  /*16940*/  IMAD.HI.U32 R21, R11, R17, RZ ;  /* 0x000000110b157227 */ /* 0x000fc800078e00ff */
[----:B------:R-:W-:Y:S02]  /*16950*/  IMAD.MOV R12, RZ, RZ, -R12 ;  /* 0x000000ffff0c7224 */ /* 0x000fe400078e0a0c */
[----:B------:R-:W-:Y:S02]  /*16960*/  VIADD R19, R9, 0x50 ;  /* 0x0000005009137836 */ /* 0x000fe40000000000 */
[----:B0-----:R-:W-:Y:S02]  /*16970*/  IMAD.MOV.U32 R3, RZ, RZ, R8 ;  /* 0x000000ffff037224 */ /* 0x001fe400078e0008 */
[----:B------:R-:W-:-:S04]  /*16980*/  IMAD.HI.U32 R22, R11, R18, RZ ;  /* 0x000000120b167227 */ /* 0x000fc800078e00ff */
[----:B------:R-:W-:Y:S02]  /*16990*/  IMAD.MOV R21, RZ, RZ, -R21 ;  /* 0x000000ffff157224 */ /* 0x000fe400078e0a15 */
[C---:B------:R-:W-:Y:S02]  /*169a0*/  IMAD R20, R6.reuse, R12, R20 ;  /* 0x0000000c06147224 */ /* 0x040fe400078e0214 */
[----:B------:R-:W-:Y:S01]  /*169b0*/  @!P5 IMAD.MOV R3, RZ, RZ, -R3 ;  /* 0x000000ffff03d224 */ /* 0x000fe200078e0a03 */
[----:B------:R-:W-:Y:S01]  /*169c0*/  IABS R10, R19 ;  /* 0x00000013000a7213 */ /* 0x000fe20000000000 */
[----:B------:R-:W-:Y:S02]  /*169d0*/  IMAD.MOV R22, RZ, RZ, -R22 ;  /* 0x000000ffff167224 */ /* 0x000fe400078e0a16 */
[----:B------:R-:W-:Y:S02]  /*169e0*/  IMAD R17, R6, R21, R17 ;  /* 0x0000001506117224 */ /* 0x000fe400078e0211 */
[----:B------:R-:W-:-:S02]  /*169f0*/  @!P0 IMAD.IADD R5, R5, 0x1, -R6 ;  /* 0x0000000105058824 */ /* 0x000fc400078e0a06 */
[----:B------:R-:W-:Y:S01]  /*16a00*/  @!P2 IMAD.IADD R4, R4, 0x1, -R6 ;  /* 0x000000010404a824 */ /* 0x000fe200078e0a06 */
[C---:B------:R-:W-:Y:S01]  /*16a10*/  ISETP.GT.U32.AND P2, PT, R6.reuse, R20, PT ;  /* 0x000000140600720c */ /* 0x040fe20003f44070 */
[----:B------:R0:W-:Y:S01]  /*16a20*/  STL [R1+0x198], R3 ;  /* 0x0001980301007387 */ /* 0x0001e20000100800 */
[C---:B------:R-:W-:Y:S01]  /*16a30*/  IMAD R18, R6.reuse, R22, R18 ;  /* 0x0000001606127224 */ /* 0x040fe200078e0212 */
[C---:B------:R-:W-:Y:S01]  /*16a40*/  ISETP.GT.U32.AND P0, PT, R6.reuse, R17, PT ;  /* 0x000000110600720c */ /* 0x040fe20003f04070 */
[----:B------:R-:W-:Y:S02]  /*16a50*/  @!P4 IMAD.MOV R7, RZ, RZ, -R7 ;  /* 0x000000ffff07c224 */ /* 0x000fe400078e0a07 */
[----:B0-----:R-:W-:Y:S02]  /*16a60*/  IMAD.MOV.U32 R3, RZ, RZ, R5 ;  /* 0x000000ffff037224 */ /* 0x001fe400078e0005 */
[----:B------:R-:W-:Y:S01]  /*16a70*/  IMAD.HI.U32 R5, R11, R10, RZ ;  /* 0x0000000a0b057227 */ /* 0x000fe200078e00ff */
[----:B------:R-:W-:-:S03]  /*16a80*/  ISETP.GT.U32.AND P4, PT, R6, R18, PT ;  /* 0x000000120600720c */ /* 0x000fc60003f84070 */
[----:B------:R-:W-:Y:S01]  /*16a90*/  IMAD.MOV R8, RZ, RZ, -R5 ;  /* 0x000000ffff087224 */ /* 0x000fe200078e0a05 */
[C---:B------:R-:W-:Y:S01]  /*16aa0*/  ISETP.GT.U32.AND P5, PT, R6.reuse, R0, PT ;  /* 0x000000000600720c */ /* 0x040fe20003fa4070 */
[----:B------:R-:W-:Y:S02]  /*16ab0*/  VIADD R5, R9, 0x4f ;  /* 0x0000004f09057836 */ /* 0x000fe40000000000 */
[----:B------:R-:W-:Y:S01]  /*16ac0*/  @!P6 IMAD.MOV R3, RZ, RZ, -R3 ;  /* 0x000000ffff03e224 */ /* 0x000fe200078e0a03 */
[----:B------:R-:W-:Y:S01]  /*16ad0*/  ISETP.GE.AND P6, PT, R13, RZ, PT ;  /* 0x000000ff0d00720c */ /* 0x000fe20003fc6270 */
[----:B------:R-:W-:Y:S01]  /*16ae0*/  IMAD R8, R6, R8, R10 ;  /* 0x0000000806087224 */ /* 0x000fe200078e020a */
[----:B------:R-:W-:Y:S01]  /*16af0*/  IABS R10, R5 ;  /* 0x00000005000a7213 */ /* 0x000fe20000000000 */
[--C-:B------:R-:W-:Y:S01]  /*16b00*/  @!P2 IMAD.IADD R20, R20, 0x1, -R6.reuse ;  /* 0x000000011414a824 */ /* 0x100fe200078e0a06 */
[----:B------:R-:W-:Y:S01]  /*16b10*/  STL [R1+0x190], R7 ;  /* 0x0001900701007387 */ /* 0x000fe20000100800 */
[----:B------:R-:W-:-:S03]  /*16b20*/  @!P0 IMAD.IADD R17, R17, 0x1, -R6 ;  /* 0x0000000111118824 */ /* 0x000fc600078e0a06 */
[----:B------:R0:W-:Y:S01]  /*16b30*/  STL [R1+0x18c], R3 ;  /* 0x00018c0301007387 */ /* 0x0001e20000100800 */
[----:B------:R-:W-:Y:S01]  /*16b40*/  ISETP.GT.U32.AND P2, PT, R6, R20, PT ;  /* 0x000000140600720c */ /* 0x000fe20003f44070 */
[--C-:B------:R-:W-:Y:S01]  /*16b50*/  @!P4 IMAD.IADD R18, R18, 0x1, -R6.reuse ;  /* 0x000000011212c824 */ /* 0x100fe200078e0a06 */
[----:B------:R-:W-:Y:S01]  /*16b60*/  ISETP.GT.U32.AND P4, PT, R6, R17, PT ;  /* 0x000000110600720c */ /* 0x000fe20003f84070 */
[----:B------:R-:W-:Y:S02]  /*16b70*/  @!P5 IMAD.IADD R0, R0, 0x1, -R6 ;  /* 0x000000010000d824 */ /* 0x000fe400078e0a06 */
[----:B0-----:R-:W-:Y:S02]  /*16b80*/  IMAD.MOV.U32 R3, RZ, RZ, R4 ;  /* 0x000000ffff037224 */ /* 0x001fe400078e0004 */
[----:B------:R-:W-:-:S04]  /*16b90*/  IMAD.HI.U32 R4, R11, R10, RZ ;  /* 0x0000000a0b047227 */ /* 0x000fc800078e00ff */
[----:B------:R-:W-:Y:S02]  /*16ba0*/  IMAD.MOV R4, RZ, RZ, -R4 ;  /* 0x000000ffff047224 */ /* 0x000fe400078e0a04 */
[----:B------:R-:W-:Y:S02]  /*16bb0*/  VIADD R12, R9, 0x4e ;  /* 0x0000004e090c7836 */ /* 0x000fe40000000000 */
[----:B------:R-:W-:Y:S01]  /*16bc0*/  @!P1 IMAD.MOV R3, RZ, RZ, -R3 ;  /* 0x000000ffff039224 */ /* 0x000fe200078e0a03 */
[C---:B------:R-:W-:Y:S01]  /*16bd0*/  ISETP.GT.U32.AND P1, PT, R6.reuse, R18, PT ;  /* 0x000000120600720c */ /* 0x040fe20003f24070 */
[----:B------:R-:W-:Y:S01]  /*16be0*/  @!P6 IMAD.MOV R0, RZ, RZ, -R0 ;  /* 0x000000ffff00e224 */ /* 0x000fe200078e0a00 */
[C---:B------:R-:W-:Y:S01]  /*16bf0*/  ISETP.GT.U32.AND P6, PT, R6.reuse, R8, PT ;  /* 0x000000080600720c */ /* 0x040fe20003fc4070 */
[----:B------:R-:W-:Y:S01]  /*16c00*/  IMAD R10, R6, R4, R10 ;  /* 0x00000004060a7224 */ /* 0x000fe200078e020a */
[----:B------:R-:W-:Y:S01]  /*16c10*/  ISETP.GE.AND P5, PT, R14, RZ, PT ;  /* 0x000000ff0e00720c */ /* 0x000fe20003fa6270 */
[----:B------:R-:W-:Y:S01]  /*16c20*/  @!P2 IMAD.IADD R20, R20, 0x1, -R6 ;  /* 0x000000011414a824 */ /* 0x000fe200078e0a06 */
[----:B------:R-:W-:-:S02]  /*16c30*/  IABS R13, R12 ;  /* 0x0000000c000d7213 */ /* 0x000fc40000000000 */
[----:B------:R-:W-:Y:S01]  /*16c40*/  ISETP.GT.U32.AND P2, PT, R6, R10, PT ;  /* 0x0000000a0600720c */ /* 0x000fe20003f44070 */
[----:B------:R0:W-:Y:S01]  /*16c50*/  STL [R1+0x188], R3 ;  /* 0x0001880301007387 */ /* 0x0001e20000100800 */
[--C-:B------:R-:W-:Y:S01]  /*16c60*/  @!P4 IMAD.IADD R17, R17, 0x1, -R6.reuse ;  /* 0x000000011111c824 */ /* 0x100fe200078e0a06 */
[----:B------:R-:W-:Y:S01]  /*16c70*/  ISETP.GE.AND P0, PT, R15, RZ, PT ;  /* 0x000000ff0f00720c */ /* 0x000fe20003f06270 */
[----:B------:R-:W-:Y:S01]  /*16c80*/  IMAD.HI.U32 R7, R11, R13, RZ ;  /* 0x0000000d0b077227 */ /* 0x000fe200078e00ff */
[----:B------:R1:W-:Y:S01]  /*16c90*/  STL [R1+0x184], R0 ;  /* 0x0001840001007387 */ /* 0x0003e20000100800 */
[----:B------:R-:W-:Y:S02]  /*16ca0*/  ISETP.GE.AND P4, PT, R16, RZ, PT ;  /* 0x000000ff1000720c */ /* 0x000fe40003f86270 */
[----:B------:R-:W-:Y:S02]  /*16cb0*/  @!P1 IMAD.IADD R18, R18, 0x1, -R6 ;  /* 0x0000000112129824 */ /* 0x000fe400078e0a06 */
[----:B0-----:R-:W-:-:S02]  /*16cc0*/  IMAD.MOV.U32 R3, RZ, RZ, R17 ;  /* 0x000000ffff037224 */ /* 0x001fc400078e0011 */
[----:B-1----:R-:W-:Y:S02]  /*16cd0*/  VIADD R0, R9, 0x4d ;  /* 0x0000004d09007836 */ /* 0x002fe40000000000 */
[----:B------:R-:W-:Y:S02]  /*16ce0*/  IMAD.MOV R7, RZ, RZ, -R7 ;  /* 0x000000ffff077224 */ /* 0x000fe400078e0a07 */
[--C-:B------:R-:W-:Y:S01]  /*16cf0*/  @!P6 IMAD.IADD R8, R8, 0x1, -R6.reuse ;  /* 0x000000010808e824 */ /* 0x100fe200078e0a06 */
[----:B------:R-:W-:Y:S01]  /*16d00*/  IABS R15, R0 ;  /* 0x00000000000f7213 */ /* 0x000fe20000000000 */
[----:B------:R-:W-:Y:S02]  /*16d10*/  @!P5 IMAD.MOV R3, RZ, RZ, -R3 ;  /* 0x000000ffff03d224 */ /* 0x000fe400078e0a03 */
[----:B------:R-:W-:Y:S02]  /*16d20*/  IMAD R13, R6, R7, R13 ;  /* 0x00000007060d7224 */ /* 0x000fe400078e020d */
[----:B------:R-:W-:Y:S01]  /*16d30*/  @!P2 IMAD.IADD R10, R10, 0x1, -R6 ;  /* 0x000000010a0aa824 */ /* 0x000fe200078e0a06 */
[----:B------:R-:W-:Y:S01]  /*16d40*/  ISETP.GT.U32.AND P2, PT, R6, R8, PT ;  /* 0x000000080600720c */ /* 0x000fe20003f44070 */
[----:B------:R-:W-:Y:S01]  /*16d50*/  IMAD.MOV.U32 R22, RZ, RZ, R18 ;  /* 0x000000ffff167224 */ /* 0x000fe200078e0012 */
[----:B------:R0:W-:Y:S01]  /*16d60*/  STL [R1+0x180], R3 ;  /* 0x0001800301007387 */ /* 0x0001e20000100800 */
[----:B------:R-:W-:-:S04]  /*16d70*/  IMAD.HI.U32 R21, R11, R15, RZ ;  /* 0x0000000f0b157227 */ /* 0x000fc800078e00ff */
[----:B------:R-:W-:Y:S01]  /*16d80*/  @!P0 IMAD.MOV R22, RZ, RZ, -R22 ;  /* 0x000000ffff168224 */ /* 0x000fe200078e0a16 */
[----:B------:R-:W-:Y:S01]  /*16d90*/  ISETP.GT.U32.AND P0, PT, R6, R13, PT ;  /* 0x0000000d0600720c */ /* 0x000fe20003f04070 */
[----:B------:R-:W-:Y:S02]  /*16da0*/  IMAD.MOV R17, RZ, RZ, -R21 ;  /* 0x000000ffff117224 */ /* 0x000fe400078e0a15 */
[----:B0-----:R-:W-:Y:S01]  /*16db0*/  IMAD.MOV.U32 R3, RZ, RZ, R20 ;  /* 0x000000ffff037224 */ /* 0x001fe200078e0014 */
[----:B------:R-:W-:Y:S01]  /*16dc0*/  ISETP.GE.AND P6, PT, R5, RZ, PT ;  /* 0x000000ff0500720c */ /* 0x000fe20003fc6270 */
[----:B------:R-:W-:Y:S02]  /*16dd0*/  VIADD R5, R9, 0x4b ;  /* 0x0000004b09057836 */ /* 0x000fe40000000000 */
[----:B------:R-:W-:Y:S01]  /*16de0*/  @!P4 IMAD.MOV R3, RZ, RZ, -R3 ;  /* 0x000000ffff03c224 */ /* 0x000fe200078e0a03 */
[----:B------:R-:W-:Y:S01]  /*16df0*/  ISETP.GE.AND P4, PT, R12, RZ, PT ;  /* 0x000000ff0c00720c */ /* 0x000fe20003f86270 */
[----:B------:R-:W-:-:S02]  /*16e00*/  IMAD R12, R6, R17, R15 ;  /* 0x00000011060c7224 */ /* 0x000fc400078e020f */
[C---:B------:R-:W-:Y:S01]  /*16e10*/  VIADD R7, R9.reuse, 0x4a ;  /* 0x0000004a09077836 */ /* 0x040fe20000000000 */
[----:B------:R-:W-:Y:S01]  /*16e20*/  IABS R16, R5 ;  /* 0x0000000500107213 */ /* 0x000fe20000000000 */
[----:B------:R-:W-:Y:S01]  /*16e30*/  VIADD R4, R9, 0x4c ;  /* 0x0000004c09047836 */ /* 0x000fe20000000000 */
[----:B------:R-:W-:Y:S01]  /*16e40*/  ISETP.GT.U32.AND P5, PT, R6, R10, PT ;  /* 0x0000000a0600720c */ /* 0x000fe20003fa4070 */
[--C-:B------:R-:W-:Y:S01]  /*16e50*/  @!P2 IMAD.IADD R8, R8, 0x1, -R6.reuse ;  /* 0x000000010808a824 */ /* 0x100fe200078e0a06 */
[----:B------:R-:W-:Y:S01]  /*16e60*/  ISETP.GT.U32.AND P2, PT, R6, R12, PT ;  /* 0x0000000c0600720c */ /* 0x000fe20003f44070 */
[----:B------:R-:W-:Y:S01]  /*16e70*/  @!P0 IMAD.IADD R13, R13, 0x1, -R6 ;  /* 0x000000010d0d8824 */ /* 0x000fe200078e0a06 */
[----:B------:R-:W-:Y:S02]  /*16e80*/  ISETP.GE.AND P1, PT, R19, RZ, PT ;  /* 0x000000ff1300720c */ /* 0x000fe40003f26270 */
[----:B------:R-:W-:Y:S01]  /*16e90*/  IABS R14, R7 ;  /* 0x00000007000e7213 */ /* 0x000fe20000000000 */
[----:B------:R-:W-:Y:S01]  /*16ea0*/  IMAD.MOV.U32 R18, RZ, RZ, R16 ;  /* 0x000000ffff127224 */ /* 0x000fe200078e0010 */
[----:B------:R-:W-:-:S02]  /*16eb0*/  IABS R19, R4 ;  /* 0x0000000400137213 */ /* 0x000fc40000000000 */
[----:B------:R-:W-:Y:S01]  /*16ec0*/  ISETP.GT.U32.AND P0, PT, R6, R13, PT ;  /* 0x0000000d0600720c */ /* 0x000fe20003f04070 */
[----:B------:R-:W-:Y:S02]  /*16ed0*/  IMAD.MOV.U32 R17, RZ, RZ, R14 ;  /* 0x000000ffff117224 */ /* 0x000fe400078e000e */
[C---:B------:R-:W-:Y:S01]  /*16ee0*/  IMAD.HI.U32 R16, R11.reuse, R19, RZ ;  /* 0x000000130b107227 */ /* 0x040fe200078e00ff */
[----:B------:R-:W-:Y:S03]  /*16ef0*/  STL [R1+0x17c], R22 ;  /* 0x00017c1601007387 */ /* 0x000fe60000100800 */
[----:B------:R-:W-:Y:S01]  /*16f00*/  IMAD.HI.U32 R14, R11, R18, RZ ;  /* 0x000000120b0e7227 */ /* 0x000fe200078e00ff */
[----:B------:R0:W-:Y:S03]  /*16f10*/  STL [R1+0x178], R3 ;  /* 0x0001780301007387 */ /* 0x0001e60000100800 */
[----:B------:R-:W-:Y:S01]  /*16f20*/  @!P5 IMAD.IADD R10, R10, 0x1, -R6 ;  /* 0x000000010a0ad824 */ /* 0x000fe200078e0a06 */
[----:B------:R-:W-:Y:S01]  /*16f30*/  ISETP.GE.AND P5, PT, R0, RZ, PT ;  /* 0x000000ff0000720c */ /* 0x000fe20003fa6270 */
[----:B------:R-:W-:-:S02]  /*16f40*/  IMAD.MOV R16, RZ, RZ, -R16 ;  /* 0x000000ffff107224 */ /* 0x000fc400078e0a10 */
[----:B------:R-:W-:Y:S02]  /*16f50*/  IMAD.MOV R14, RZ, RZ, -R14 ;  /* 0x000000ffff0e7224 */ /* 0x000fe400078e0a0e */
[----:B------:R-:W-:Y:S02]  /*16f60*/  @!P2 IMAD.IADD R12, R12, 0x1, -R6 ;  /* 0x000000010c0ca824 */ /* 0x000fe400078e0a06 */
[----:B0-----:R-:W-:Y:S02]  /*16f70*/  IMAD.MOV.U32 R3, RZ, RZ, R8 ;  /* 0x000000ffff037224 */ /* 0x001fe400078e0008 */
[----:B------:R-:W-:-:S04]  /*16f80*/  IMAD.HI.U32 R0, R11, R17, RZ ;  /* 0x000000110b007227 */ /* 0x000fc800078e00ff */
[C---:B------:R-:W-:Y:S02]  /*16f90*/  IMAD R16, R6.reuse, R16, R19 ;  /* 0x0000001006107224 */ /* 0x040fe400078e0213 */
[C---:B------:R-:W-:Y:S02]  /*16fa0*/  IMAD R14, R6.reuse, R14, R18 ;  /* 0x0000000e060e7224 */ /* 0x040fe400078e0212 */
[----:B------:R-:W-:Y:S01]  /*16fb0*/  @!P1 IMAD.MOV R3, RZ, RZ, -R3 ;  /* 0x000000ffff039224 */ /* 0x000fe200078e0a03 */
[C---:B------:R-:W-:Y:S01]  /*16fc0*/  ISETP.GT.U32.AND P1, PT, R6.reuse, R12, PT ;  /* 0x0000000c0600720c */ /* 0x040fe20003f24070 */
[----:B------:R-:W-:Y:S01]  /*16fd0*/  IMAD.MOV R0, RZ, RZ, -R0 ;  /* 0x000000ffff007224 */ /* 0x000fe200078e0a00 */
[C---:B------:R-:W-:Y:S01]  /*16fe0*/  ISETP.GT.U32.AND P2, PT, R6.reuse, R16, PT ;  /* 0x000000100600720c */ /* 0x040fe20003f44070 */
[----:B------:R-:W-:Y:S01]  /*16ff0*/  @!P0 IMAD.IADD R13, R13, 0x1, -R6 ;  /* 0x000000010d0d8824 */ /* 0x000fe200078e0a06 */
[C---:B------:R-:W-:Y:S01]  /*17000*/  ISETP.GT.U32.AND P0, PT, R6.reuse, R14, PT ;  /* 0x0000000e0600720c */ /* 0x040fe20003f04070 */
[----:B------:R-:W-:Y:S01]  /*17010*/  IMAD R0, R6, R0, R17 ;  /* 0x0000000006007224 */ /* 0x000fe200078e0211 */
[----:B------:R0:W-:Y:S01]  /*17020*/  STL [R1+0xc0], R3 ;  /* 0x0000c00301007387 */ /* 0x0001e20000100800 */
[----:B------:R-:W-:-:S02]  /*17030*/  IMAD.MOV.U32 R17, RZ, RZ, R10 ;  /* 0x000000ffff117224 */ /* 0x000fc400078e000a */
[C---:B------:R-:W-:Y:S02]  /*17040*/  VIADD R15, R9.reuse, 0x49 ;  /* 0x00000049090f7836 */ /* 0x040fe40000000000 */
[----:B------:R-:W-:Y:S02]  /*17050*/  @!P6 IMAD.MOV R17, RZ, RZ, -R17 ;  /* 0x000000ffff11e224 */ /* 0x000fe400078e0a11 */
[----:B0-----:R-:W-:Y:S01]  /*17060*/  IMAD.MOV.U32 R3, RZ, RZ, R13 ;  /* 0x000000ffff037224 */ /* 0x001fe200078e000d */
[----:B------:R-:W-:Y:S01]  /*17070*/  ISETP.GE.AND P6, PT, R4, RZ, PT ;  /* 0x000000ff0400720c */ /* 0x000fe20003fc6270 */
[----:B------:R-:W-:Y:S02]  /*17080*/  VIADD R4, R9, 0x48 ;  /* 0x0000004809047836 */ /* 0x000fe40000000000 */
[----:B------:R-:W-:Y:S01]  /*17090*/  @!P4 IMAD.MOV R3, RZ, RZ, -R3 ;  /* 0x000000ffff03c224 */ /* 0x000fe200078e0a03 */
[----:B------:R-:W-:Y:S01]  /*170a0*/  IABS R18, R15 ;  /* 0x0000000f00127213 */ /* 0x000fe20000000000 */
[--C-:B------:R-:W-:Y:S01]  /*170b0*/  @!P1 IMAD.IADD R12, R12, 0x1, -R6.reuse ;  /* 0x000000010c0c9824 */ /* 0x100fe200078e0a06 */
[----:B------:R-:W-:Y:S01]  /*170c0*/  STL [R1+0xbc], R17 ;  /* 0x0000bc1101007387 */ /* 0x000fe20000100800 */
[----:B------:R-:W-:Y:S01]  /*170d0*/  ISETP.GE.AND P1, PT, R5, RZ, PT ;  /* 0x000000ff0500720c */ /* 0x000fe20003f26270 */
[----:B------:R-:W-:-:S02]  /*170e0*/  @!P2 IMAD.IADD R16, R16, 0x1, -R6 ;  /* 0x000000011010a824 */ /* 0x000fc400078e0a06 */
[----:B------:R0:W-:Y:S01]  /*170f0*/  STL [R1+0x104], R3 ;  /* 0x0001040301007387 */ /* 0x0001e20000100800 */
[----:B------:R-:W-:Y:S01]  /*17100*/  @!P0 IMAD.IADD R14, R14, 0x1, -R6 ;  /* 0x000000010e0e8824 */ /* 0x000fe200078e0a06 */
[----:B------:R-:W-:Y:S01]  /*17110*/  IABS R5, R4 ;  /* 0x0000000400057213 */ /* 0x000fe20000000000 */
[----:B------:R-:W-:Y:S01]  /*17120*/  IMAD.MOV.U32 R8, RZ, RZ, R18 ;  /* 0x000000ffff087224 */ /* 0x000fe200078e0012 */
[----:B------:R-:W-:Y:S01]  /*17130*/  ISETP.GT.U32.AND P0, PT, R6, R16, PT ;  /* 0x000000100600720c */ /* 0x000fe20003f04070 */
[----:B0-----:R-:W-:Y:S02]  /*17140*/  IMAD.MOV.U32 R3, RZ, RZ, R12 ;  /* 0x000000ffff037224 */ /* 0x001fe400078e000c */
[----:B------:R-:W-:-:S04]  /*17150*/  IMAD.HI.U32 R10, R11, R8, RZ ;  /* 0x000000080b0a7227 */ /* 0x000fc800078e00ff */
[----:B------:R-:W-:Y:S01]  /*17160*/  @!P5 IMAD.MOV R3, RZ, RZ, -R3 ;  /* 0x000000ffff03d224 */ /* 0x000fe200078e0a03 */
[C---:B------:R-:W-:Y:S01]  /*17170*/  ISETP.GT.U32.AND P5, PT, R6.reuse, R14, PT ;  /* 0x0000000e0600720c */ /* 0x040fe20003fa4070 */
[----:B------:R-:W-:Y:S01]  /*17180*/  IMAD.HI.U32 R17, R11, R5, RZ ;  /* 0x000000050b117227 */ /* 0x000fe200078e00ff */
[----:B------:R-:W-:-:S03]  /*17190*/  ISETP.GT.U32.AND P4, PT, R6, R0, PT ;  /* 0x000000000600720c */ /* 0x000fc60003f84070 */
[----:B------:R-:W-:Y:S02]  /*171a0*/  IMAD.MOV R10, RZ, RZ, -R10 ;  /* 0x000000ffff0a7224 */ /* 0x000fe400078e0a0a */
[----:B------:R-:W-:Y:S02]  /*171b0*/  IMAD.MOV R17, RZ, RZ, -R17 ;  /* 0x000000ffff117224 */ /* 0x000fe400078e0a11 */
[C---:B------:R-:W-:Y:S02]  /*171c0*/  IMAD R10, R6.reuse, R10, R8 ;  /* 0x0000000a060a7224 */ /* 0x040fe400078e0208 */
[----:B------:R-:W-:Y:S01]  /*171d0*/  IMAD R5, R6, R17, R5 ;  /* 0x0000001106057224 */ /* 0x000fe200078e0205 */
[----:B------:R-:W-:Y:S01]  /*171e0*/  ISETP.GE.AND P2, PT, R7, RZ, PT ;  /* 0x000000ff0700720c */ /* 0x000fe20003f46270 */
[--C-:B------:R-:W-:Y:S01]  /*171f0*/  @!P0 IMAD.IADD R16, R16, 0x1, -R6.reuse ;  /* 0x0000000110108824 */ /* 0x100fe200078e0a06 */
[----:B------:R-:W-:Y:S01]  /*17200*/  ISETP.GT.U32.AND P0, PT, R6, R10, PT ;  /* 0x0000000a0600720c */ /* 0x000fe20003f04070 */
[----:B------:R-:W-:Y:S01]  /*17210*/  @!P5 IMAD.IADD R14, R14, 0x1, -R6 ;  /* 0x000000010e0ed824 */ /* 0x000fe200078e0a06 */
[----:B------:R-:W-:Y:S01]  /*17220*/  ISETP.GT.U32.AND P5, PT, R6, R5, PT ;  /* 0x000000050600720c */ /* 0x000fe20003fa4070 */
[----:B------:R-:W-:-:S02]  /*17230*/  VIADD R7, R9, 0x47 ;  /* 0x0000004709077836 */ /* 0x000fc40000000000 */
[----:B------:R-:W-:-:S03]  /*17240*/  @!P4 IMAD.IADD R0, R0, 0x1, -R6 ;  /* 0x000000010000c824 */ /* 0x000fc600078e0a06 */
[----:B------:R-:W-:Y:S01]  /*17250*/  IABS R13, R7 ;  /* 0x00000007000d7213 */ /* 0x000fe20000000000 */
[----:B------:R-:W-:Y:S01]  /*17260*/  VIADD R8, R9, 0x45 ;  /* 0x0000004509087836 */ /* 0x000fe20000000000 */
[----:B------:R-:W-:Y:S01]  /*17270*/  ISETP.GT.U32.AND P4, PT, R6, R0, PT ;  /* 0x000000000600720c */ /* 0x000fe20003f84070 */
[----:B------:R0:W-:Y:S02]  /*17280*/  STL [R1+0x174], R3 ;  /* 0x0001740301007387 */ /* 0x0001e40000100800 */
[----:B------:R-:W-:Y:S01]  /*17290*/  IMAD.HI.U32 R18, R11, R13, RZ ;  /* 0x0000000d0b127227 */ /* 0x000fe200078e00ff */
[----:B------:R-:W-:-:S03]  /*172a0*/  IABS R17, R8 ;  /* 0x0000000800117213 */ /* 0x000fc60000000000 */
[--C-:B------:R-:W-:Y:S02]  /*172b0*/  @!P0 IMAD.IADD R10, R10, 0x1, -R6.reuse ;  /* 0x000000010a0a8824 */ /* 0x100fe400078e0a06 */
[----:B------:R-:W-:Y:S02]  /*172c0*/  @!P5 IMAD.IADD R5, R5, 0x1, -R6 ;  /* 0x000000010505d824 */ /* 0x000fe400078e0a06 */
[----:B0-----:R-:W-:Y:S02]  /*172d0*/  IMAD.MOV.U32 R3, RZ, RZ, R14 ;  /* 0x000000ffff037224 */ /* 0x001fe400078e000e */
[----:B------:R-:W-:Y:S02]  /*172e0*/  IMAD.MOV R18, RZ, RZ, -R18 ;  /* 0x000000ffff127224 */ /* 0x000fe400078e0a12 */
[----:B------:R-:W-:Y:S01]  /*172f0*/  IMAD.MOV.U32 R20, RZ, RZ, R16 ;  /* 0x000000ffff147224 */ /* 0x000fe200078e0010 */
[----:B------:R-:W-:Y:S01]  /*17300*/  ISETP.GE.AND P0, PT, R4, RZ, PT ;  /* 0x000000ff0400720c */ /* 0x000fe20003f06270 */
[----:B------:R-:W-:Y:S01]  /*17310*/  @!P1 IMAD.MOV R3, RZ, RZ, -R3 ;  /* 0x000000ffff039224 */ /* 0x000fe200078e0a03 */
[C---:B------:R-:W-:Y:S01]  /*17320*/  ISETP.GT.U32.AND P5, PT, R6.reuse, R10, PT ;  /* 0x0000000a0600720c */ /* 0x040fe20003fa4070 */
[C---:B------:R-:W-:Y:S01]  /*17330*/  IMAD R4, R6.reuse, R18, R13 ;  /* 0x0000001206047224 */ /* 0x040fe200078e020d */
[----:B------:R-:W-:Y:S01]  /*17340*/  ISETP.GT.U32.AND P1, PT, R6, R5, PT ;  /* 0x000000050600720c */ /* 0x000fe20003f24070 */
[----:B------:R-:W-:-:S02]  /*17350*/  @!P6 IMAD.MOV R20, RZ, RZ, -R20 ;  /* 0x000000ffff14e224 */ /* 0x000fc400078e0a14 */
[----:B------:R-:W-:-:S04]  /*17360*/  IMAD.HI.U32 R13, R11, R17, RZ ;  /* 0x000000110b0d7227 */ /* 0x000fc800078e00ff */
[--C-:B------:R-:W-:Y:S01]  /*17370*/  @!P4 IMAD.IADD R0, R0, 0x1, -R6.reuse ;  /* 0x000000010000c824 */ /* 0x100fe200078e0a06 */
[----:B------:R-:W-:Y:S01]  /*17380*/  STL [R1+0x160], R20 ;  /* 0x0001601401007387 */ /* 0x000fe20000100800 */
[----:B------:R-:W-:Y:S01]  /*17390*/  IMAD.MOV R13, RZ, RZ, -R13 ;  /* 0x000000ffff0d7224 */ /* 0x000fe200078e0a0d */
[----:B------:R-:W-:Y:S02]  /*173a0*/  ISETP.GE.AND P4, PT, R15, RZ, PT ;  /* 0x000000ff0f00720c */ /* 0x000fe40003f86270 */
[----:B------:R0:W-:Y:S01]  /*173b0*/  STL [R1+0x164], R3 ;  /* 0x0001640301007387 */ /* 0x0001e20000100800 */
[----:B------:R-:W-:Y:S02]  /*173c0*/  IMAD R17, R6, R13, R17 ;  /* 0x0000000d06117224 */ /* 0x000fe400078e0211 */
[----:B------:R-:W-:Y:S02]  /*173d0*/  @!P5 IMAD.IADD R10, R10, 0x1, -R6 ;  /* 0x000000010a0ad824 */ /* 0x000fe400078e0a06 */
[----:B0-----:R-:W-:-:S02]  /*173e0*/  IMAD.MOV.U32 R3, RZ, RZ, R0 ;  /* 0x000000ffff037224 */ /* 0x001fc400078e0000 */
[----:B------:R-:W-:Y:S02]  /*173f0*/  @!P1 IMAD.IADD R5, R5, 0x1, -R6 ;  /* 0x0000000105059824 */ /* 0x000fe400078e0a06 */
[----:B------:R-:W-:Y:S01]  /*17400*/  @!P2 IMAD.MOV R3, RZ, RZ, -R3 ;  /* 0x000000ffff03a224 */ /* 0x000fe200078e0a03 */
[----:B------:R-:W-:Y:S01]  /*17410*/  ISETP.GT.U32.AND P1, PT, R6, R17, PT ;  /* 0x000000110600720c */ /* 0x000fe20003f24070 */
[----:B------:R-:W-:-:S03]  /*17420*/  VIADD R12, R9, 0x46 ;  /* 0x00000046090c7836 */ /* 0x000fc60000000000 */
[----:B------:R0:W-:Y:S01]  /*17430*/  STL [R1+0x168], R3 ;  /* 0x0001680301007387 */ /* 0x0001e20000100800 */
[----:B------:R-:W-:Y:S01]  /*17440*/  ISETP.GT.U32.AND P6, PT, R6, R4, PT ;  /* 0x000000040600720c */ /* 0x000fe20003fc4070 */
[----:B------:R-:W-:Y:S01]  /*17450*/  VIADD R18, R9, 0x43 ;  /* 0x0000004309127836 */ /* 0x000fe20000000000 */
[----:B------:R-:W-:Y:S01]  /*17460*/  IABS R19, R12 ;  /* 0x0000000c00137213 */ /* 0x000fe20000000000 */
[----:B0-----:R-:W-:-:S04]  /*17470*/  IMAD.MOV.U32 R3, RZ, RZ, R10 ;  /* 0x000000ffff037224 */ /* 0x001fc800078e000a */
[----:B------:R-:W-:Y:S01]  /*17480*/  @!P4 IMAD.MOV R3, RZ, RZ, -R3 ;  /* 0x000000ffff03c224 */ /* 0x000fe200078e0a03 */
[----:B------:R-:W-:Y:S01]  /*17490*/  ISETP.GE.AND P5, PT, R7, RZ, PT ;  /* 0x000000ff0700720c */ /* 0x000fe20003fa6270 */
[----:B------:R-:W-:Y:S01]  /*174a0*/  IMAD.HI.U32 R15, R11, R19, RZ ;  /* 0x000000130b0f7227 */ /* 0x000fe200078e00ff */
[----:B------:R-:W-:Y:S02]  /*174b0*/  IABS R7, R18 ;  /* 0x0000001200077213 */ /* 0x000fe40000000000 */
[----:B------:R0:W-:Y:S01]  /*174c0*/  STL [R1+0x170], R3 ;  /* 0x0001700301007387 */ /* 0x0001e20000100800 */
[----:B------:R-:W-:Y:S02]  /*174d0*/  @!P1 IMAD.IADD R17, R17, 0x1, -R6 ;  /* 0x0000000111119824 */ /* 0x000fe400078e0a06 */
[----:B------:R-:W-:Y:S02]  /*174e0*/  IMAD.MOV R15, RZ, RZ, -R15 ;  /* 0x000000ffff0f7224 */ /* 0x000fe400078e0a0f */
[----:B------:R-:W-:-:S02]  /*174f0*/  VIADD R0, R9, 0x44 ;  /* 0x0000004409007836 */ /* 0x000fc40000000000 */
[----:B0-----:R-:W-:Y:S02]  /*17500*/  IMAD.MOV.U32 R3, RZ, RZ, R5 ;  /* 0x000000ffff037224 */ /* 0x001fe400078e0005 */
[----:B------:R-:W-:-:S04]  /*17510*/  IMAD.HI.U32 R5, R11, R7, RZ ;  /* 0x000000070b057227 */ /* 0x000fc800078e00ff */
[----:B------:R-:W-:Y:S01]  /*17520*/  @!P0 IMAD.MOV R3, RZ, RZ, -R3 ;  /* 0x000000ffff038224 */ /* 0x000fe200078e0a03 */
[C---:B------:R-:W-:Y:S01]  /*17530*/  ISETP.GT.U32.AND P0, PT, R6.reuse, R17, PT ;  /* 0x000000110600720c */ /* 0x040fe20003f04070 */
[----:B------:R-:W-:Y:S01]  /*17540*/  IMAD R19, R6, R15, R19 ;  /* 0x0000000f06137224 */ /* 0x000fe200078e0213 */
[----:B------:R-:W-:Y:S01]  /*17550*/  IABS R15, R0 ;  /* 0x00000000000f7213 */ /* 0x000fe20000000000 */
[----:B------:R-:W-:Y:S02]  /*17560*/  @!P6 IMAD.IADD R4, R4, 0x1, -R6 ;  /* 0x000000010404e824 */ /* 0x000fe400078e0a06 */
[----:B------:R-:W-:Y:S01]  /*17570*/  IMAD.MOV R5, RZ, RZ, -R5 ;  /* 0x000000ffff057224 */ /* 0x000fe200078e0a05 */
[----:B------:R-:W-:Y:S01]  /*17580*/  ISETP.GE.AND P6, PT, R12, RZ, PT ;  /* 0x000000ff0c00720c */ /* 0x000fe20003fc6270 */
[----:B------:R-:W-:Y:S01]  /*17590*/  IMAD.HI.U32 R12, R11, R15, RZ ;  /* 0x0000000f0b0c7227 */ /* 0x000fe200078e00ff */
[----:B------:R-:W-:-:S03]  /*175a0*/  ISETP.GT.U32.AND P4, PT, R6, R4, PT ;  /* 0x000000040600720c */ /* 0x000fc60003f84070 */
[C---:B------:R-:W-:Y:S01]  /*175b0*/  IMAD R7, R6.reuse, R5, R7 ;  /* 0x0000000506077224 */ /* 0x040fe200078e0207 */
[C---:B------:R-:W-:Y:S01]  /*175c0*/  ISETP.GT.U32.AND P2, PT, R6.reuse, R19, PT ;  /* 0x000000130600720c */ /* 0x040fe20003f44070 */
[----:B------:R-:W-:Y:S02]  /*175d0*/  IMAD.MOV R12, RZ, RZ, -R12 ;  /* 0x000000ffff0c7224 */ /* 0x000fe400078e0a0c */
[--C-:B------:R-:W-:Y:S01]  /*175e0*/  @!P0 IMAD.IADD R17, R17, 0x1, -R6.reuse ;  /* 0x0000000111118824 */ /* 0x100fe200078e0a06 */
[C---:B------:R-:W-:Y:S01]  /*175f0*/  ISETP.GT.U32.AND P0, PT, R6.reuse, R7, PT ;  /* 0x000000070600720c */ /* 0x040fe20003f04070 */
[----:B------:R-:W-:Y:S02]  /*17600*/  IMAD R15, R6, R12, R15 ;  /* 0x0000000c060f7224 */ /* 0x000fe400078e020f */
[C---:B------:R-:W-:Y:S02]  /*17610*/  VIADD R10, R9.reuse, 0x42 ;  /* 0x00000042090a7836 */ /* 0x040fe40000000000 */
[--C-:B------:R-:W-:Y:S01]  /*17620*/  @!P4 IMAD.IADD R4, R4, 0x1, -R6.reuse ;  /* 0x000000010404c824 */ /* 0x100fe200078e0a06 */
[----:B------:R-:W-:Y:S01]  /*17630*/  ISETP.GT.U32.AND P4, PT, R6, R15, PT ;  /* 0x0000000f0600720c */ /* 0x000fe20003f84070 */
[----:B------:R-:W-:Y:S01]  /*17640*/  VIADD R5, R9, 0x40 ;  /* 0x0000004009057836 */ /* 0x000fe20000000000 */
[----:B------:R0:W-:Y:S01]  /*17650*/  STL [R1+0x16c], R3 ;  /* 0x00016c0301007387 */ /* 0x0001e20000100800 */
[----:B------:R-:W-:Y:S01]  /*17660*/  @!P2 IMAD.IADD R19, R19, 0x1, -R6 ;  /* 0x000000011313a824 */ /* 0x000fe200078e0a06 */
[----:B------:R-:W-:-:S02]  /*17670*/  IABS R14, R10 ;  /* 0x0000000a000e7213 */ /* 0x000fc40000000000 */
[----:B------:R-:W-:Y:S01]  /*17680*/  IABS R12, R5 ;  /* 0x00000005000c7213 */ /* 0x000fe20000000000 */
[----:B------:R-:W-:Y:S01]  /*17690*/  @!P0 IMAD.IADD R7, R7, 0x1, -R6 ;  /* 0x0000000107078824 */ /* 0x000fe200078e0a06 */
[----:B------:R-:W-:Y:S01]  /*176a0*/  ISETP.GE.AND P1, PT, R8, RZ, PT ;  /* 0x000000ff0800720c */ /* 0x000fe20003f26270 */
[----:B0-----:R-:W-:Y:S01]  /*176b0*/  IMAD.MOV.U32 R3, RZ, RZ, R4 ;  /* 0x000000ffff037224 */ /* 0x001fe200078e0004 */
[C---:B------:R-:W-:Y:S01]  /*176c0*/  ISETP.GT.U32.AND P2, PT, R6.reuse, R19, PT ;  /* 0x000000130600720c */ /* 0x040fe20003f44070 */
[----:B------:R-:W-:Y:S02]  /*176d0*/  VIADD R8, R9, 0x41 ;  /* 0x0000004109087836 */ /* 0x000fe40000000000 */
[----:B------:R-:W-:Y:S01]  /*176e0*/  @!P5 IMAD.MOV R3, RZ, RZ, -R3 ;  /* 0x000000ffff03d224 */ /* 0x000fe200078e0a03 */
[----:B------:R-:W-:Y:S01]  /*176f0*/  ISETP.GT.U32.AND P5, PT, R6, R7, PT ;  /* 0x000000070600720c */ /* 0x000fe20003fa4070 */
[----:B------:R-:W-:Y:S01]  /*17700*/  IMAD.HI.U32 R16, R11, R14, RZ ;  /* 0x0000000e0b107227 */ /* 0x000fe200078e00ff */
[----:B------:R-:W-:-:S03]  /*17710*/  IABS R13, R8 ;  /* 0x00000008000d7213 */ /* 0x000fc60000000000 */
[----:B------:R-:W-:-:S04]  /*17720*/  IMAD.HI.U32 R4, R11, R12, RZ ;  /* 0x0000000c0b047227 */ /* 0x000fc800078e00ff */
[----:B------:R-:W-:Y:S02]  /*17730*/  @!P4 IMAD.IADD R15, R15, 0x1, -R6 ;  /* 0x000000010f0fc824 */ /* 0x000fe400078e0a06 */
[----:B------:R-:W-:Y:S02]  /*17740*/  IMAD.MOV R16, RZ, RZ, -R16 ;  /* 0x000000ffff107224 */ /* 0x000fe400078e0a10 */
[----:B------:R-:W-:Y:S01]  /*17750*/  IMAD.MOV R4, RZ, RZ, -R4 ;  /* 0x000000ffff047224 */ /* 0x000fe200078e0a04 */
[C---:B------:R-:W-:Y:S01]  /*17760*/  ISETP.GT.U32.AND P0, PT, R6.reuse, R15, PT ;  /* 0x0000000f0600720c */ /* 0x040fe20003f04070 */
[----:B------:R-:W-:Y:S02]  /*17770*/  IMAD R14, R6, R16, R14 ;  /* 0x00000010060e7224 */ /* 0x000fe400078e020e */
[----:B------:R-:W-:-:S04]  /*17780*/  IMAD.HI.U32 R16, R11, R13, RZ ;  /* 0x0000000d0b107227 */ /* 0x000fc800078e00ff */
[C---:B------:R-:W-:Y:S02]  /*17790*/  IMAD R12, R6.reuse, R4, R12 ;  /* 0x00000004060c7224 */ /* 0x040fe400078e020c */
[----:B------:R-:W-:Y:S02]  /*177a0*/  @!P2 IMAD.IADD R19, R19, 0x1, -R6 ;  /* 0x000000011313a824 */ /* 0x000fe400078e0a06 */
[----:B------:R-:W-:Y:S02]  /*177b0*/  IMAD.MOV R16, RZ, RZ, -R16 ;  /* 0x000000ffff107224 */ /* 0x000fe400078e0a10 */
[--C-:B------:R-:W-:Y:S01]  /*177c0*/  @!P5 IMAD.IADD R7, R7, 0x1, -R6.reuse ;  /* 0x000000010707d824 */ /* 0x100fe200078e0a06 */
[C---:B------:R-:W-:Y:S01]  /*177d0*/  ISETP.GT.U32.AND P5, PT, R6.reuse, R12, PT ;  /* 0x0000000c0600720c */ /* 0x040fe20003fa4070 */
[----:B------:R-:W-:Y:S01]  /*177e0*/  @!P6 IMAD.MOV R19, RZ, RZ, -R19 ;  /* 0x000000ffff13e224 */ /* 0x000fe200078e0a13 */
[C---:B------:R-:W-:Y:S01]  /*177f0*/  ISETP.GT.U32.AND P6, PT, R6.reuse, R14, PT ;  /* 0x0000000e0600720c */ /* 0x040fe20003fc4070 */
[----:B------:R-:W-:Y:S01]  /*17800*/  IMAD R13, R6, R16, R13 ;  /* 0x00000010060d7224 */ /* 0x000fe200078e020d */
[----:B------:R0:W-:Y:S01]  /*17810*/  STL [R1+0x15c], R3 ;  /* 0x00015c0301007387 */ /* 0x0001e20000100800 */
[----:B------:R-:W-:Y:S01]  /*17820*/  @!P0 IMAD.IADD R15, R15, 0x1, -R6 ;  /* 0x000000010f0f8824 */ /* 0x000fe200078e0a06 */
[----:B------:R-:W-:Y:S01]  /*17830*/  ISETP.GE.AND P2, PT, R0, RZ, PT ;  /* 0x000000ff0000720c */ /* 0x000fe20003f46270 */
[----:B------:R-:W-:Y:S01]  /*17840*/  VIADD R4, R9, 0x3e ;  /* 0x0000003e09047836 */ /* 0x000fe20000000000 */
[----:B------:R-:W-:Y:S01]  /*17850*/  ISETP.GT.U32.AND P0, PT, R6, R13, PT ;  /* 0x0000000d0600720c */ /* 0x000fe20003f04070 */
[----:B0-----:R-:W-:-:S04]  /*17860*/  IMAD.MOV.U32 R3, RZ, RZ, R17 ;  /* 0x000000ffff037224 */ /* 0x001fc800078e0011 */
[--C-:B------:R-:W-:Y:S02]  /*17870*/  @!P5 IMAD.IADD R12, R12, 0x1, -R6.reuse ;  /* 0x000000010c0cd824 */ /* 0x100fe400078e0a06 */
[----:B------:R-:W-:Y:S01]  /*17880*/  @!P1 IMAD.MOV R3, RZ, RZ, -R3 ;  /* 0x000000ffff039224 */ /* 0x000fe200078e0a03 */
[----:B------:R-:W-:Y:S02]  /*17890*/  ISETP.GE.AND P1, PT, R10, RZ, PT ;  /* 0x000000ff0a00720c */ /* 0x000fe40003f26270 */
[----:B------:R-:W-:Y:S01]  /*178a0*/  IABS R10, R4 ;  /* 0x00000004000a7213 */ /* 0x000fe20000000000 */
[C---:B------:R-:W-:Y:S01]  /*178b0*/  VIADD R0, R9.reuse, 0x3f ;  /* 0x0000003f09007836 */ /* 0x040fe20000000000 */
[----:B------:R-:W-:Y:S01]  /*178c0*/  STL [R1+0x144], R19 ;  /* 0x0001441301007387 */ /* 0x000fe20000100800 */
[--C-:B------:R-:W-:Y:S01]  /*178d0*/  @!P6 IMAD.IADD R14, R14, 0x1, -R6.reuse ;  /* 0x000000010e0ee824 */ /* 0x100fe200078e0a06 */
[----:B------:R-:W-:Y:S02]  /*178e0*/  ISETP.GE.AND P6, PT, R8, RZ, PT ;  /* 0x000000ff0800720c */ /* 0x000fe40003fc6270 */
[----:B------:R0:W-:Y:S01]  /*178f0*/  STL [R1+0x158], R3 ;  /* 0x0001580301007387 */ /* 0x0001e20000100800 */
[----:B------:R-:W-:Y:S01]  /*17900*/  ISETP.GT.U32.AND P5, PT, R6, R12, PT ;  /* 0x0000000c0600720c */ /* 0x000fe20003fa4070 */
[----:B------:R-:W-:Y:S01]  /*17910*/  VIADD R8, R9, 0x3d ;  /* 0x0000003d09087836 */ /* 0x000fe20000000000 */
[----:B------:R-:W-:Y:S01]  /*17920*/  ISETP.GE.AND P4, PT, R18, RZ, PT ;  /* 0x000000ff1200720c */ /* 0x000fe20003f86270 */
[----:B------:R-:W-:Y:S01]  /*17930*/  @!P0 IMAD.IADD R13, R13, 0x1, -R6 ;  /* 0x000000010d0d8824 */ /* 0x000fe200078e0a06 */
[----:B------:R-:W-:Y:S01]  /*17940*/  IABS R18, R0 ;  /* 0x0000000000127213 */ /* 0x000fe20000000000 */
[----:B0-----:R-:W-:-:S02]  /*17950*/  IMAD.MOV.U32 R3, RZ, RZ, R15 ;  /* 0x000000ffff037224 */ /* 0x001fc400078e000f */
[----:B------:R-:W-:Y:S01]  /*17960*/  IMAD.HI.U32 R15, R11, R10, RZ ;  /* 0x0000000a0b0f7227 */ /* 0x000fe200078e00ff */
[----:B------:R-:W-:-:S03]  /*17970*/  IABS R19, R8 ;  /* 0x0000000800137213 */ /* 0x000fc60000000000 */
[----:B------:R-:W-:Y:S02]  /*17980*/  @!P2 IMAD.MOV R3, RZ, RZ, -R3 ;  /* 0x000000ffff03a224 */ /* 0x000fe400078e0a03 */
[----:B------:R-:W-:Y:S01]  /*17990*/  IMAD.MOV R15, RZ, RZ, -R15 ;  /* 0x000000ffff0f7224 */ /* 0x000fe200078e0a0f */
[C---:B------:R-:W-:Y:S01]  /*179a0*/  ISETP.GT.U32.AND P2, PT, R6.reuse, R13, PT ;  /* 0x0000000d0600720c */ /* 0x040fe20003f44070 */
[----:B------:R-:W-:Y:S01]  /*179b0*/  IMAD.HI.U32 R16, R11, R18, RZ ;  /* 0x000000120b107227 */ /* 0x000fe200078e00ff */
[----:B------:R0:W-:Y:S01]  /*179c0*/  STL [R1+0x154], R3 ;  /* 0x0001540301007387 */ /* 0x0001e20000100800 */
[C---:B------:R-:W-:Y:S02]  /*179d0*/  ISETP.GT.U32.AND P0, PT, R6.reuse, R14, PT ;  /* 0x0000000e0600720c */ /* 0x040fe40003f04070 */
[----:B------:R-:W-:Y:S02]  /*179e0*/  IMAD R10, R6, R15, R10 ;  /* 0x0000000f060a7224 */ /* 0x000fe400078e020a */
[----:B------:R-:W-:-:S02]  /*179f0*/  IMAD.MOV R16, RZ, RZ, -R16 ;  /* 0x000000ffff107224 */ /* 0x000fc400078e0a10 */
[----:B------:R-:W-:Y:S02]  /*17a00*/  @!P5 IMAD.IADD R12, R12, 0x1, -R6 ;  /* 0x000000010c0cd824 */ /* 0x000fe400078e0a06 */
[----:B0-----:R-:W-:Y:S02]  /*17a10*/  IMAD.MOV.U32 R3, RZ, RZ, R7 ;  /* 0x000000ffff037224 */ /* 0x001fe400078e0007 */
[----:B------:R-:W-:Y:S01]  /*17a20*/  IMAD.MOV.U32 R7, RZ, RZ, R19 ;  /* 0x000000ffff077224 */ /* 0x000fe200078e0013 */
[C---:B------:R-:W-:Y:S01]  /*17a30*/  ISETP.GT.U32.AND P5, PT, R6.reuse, R10, PT ;  /* 0x0000000a0600720c */ /* 0x040fe20003fa4070 */
[----:B------:R-:W-:Y:S02]  /*17a40*/  IMAD R18, R6, R16, R18 ;  /* 0x0000001006127224 */ /* 0x000fe400078e0212 */
[----:B------:R-:W-:-:S04]  /*17a50*/  IMAD.HI.U32 R15, R11, R7, RZ ;  /* 0x000000070b0f7227 */ /* 0x000fc800078e00ff */
[----:B------:R-:W-:Y:S02]  /*17a60*/  IMAD.MOV R15, RZ, RZ, -R15 ;  /* 0x000000ffff0f7224 */ /* 0x000fe400078e0a0f */
[----:B------:R-:W-:Y:S02]  /*17a70*/  VIADD R17, R9, 0x3c ;  /* 0x0000003c09117836 */ /* 0x000fe40000000000 */
[----:B------:R-:W-:Y:S01]  /*17a80*/  @!P4 IMAD.MOV R3, RZ, RZ, -R3 ;  /* 0x000000ffff03c224 */ /* 0x000fe200078e0a03 */
[----:B------:R-:W-:Y:S01]  /*17a90*/  ISETP.GT.U32.AND P4, PT, R6, R18, PT ;  /* 0x000000120600720c */ /* 0x000fe20003f84070 */
[--C-:B------:R-:W-:Y:S01]  /*17aa0*/  @!P2 IMAD.IADD R13, R13, 0x1, -R6.reuse ;  /* 0x000000010d0da824 */ /* 0x100fe200078e0a06 */
[----:B------:R-:W-:Y:S01]  /*17ab0*/  ISETP.GE.AND P2, PT, R0, RZ, PT ;  /* 0x000000ff0000720c */ /* 0x000fe20003f46270 */
[----:B------:R-:W-:Y:S02]  /*17ac0*/  @!P0 IMAD.IADD R14, R14, 0x1, -R6 ;  /* 0x000000010e0e8824 */ /* 0x000fe400078e0a06 */
[----:B------:R-:W-:-:S02]  /*17ad0*/  VIADD R0, R9, 0x3b ;  /* 0x0000003b09007836 */ /* 0x000fc40000000000 */
[----:B------:R-:W-:Y:S01]  /*17ae0*/  IMAD R7, R6, R15, R7 ;  /* 0x0000000f06077224 */ /* 0x000fe200078e0207 */
[----:B------:R-:W-:Y:S01]  /*17af0*/  IABS R16, R17 ;  /* 0x0000001100107213 */ /* 0x000fe20000000000 */
[----:B------:R0:W-:Y:S01]  /*17b00*/  STL [R1+0x14c], R3 ;  /* 0x00014c0301007387 */ /* 0x0001e20000100800 */
[----:B------:R-:W-:Y:S01]  /*17b10*/  IMAD.MOV.U32 R19, RZ, RZ, R14 ;  /* 0x000000ffff137224 */ /* 0x000fe200078e000e */
[----:B------:R-:W-:Y:S01]  /*17b20*/  IABS R15, R0 ;  /* 0x00000000000f7213 */ /* 0x000fe20000000000 */
[----:B------:R-:W-:Y:S01]  /*17b30*/  @!P5 IMAD.IADD R10, R10, 0x1, -R6 ;  /* 0x000000010a0ad824 */ /* 0x000fe200078e0a06 */
[----:B------:R-:W-:Y:S02]  /*17b40*/  ISETP.GT.U32.AND P5, PT, R6, R7, PT ;  /* 0x000000070600720c */ /* 0x000fe40003fa4070 */
[----:B------:R-:W-:Y:S01]  /*17b50*/  ISETP.GE.AND P0, PT, R5, RZ, PT ;  /* 0x000000ff0500720c */ /* 0x000fe20003f06270 */
[----:B------:R-:W-:-:S04]  /*17b60*/  IMAD.HI.U32 R5, R11, R16, RZ ;  /* 0x000000100b057227 */ /* 0x000fc800078e00ff */
[----:B0-----:R-:W-:Y:S02]  /*17b70*/  IMAD.MOV.U32 R3, RZ, RZ, R13 ;  /* 0x000000ffff037224 */ /* 0x001fe400078e000d */
[----:B------:R-:W-:Y:S02]  /*17b80*/  @!P1 IMAD.MOV R19, RZ, RZ, -R19 ;  /* 0x000000ffff139224 */ /* 0x000fe400078e0a13 */
[----:B------:R-:W-:Y:S01]  /*17b90*/  @!P6 IMAD.MOV R3, RZ, RZ, -R3 ;  /* 0x000000ffff03e224 */ /* 0x000fe200078e0a03 */
[----:B------:R-:W-:Y:S01]  /*17ba0*/  ISETP.GT.U32.AND P6, PT, R6, R10, PT ;  /* 0x0000000a0600720c */ /* 0x000fe20003fc4070 */
[----:B------:R-:W-:Y:S01]  /*17bb0*/  IMAD.HI.U32 R14, R11, R15, RZ ;  /* 0x0000000f0b0e7227 */ /* 0x000fe200078e00ff */
[----:B------:R-:W-:Y:S03]  /*17bc0*/  STL [R1+0x134], R19 ;  /* 0x0001341301007387 */ /* 0x000fe60000100800 */
[----:B------:R-:W-:-:S02]  /*17bd0*/  IMAD.MOV R5, RZ, RZ, -R5 ;  /* 0x000000ffff057224 */ /* 0x000fc400078e0a05 */
[----:B------:R-:W-:Y:S01]  /*17be0*/  @!P4 IMAD.IADD R18, R18, 0x1, -R6 ;  /* 0x000000011212c824 */ /* 0x000fe200078e0a06 */
[----:B------:R-:W-:Y:S01]  /*17bf0*/  ISETP.GE.AND P4, PT, R4, RZ, PT ;  /* 0x000000ff0400720c */ /* 0x000fe20003f86270 */
[----:B------:R-:W-:Y:S01]  /*17c00*/  VIADD R4, R9, 0x3a ;  /* 0x0000003a09047836 */ /* 0x000fe20000000000 */
[----:B------:R0:W-:Y:S01]  /*17c10*/  STL [R1+0x13c], R3 ;  /* 0x00013c0301007387 */ /* 0x0001e20000100800 */
[----:B------:R-:W-:Y:S01]  /*17c20*/  IMAD.MOV R14, RZ, RZ, -R14 ;  /* 0x000000ffff0e7224 */ /* 0x000fe200078e0a0e */
[C---:B------:R-:W-:Y:S01]  /*17c30*/  ISETP.GT.U32.AND P1, PT, R6.reuse, R18, PT ;  /* 0x000000120600720c */ /* 0x040fe20003f24070 */
[C---:B------:R-:W-:Y:S01]  /*17c40*/  IMAD R16, R6.reuse, R5, R16 ;  /* 0x0000000506107224 */ /* 0x040fe200078e0210 */
[----:B------:R-:W-:Y:S01]  /*17c50*/  IABS R13, R4 ;  /* 0x00000004000d7213 */ /* 0x000fe20000000000 */
[----:B------:R-:W-:Y:S02]  /*17c60*/  IMAD R15, R6, R14, R15 ;  /* 0x0000000e060f7224 */ /* 0x000fe400078e020f */
[----:B------:R-:W-:-:S02]  /*17c70*/  @!P5 IMAD.IADD R7, R7, 0x1, -R6 ;  /* 0x000000010707d824 */ /* 0x000fc400078e0a06 */
[----:B0-----:R-:W-:-:S04]  /*17c80*/  IMAD.MOV.U32 R3, RZ, RZ, R12 ;  /* 0x000000ffff037224 */ /* 0x001fc800078e000c */
[----:B------:R-:W-:Y:S01]  /*17c90*/  @!P0 IMAD.MOV R3, RZ, RZ, -R3 ;  /* 0x000000ffff038224 */ /* 0x000fe200078e0a03 */
[----:B------:R-:W-:Y:S01]  /*17ca0*/  ISETP.GT.U32.AND P0, PT, R6, R16, PT ;  /* 0x000000100600720c */ /* 0x000fe20003f04070 */
[----:B------:R-:W-:Y:S01]  /*17cb0*/  @!P6 IMAD.IADD R10, R10, 0x1, -R6 ;  /* 0x000000010a0ae824 */ /* 0x000fe200078e0a06 */
[C---:B------:R-:W-:Y:S01]  /*17cc0*/  ISETP.GT.U32.AND P6, PT, R6.reuse, R15, PT ;  /* 0x0000000f0600720c */ /* 0x040fe20003fc4070 */
[----:B------:R-:W-:Y:S01]  /*17cd0*/  IMAD.HI.U32 R19, R11, R13, RZ ;  /* 0x0000000d0b137227 */ /* 0x000fe200078e00ff */
[----:B------:R-:W-:-:S03]  /*17ce0*/  ISETP.GT.U32.AND P5, PT, R6, R7, PT ;  /* 0x000000070600720c */ /* 0x000fc60003fa4070 */
[C---:B------:R-:W-:Y:S02]  /*17cf0*/  VIADD R5, R9.reuse, 0x39 ;  /* 0x0000003909057836 */ /* 0x040fe40000000000 */
[----:B------:R-:W-:Y:S02]  /*17d00*/  IMAD.MOV R19, RZ, RZ, -R19 ;  /* 0x000000ffff137224 */ /* 0x000fe400078e0a13 */
[--C-:B------:R-:W-:Y:S01]  /*17d10*/  @!P1 IMAD.IADD R18, R18, 0x1, -R6.reuse ;  /* 0x0000000112129824 */ /* 0x100fe200078e0a06 */
[----:B------:R-:W-:Y:S01]  /*17d20*/  IABS R12, R5 ;  /* 0x00000005000c7213 */ /* 0x000fe20000000000 */
[----:B------:R0:W-:Y:S01]  /*17d30*/  STL [R1+0x138], R3 ;  /* 0x0001380301007387 */ /* 0x0001e20000100800 */
[----:B------:R-:W-:Y:S02]  /*17d40*/  IMAD R13, R6, R19, R13 ;  /* 0x00000013060d7224 */ /* 0x000fe400078e020d */
[----:B------:R-:W-:Y:S02]  /*17d50*/  VIADD R14, R9, 0x38 ;  /* 0x00000038090e7836 */ /* 0x000fe40000000000 */
[--C-:B------:R-:W-:Y:S01]  /*17d60*/  @!P0 IMAD.IADD R16, R16, 0x1, -R6.reuse ;  /* 0x0000000110108824 */ /* 0x100fe200078e0a06 */
[----:B------:R-:W-:Y:S01]  /*17d70*/  ISETP.GE.AND P1, PT, R8, RZ, PT ;  /* 0x000000ff0800720c */ /* 0x000fe20003f26270 */
[----:B------:R-:W-:-:S02]  /*17d80*/  @!P6 IMAD.IADD R15, R15, 0x1, -R6 ;  /* 0x000000010f0fe824 */ /* 0x000fc400078e0a06 */
[----:B0-----:R-:W-:Y:S01]  /*17d90*/  IMAD.MOV.U32 R3, RZ, RZ, R18 ;  /* 0x000000ffff037224 */ /* 0x001fe200078e0012 */
[----:B------:R-:W-:Y:S01]  /*17da0*/  ISETP.GE.AND P0, PT, R17, RZ, PT ;  /* 0x000000ff1100720c */ /* 0x000fe20003f06270 */
[----:B------:R-:W-:Y:S01]  /*17db0*/  @!P5 IMAD.IADD R7, R7, 0x1, -R6 ;  /* 0x000000010707d824 */ /* 0x000fe200078e0a06 */
[----:B------:R-:W-:Y:S01]  /*17dc0*/  ISETP.GT.U32.AND P5, PT, R6, R13, PT ;  /* 0x0000000d0600720c */ /* 0x000fe20003fa4070 */
[----:B------:R-:W-:Y:S01]  /*17dd0*/  IMAD.HI.U32 R8, R11, R12, RZ ;  /* 0x0000000c0b087227 */ /* 0x000fe200078e00ff */
[----:B------:R-:W-:-:S03]  /*17de0*/  IABS R17, R14 ;  /* 0x0000000e00117213 */ /* 0x000fc60000000000 */
[----:B------:R-:W-:Y:S01]  /*17df0*/  @!P2 IMAD.MOV R3, RZ, RZ, -R3 ;  /* 0x000000ffff03a224 */ /* 0x000fe200078e0a03 */
[C---:B------:R-:W-:Y:S01]  /*17e00*/  ISETP.GT.U32.AND P2, PT, R6.reuse, R16, PT ;  /* 0x000000100600720c */ /* 0x040fe20003f44070 */
[----:B------:R-:W-:Y:S01]  /*17e10*/  IMAD.MOV R18, RZ, RZ, -R8 ;  /* 0x000000ffff127224 */ /* 0x000fe200078e0a08 */
[C---:B------:R-:W-:Y:S01]  /*17e20*/  ISETP.GT.U32.AND P6, PT, R6.reuse, R15, PT ;  /* 0x0000000f0600720c */ /* 0x040fe20003fc4070 */
[----:B------:R-:W-:Y:S01]  /*17e30*/  IMAD.MOV.U32 R8, RZ, RZ, R17 ;  /* 0x000000ffff087224 */ /* 0x000fe200078e0011 */
[----:B------:R0:W-:Y:S01]  /*17e40*/  STL [R1+0x114], R3 ;  /* 0x0001140301007387 */ /* 0x0001e20000100800 */
[----:B------:R-:W-:Y:S02]  /*17e50*/  IMAD.MOV.U32 R17, RZ, RZ, R10 ;  /* 0x000000ffff117224 */ /* 0x000fe400078e000a */
[----:B------:R-:W-:Y:S02]  /*17e60*/  IMAD R12, R6, R18, R12 ;  /* 0x00000012060c7224 */ /* 0x000fe400078e020c */
[----:B------:R-:W-:-:S04]  /*17e70*/  IMAD.HI.U32 R10, R11, R8, RZ ;  /* 0x000000080b0a7227 */ /* 0x000fc800078e00ff */
[----:B0-----:R-:W-:Y:S02]  /*17e80*/  IMAD.MOV.U32 R3, RZ, RZ, R7 ;  /* 0x000000ffff037224 */ /* 0x001fe400078e0007 */
[----:B------:R-:W-:Y:S01]  /*17e90*/  @!P4 IMAD.MOV R17, RZ, RZ, -R17 ;  /* 0x000000ffff11c224 */ /* 0x000fe200078e0a11 */
[----:B------:R-:W-:Y:S01]  /*17ea0*/  ISETP.GE.AND P4, PT, R0, RZ, PT ;  /* 0x000000ff0000720c */ /* 0x000fe20003f86270 */
[----:B------:R-:W-:Y:S01]  /*17eb0*/  @!P1 IMAD.MOV R3, RZ, RZ, -R3 ;  /* 0x000000ffff039224 */ /* 0x000fe200078e0a03 */
[----:B------:R-:W-:Y:S01]  /*17ec0*/  ISETP.GT.U32.AND P1, PT, R6, R12, PT ;  /* 0x0000000c0600720c */ /* 0x000fe20003f24070 */
[----:B------:R-:W-:Y:S02]  /*17ed0*/  @!P5 IMAD.IADD R13, R13, 0x1, -R6 ;  /* 0x000000010d0dd824 */ /* 0x000fe400078e0a06 */
[----:B------:R-:W-:Y:S02]  /*17ee0*/  IMAD.MOV R10, RZ, RZ, -R10 ;  /* 0x000000ffff0a7224 */ /* 0x000fe400078e0a0a */
[--C-:B------:R-:W-:Y:S01]  /*17ef0*/  @!P2 IMAD.IADD R16, R16, 0x1, -R6.reuse ;  /* 0x000000011010a824 */ /* 0x100fe200078e0a06 */
[----:B------:R0:W-:Y:S01]  /*17f00*/  STL [R1+0x118], R17 ;  /* 0x0001181101007387 */ /* 0x0001e20000100800 */
[----:B------:R-:W-:Y:S01]  /*17f10*/  @!P6 IMAD.IADD R15, R15, 0x1, -R6 ;  /* 0x000000010f0fe824 */ /* 0x000fe200078e0a06 */
[----:B------:R-:W-:Y:S01]  /*17f20*/  ISETP.GT.U32.AND P5, PT, R6, R13, PT ;  /* 0x0000000d0600720c */ /* 0x000fe20003fa4070 */
[----:B------:R-:W-:-:S02]  /*17f30*/  VIADD R7, R9, 0x37 ;  /* 0x0000003709077836 */ /* 0x000fc40000000000 */
[----:B------:R-:W-:Y:S01]  /*17f40*/  IMAD R8, R6, R10, R8 ;  /* 0x0000000a06087224 */ /* 0x000fe200078e0208 */
[----:B------:R1:W-:Y:S01]  /*17f50*/  STL [R1+0x11c], R3 ;  /* 0x00011c0301007387 */ /* 0x0003e20000100800 */
[----:B0-----:R-:W-:Y:S01]  /*17f60*/  IMAD.MOV.U32 R17, RZ, RZ, R16 ;  /* 0x000000ffff117224 */ /* 0x001fe200078e0010 */
[----:B------:R-:W-:-:S03]  /*17f70*/  IABS R10, R7 ;  /* 0x00000007000a7213 */ /* 0x000fc60000000000 */
[----:B------:R-:W-:Y:S02]  /*17f80*/  @!P0 IMAD.MOV R17, RZ, RZ, -R17 ;  /* 0x000000ffff118224 */ /* 0x000fe400078e0a11 */
[----:B-1----:R-:W-:Y:S01]  /*17f90*/  IMAD.MOV.U32 R3, RZ, RZ, R15 ;  /* 0x000000ffff037224 */ /* 0x002fe200078e000f */
[----:B------:R-:W-:Y:S01]  /*17fa0*/  ISETP.GT.U32.AND P0, PT, R6, R8, PT ;  /* 0x000000080600720c */ /* 0x000fe20003f04070 */
[----:B------:R-:W-:Y:S01]  /*17fb0*/  @!P1 IMAD.IADD R12, R12, 0x1, -R6 ;  /* 0x000000010c0c9824 */ /* 0x000fe200078e0a06 */
[----:B------:R-:W-:Y:S01]  /*17fc0*/  ISETP.GE.AND P2, PT, R4, RZ, PT ;  /* 0x000000ff0400720c */ /* 0x000fe20003f46270 */
[----:B------:R-:W-:Y:S01]  /*17fd0*/  @!P4 IMAD.MOV R3, RZ, RZ, -R3 ;  /* 0x000000ffff03c224 */ /* 0x000fe200078e0a03 */
[----:B------:R-:W-:Y:S01]  /*17fe0*/  ISETP.GE.AND P4, PT, R14, RZ, PT ;  /* 0x000000ff0e00720c */ /* 0x000fe20003f86270 */
[----:B------:R-:W-:Y:S01]  /*17ff0*/  IMAD.HI.U32 R14, R11, R10, RZ ;  /* 0x0000000a0b0e7227 */ /* 0x000fe200078e00ff */
[----:B------:R-:W-:-:S03]  /*18000*/  ISETP.GT.U32.AND P1, PT, R6, R12, PT ;  /* 0x0000000c0600720c */ /* 0x000fc60003f24070 */
[----:B------:R-:W-:Y:S02]  /*18010*/  @!P5 IMAD.IADD R13, R13, 0x1, -R6 ;  /* 0x000000010d0dd824 */ /* 0x000fe400078e0a06 */
[----:B------:R-:W-:Y:S02]  /*18020*/  IMAD.MOV R14, RZ, RZ, -R14 ;  /* 0x000000ffff0e7224 */ /* 0x000fe400078e0a0e */
[----:B------:R-:W-:Y:S02]  /*18030*/  IMAD.MOV.U32 R15, RZ, RZ, R13 ;  /* 0x000000ffff0f7224 */ /* 0x000fe400078e000d */
[----:B------:R-:W-:Y:S02]  /*18040*/  IMAD R10, R6, R14, R10 ;  /* 0x0000000e060a7224 */ /* 0x000fe400078e020a */
[--C-:B------:R-:W-:Y:S01]  /*18050*/  @!P0 IMAD.IADD R8, R8, 0x1, -R6.reuse ;  /* 0x0000000108088824 */ /* 0x100fe200078e0a06 */
[----:B------:R-:W-:Y:S01]  /*18060*/  ISETP.GE.AND P6, PT, R5, RZ, PT ;  /* 0x000000ff0500720c */ /* 0x000fe20003fc6270 */
[----:B------:R-:W-:Y:S01]  /*18070*/  @!P2 IMAD.MOV R15, RZ, RZ, -R15 ;  /* 0x000000ffff0fa224 */ /* 0x000fe200078e0a0f */
[C---:B------:R-:W-:Y:S01]  /*18080*/  ISETP.GT.U32.AND P2, PT, R6.reuse, R10, PT ;  /* 0x0000000a0600720c */ /* 0x040fe20003f44070 */
[----:B------:R-:W-:Y:S01]  /*18090*/  VIADD R5, R9, 0x36 ;  /* 0x0000003609057836 */ /* 0x000fe20000000000 */
[----:B------:R-:W-:Y:S01]  /*180a0*/  ISETP.GT.U32.AND P0, PT, R6, R8, PT ;  /* 0x000000080600720c */ /* 0x000fe20003f04070 */
[----:B------:R-:W-:Y:S01]  /*180b0*/  @!P1 IMAD.IADD R12, R12, 0x1, -R6 ;  /* 0x000000010c0c9824 */ /* 0x000fe200078e0a06 */
[----:B------:R-:W-:Y:S02]  /*180c0*/  STL [R1+0x124], R17 ;  /* 0x0001241101007387 */ /* 0x000fe40000100800 */
[----:B------:R-:W-:-:S02]  /*180d0*/  IABS R4, R5 ;  /* 0x0000000500047213 */ /* 0x000fc40000000000 */
[----:B------:R0:W-:Y:S01]  /*180e0*/  STL [R1+0x130], R3 ;  /* 0x0001300301007387 */ /* 0x0001e20000100800 */
[----:B------:R-:W-:Y:S01]  /*180f0*/  VIADD R0, R9, 0x35 ;  /* 0x0000003509007836 */ /* 0x000fe20000000000 */
[----:B------:R-:W-:Y:S01]  /*18100*/  ISETP.GE.AND P5, PT, R7, RZ, PT ;  /* 0x000000ff0700720c */ /* 0x000fe20003fa6270 */
[----:B------:R-:W-:Y:S01]  /*18110*/  IMAD.HI.U32 R7, R11, R4, RZ ;  /* 0x000000040b077227 */ /* 0x000fe200078e00ff */
[----:B------:R1:W-:Y:S03]  /*18120*/  STL [R1+0x128], R15 ;  /* 0x0001280f01007387 */ /* 0x0003e60000100800 */
[----:B0-----:R-:W-:Y:S01]  /*18130*/  IMAD.MOV.U32 R3, RZ, RZ, R12 ;  /* 0x000000ffff037224 */ /* 0x001fe200078e000c */
[----:B------:R-:W-:Y:S01]  /*18140*/  IABS R19, R0 ;  /* 0x0000000000137213 */ /* 0x000fe20000000000 */
[----:B------:R-:W-:Y:S02]  /*18150*/  @!P2 IMAD.IADD R10, R10, 0x1, -R6 ;  /* 0x000000010a0aa824 */ /* 0x000fe400078e0a06 */
[----:B------:R-:W-:-:S02]  /*18160*/  @!P6 IMAD.MOV R3, RZ, RZ, -R3 ;  /* 0x000000ffff03e224 */ /* 0x000fc400078e0a03 */
[----:B-1----:R-:W-:Y:S02]  /*18170*/  VIADD R15, R9, 0x34 ;  /* 0x00000034090f7836 */ /* 0x002fe40000000000 */
[----:B------:R-:W-:Y:S02]  /*18180*/  IMAD.MOV R7, RZ, RZ, -R7 ;  /* 0x000000ffff077224 */ /* 0x000fe400078e0a07 */
[----:B------:R-:W-:Y:S01]  /*18190*/  @!P0 IMAD.IADD R8, R8, 0x1, -R6 ;  /* 0x0000000108088824 */ /* 0x000fe200078e0a06 */
[----:B------:R0:W-:Y:S01]  /*181a0*/  STL [R1+0x12c], R3 ;  /* 0x00012c0301007387 */ /* 0x0001e20000100800 */
[----:B------:R-:W-:Y:S01]  /*181b0*/  ISETP.GE.AND P1, PT, R5, RZ, PT ;  /* 0x000000ff0500720c */ /* 0x000fe20003f26270 */
[C---:B------:R-:W-:Y:S01]  /*181c0*/  IMAD R4, R6.reuse, R7, R4 ;  /* 0x0000000706047224 */ /* 0x040fe200078e0204 */
[----:B------:R-:W-:Y:S01]  /*181d0*/  ISETP.GE.AND P0, PT, R15, RZ, PT ;  /* 0x000000ff0f00720c */ /* 0x000fe20003f06270 */
[----:B------:R-:W-:Y:S01]  /*181e0*/  IMAD.HI.U32 R5, R11, R19, RZ ;  /* 0x000000130b057227 */ /* 0x000fe200078e00ff */
[----:B------:R-:W-:-:S02]  /*181f0*/  ISETP.GT.U32.AND P2, PT, R6, R10, PT ;  /* 0x0000000a0600720c */ /* 0x000fc40003f44070 */
[----:B------:R-:W-:Y:S01]  /*18200*/  IABS R15, R15 ;  /* 0x0000000f000f7213 */ /* 0x000fe20000000000 */
[----:B0-----:R-:W-:Y:S02]  /*18210*/  IMAD.MOV.U32 R3, RZ, RZ, R8 ;  /* 0x000000ffff037224 */ /* 0x001fe400078e0008 */
[----:B------:R-:W-:Y:S02]  /*18220*/  IMAD.MOV R5, RZ, RZ, -R5 ;  /* 0x000000ffff057224 */ /* 0x000fe400078e0a05 */
[----:B------:R-:W-:Y:S01]  /*18230*/  @!P4 IMAD.MOV R3, RZ, RZ, -R3 ;  /* 0x000000ffff03c224 */ /* 0x000fe200078e0a03 */
[----:B------:R-:W-:Y:S01]  /*18240*/  ISETP.GT.U32.AND P4, PT, R6, R4, PT ;  /* 0x000000040600720c */ /* 0x000fe20003f84070 */
[----:B------:R-:W-:-:S04]  /*18250*/  IMAD.HI.U32 R16, R11, R15, RZ ;  /* 0x0000000f0b107227 */ /* 0x000fc800078e00ff */
[----:B------:R-:W-:Y:S02]  /*18260*/  IMAD R19, R6, R5, R19 ;  /* 0x0000000506137224 */ /* 0x000fe400078e0213 */
[----:B------:R-:W-:Y:S02]  /*18270*/  IMAD.MOV R16, RZ, RZ, -R16 ;  /* 0x000000ffff107224 */ /* 0x000fe400078e0a10 */
[--C-:B------:R-:W-:Y:S01]  /*18280*/  @!P2 IMAD.IADD R10, R10, 0x1, -R6.reuse ;  /* 0x000000010a0aa824 */ /* 0x100fe200078e0a06 */
[C---:B------:R-:W-:Y:S01]  /*18290*/  ISETP.GT.U32.AND P2, PT, R6.reuse, R19, PT ;  /* 0x000000130600720c */ /* 0x040fe20003f44070 */
[----:B------:R-:W-:Y:S02]  /*182a0*/  IMAD R15, R6, R16, R15 ;  /* 0x00000010060f7224 */ /* 0x000fe400078e020f */
[----:B------:R-:W-:-:S03]  /*182b0*/  @!P4 IMAD.IADD R4, R4, 0x1, -R6 ;  /* 0x000000010404c824 */ /* 0x000fc600078e0a06 */
[----:B------:R-:W-:Y:S01]  /*182c0*/  ISETP.GT.U32.AND P4, PT, R6, R15, PT ;  /* 0x0000000f0600720c */ /* 0x000fe20003f84070 */
[C---:B------:R-:W-:Y:S02]  /*182d0*/  VIADD R20, R9.reuse, 0x32 ;  /* 0x0000003209147836 */ /* 0x040fe40000000000 */
[----:B------:R-:W-:-:S04]  /*182e0*/  VIADD R14, R9, 0x30 ;  /* 0x00000030090e7836 */ /* 0x000fc80000000000 */
[--C-:B------:R-:W-:Y:S01]  /*182f0*/  @!P2 IMAD.IADD R19, R19, 0x1, -R6.reuse ;  /* 0x000000011313a824 */ /* 0x100fe200078e0a06 */
[----:B------:R-:W-:Y:S01]  /*18300*/  ISETP.GT.U32.AND P2, PT, R6, R4, PT ;  /* 0x000000040600720c */ /* 0x000fe20003f44070 */
[C---:B------:R-:W-:Y:S01]  /*18310*/  VIADD R7, R9.reuse, 0x33 ;  /* 0x0000003309077836 */ /* 0x040fe20000000000 */
[----:B------:R-:W-:Y:S01]  /*18320*/  IABS R18, R20 ;  /* 0x0000001400127213 */ /* 0x000fe20000000000 */
[----:B------:R-:W-:Y:S01]  /*18330*/  VIADD R5, R9, 0x31 ;  /* 0x0000003109057836 */ /* 0x000fe20000000000 */
[----:B------:R-:W-:Y:S01]  /*18340*/  IABS R13, R14 ;  /* 0x0000000e000d7213 */ /* 0x000fe20000000000 */
[----:B------:R-:W-:Y:S01]  /*18350*/  @!P4 IMAD.IADD R15, R15, 0x1, -R6 ;  /* 0x000000010f0fc824 */ /* 0x000fe200078e0a06 */
[----:B------:R0:W-:Y:S01]  /*18360*/  STL [R1+0x120], R3 ;  /* 0x0001200301007387 */ /* 0x0001e20000100800 */
[----:B------:R-:W-:Y:S01]  /*18370*/  ISETP.GE.AND P6, PT, R0, RZ, PT ;  /* 0x000000ff0000720c */ /* 0x000fe20003fc6270 */
[----:B------:R-:W-:Y:S01]  /*18380*/  IMAD.HI.U32 R8, R11, R18, RZ ;  /* 0x000000120b087227 */ /* 0x000fe200078e00ff */
[----:B------:R-:W-:-:S02]  /*18390*/  IABS R0, R7 ;  /* 0x0000000700007213 */ /* 0x000fc40000000000 */
[----:B------:R-:W-:Y:S01]  /*183a0*/  IABS R17, R5 ;  /* 0x0000000500117213 */ /* 0x000fe20000000000 */
[----:B------:R-:W-:Y:S01]  /*183b0*/  IMAD.HI.U32 R16, R11, R13, RZ ;  /* 0x0000000d0b107227 */ /* 0x000fe200078e00ff */
[----:B------:R-:W-:-:S03]  /*183c0*/  ISETP.GT.U32.AND P4, PT, R6, R15, PT ;  /* 0x0000000f0600720c */ /* 0x000fc60003f84070 */
[----:B0-----:R-:W-:Y:S02]  /*183d0*/  IMAD.MOV.U32 R3, RZ, RZ, R10 ;  /* 0x000000ffff037224 */ /* 0x001fe400078e000a */
[----:B------:R-:W-:-:S04]  /*183e0*/  IMAD.HI.U32 R12, R11, R0, RZ ;  /* 0x000000000b0c7227 */ /* 0x000fc800078e00ff */
[----:B------:R-:W-:Y:S01]  /*183f0*/  @!P5 IMAD.MOV R3, RZ, RZ, -R3 ;  /* 0x000000ffff03d224 */ /* 0x000fe200078e0a03 */
[----:B------:R-:W-:Y:S01]  /*18400*/  ISETP.GT.U32.AND P5, PT, R6, R19, PT ;  /* 0x000000130600720c */ /* 0x000fe20003fa4070 */
[----:B------:R-:W-:Y:S02]  /*18410*/  IMAD.MOV R8, RZ, RZ, -R8 ;  /* 0x000000ffff087224 */ /* 0x000fe400078e0a08 */
[----:B------:R-:W-:Y:S01]  /*18420*/  IMAD.HI.U32 R21, R11, R17, RZ ;  /* 0x000000110b157227 */ /* 0x000fe200078e00ff */
[----:B------:R0:W-:Y:S03]  /*18430*/  STL [R1+0x110], R3 ;  /* 0x0001100301007387 */ /* 0x0001e60000100800 */
[----:B------:R-:W-:Y:S02]  /*18440*/  @!P2 IMAD.IADD R4, R4, 0x1, -R6 ;  /* 0x000000010404a824 */ /* 0x000fe400078e0a06 */
[----:B------:R-:W-:-:S02]  /*18450*/  IMAD.MOV R16, RZ, RZ, -R16 ;  /* 0x000000ffff107224 */ /* 0x000fc400078e0a10 */
[----:B------:R-:W-:Y:S02]  /*18460*/  IMAD.MOV R12, RZ, RZ, -R12 ;  /* 0x000000ffff0c7224 */ /* 0x000fe400078e0a0c */
[C---:B------:R-:W-:Y:S02]  /*18470*/  IMAD R18, R6.reuse, R8, R18 ;  /* 0x0000000806127224 */ /* 0x040fe400078e0212 */
[----:B------:R-:W-:Y:S02]  /*18480*/  IMAD.MOV R21, RZ, RZ, -R21 ;  /* 0x000000ffff157224 */ /* 0x000fe400078e0a15 */
[----:B0-----:R-:W-:Y:S02]  /*18490*/  IMAD.MOV.U32 R3, RZ, RZ, R4 ;  /* 0x000000ffff037224 */ /* 0x001fe400078e0004 */
[C---:B------:R-:W-:Y:S02]  /*184a0*/  IMAD R13, R6.reuse, R16, R13 ;  /* 0x00000010060d7224 */ /* 0x040fe400078e020d */
[----:B------:R-:W-:-:S02]  /*184b0*/  IMAD R0, R6, R12, R0 ;  /* 0x0000000c06007224 */ /* 0x000fc400078e0200 */
[C---:B------:R-:W-:Y:S02]  /*184c0*/  IMAD R17, R6.reuse, R21, R17 ;  /* 0x0000001506117224 */ /* 0x040fe400078e0211 */
[----:B------:R-:W-:Y:S01]  /*184d0*/  @!P1 IMAD.MOV R3, RZ, RZ, -R3 ;  /* 0x000000ffff039224 */ /* 0x000fe200078e0a03 */
[C---:B------:R-:W-:Y:S01]  /*184e0*/  ISETP.GT.U32.AND P1, PT, R6.reuse, R18, PT ;  /* 0x000000120600720c */ /* 0x040fe20003f24070 */
[--C-:B------:R-:W-:Y:S01]  /*184f0*/  @!P4 IMAD.IADD R15, R15, 0x1, -R6.reuse ;  /* 0x000000010f0fc824 */ /* 0x100fe200078e0a06 */
[C---:B------:R-:W-:Y:S01]  /*18500*/  ISETP.GT.U32.AND P4, PT, R6.reuse, R13, PT ;  /* 0x0000000d0600720c */ /* 0x040fe20003f84070 */
[----:B------:R-:W-:Y:S01]  /*18510*/  VIADD R12, R9, 0x2f ;  /* 0x0000002f090c7836 */ /* 0x000fe20000000000 */
[C---:B------:R-:W-:Y:S01]  /*18520*/  ISETP.GT.U32.AND P2, PT, R6.reuse, R0, PT ;  /* 0x000000000600720c */ /* 0x040fe20003f44070 */
[----:B------:R-:W-:Y:S01]  /*18530*/  @!P5 IMAD.IADD R19, R19, 0x1, -R6 ;  /* 0x000000011313d824 */ /* 0x000fe200078e0a06 */
[----:B------:R-:W-:Y:S02]  /*18540*/  ISETP.GT.U32.AND P5, PT, R6, R17, PT ;  /* 0x000000110600720c */ /* 0x000fe40003fa4070 */
[----:B------:R-:W-:Y:S01]  /*18550*/  IABS R22, R12 ;  /* 0x0000000c00167213 */ /* 0x000fe20000000000 */
[C---:B------:R-:W-:Y:S01]  /*18560*/  VIADD R8, R9.reuse, 0x2e ;  /* 0x0000002e09087836 */ /* 0x040fe20000000000 */
[----:B------:R0:W-:Y:S01]  /*18570*/  STL [R1+0x10c], R3 ;  /* 0x00010c0301007387 */ /* 0x0001e20000100800 */
[----:B------:R-:W-:-:S02]  /*18580*/  VIADD R10, R9, 0x2d ;  /* 0x0000002d090a7836 */ /* 0x000fc40000000000 */
[----:B------:R-:W-:Y:S01]  /*18590*/  IMAD.HI.U32 R23, R11, R22, RZ ;  /* 0x000000160b177227 */ /* 0x000fe200078e00ff */
[----:B------:R-:W-:-:S03]  /*185a0*/  IABS R16, R8 ;  /* 0x0000000800107213 */ /* 0x000fc60000000000 */
[--C-:B------:R-:W-:Y:S02]  /*185b0*/  @!P1 IMAD.IADD R18, R18, 0x1, -R6.reuse ;  /* 0x0000000112129824 */ /* 0x100fe400078e0a06 */
[----:B0-----:R-:W-:Y:S01]  /*185c0*/  IMAD.MOV.U32 R3, RZ, RZ, R19 ;  /* 0x000000ffff037224 */ /* 0x001fe200078e0013 */
[----:B------:R-:W-:Y:S01]  /*185d0*/  IABS R21, R10 ;  /* 0x0000000a00157213 */ /* 0x000fe20000000000 */
[--C-:B------:R-:W-:Y:S02]  /*185e0*/  @!P4 IMAD.IADD R13, R13, 0x1, -R6.reuse ;  /* 0x000000010d0dc824 */ /* 0x100fe400078e0a06 */
[----:B------:R-:W-:Y:S02]  /*185f0*/  IMAD.MOV R23, RZ, RZ, -R23 ;  /* 0x000000ffff177224 */ /* 0x000fe400078e0a17 */
[----:B------:R-:W-:Y:S02]  /*18600*/  @!P6 IMAD.MOV R3, RZ, RZ, -R3 ;  /* 0x000000ffff03e224 */ /* 0x000fe400078e0a03 */
[--C-:B------:R-:W-:Y:S01]  /*18610*/  @!P2 IMAD.IADD R0, R0, 0x1, -R6.reuse ;  /* 0x000000010000a824 */ /* 0x100fe200078e0a06 */
[----:B------:R-:W-:Y:S01]  /*18620*/  ISETP.GE.AND P2, PT, R7, RZ, PT ;  /* 0x000000ff0700720c */ /* 0x000fe20003f46270 */
[----:B------:R-:W-:Y:S01]  /*18630*/  @!P5 IMAD.IADD R17, R17, 0x1, -R6 ;  /* 0x000000011111d824 */ /* 0x000fe200078e0a06 */
[C---:B------:R-:W-:Y:S01]  /*18640*/  ISETP.GT.U32.AND P5, PT, R6.reuse, R18, PT ;  /* 0x000000120600720c */ /* 0x040fe20003fa4070 */
[----:B------:R-:W-:Y:S01]  /*18650*/  IMAD.HI.U32 R4, R11, R16, RZ ;  /* 0x000000100b047227 */ /* 0x000fe200078e00ff */
[C---:B------:R-:W-:Y:S01]  /*18660*/  ISETP.GT.U32.AND P4, PT, R6.reuse, R13, PT ;  /* 0x0000000d0600720c */ /* 0x040fe20003f84070 */
[----:B------:R0:W-:Y:S02]  /*18670*/  STL [R1+0x100], R3 ;  /* 0x0001000301007387 */ /* 0x0001e40000100800 */
[----:B------:R-:W-:-:S02]  /*18680*/  IMAD R7, R6, R23, R22 ;  /* 0x0000001706077224 */ /* 0x000fc400078e0216 */
[----:B------:R-:W-:Y:S01]  /*18690*/  IMAD.HI.U32 R22, R11, R21, RZ ;  /* 0x000000150b167227 */ /* 0x000fe200078e00ff */
[C---:B------:R-:W-:Y:S02]  /*186a0*/  ISETP.GT.U32.AND P1, PT, R6.reuse, R0, PT ;  /* 0x000000000600720c */ /* 0x040fe40003f24070 */
[C---:B------:R-:W-:Y:S01]  /*186b0*/  ISETP.GT.U32.AND P6, PT, R6.reuse, R17, PT ;  /* 0x000000110600720c */ /* 0x040fe20003fc4070 */
[----:B------:R-:W-:Y:S02]  /*186c0*/  IMAD.MOV R4, RZ, RZ, -R4 ;  /* 0x000000ffff047224 */ /* 0x000fe400078e0a04 */
[----:B0-----:R-:W-:Y:S02]  /*186d0*/  IMAD.MOV.U32 R3, RZ, RZ, R15 ;  /* 0x000000ffff037224 */ /* 0x001fe400078e000f */
[----:B------:R-:W-:Y:S02]  /*186e0*/  IMAD.MOV R22, RZ, RZ, -R22 ;  /* 0x000000ffff167224 */ /* 0x000fe400078e0a16 */
[----:B------:R-:W-:Y:S01]  /*186f0*/  @!P0 IMAD.MOV R3, RZ, RZ, -R3 ;  /* 0x000000ffff038224 */ /* 0x000fe200078e0a03 */
[C---:B------:R-:W-:Y:S01]  /*18700*/  ISETP.GT.U32.AND P0, PT, R6.reuse, R7, PT ;  /* 0x000000070600720c */ /* 0x040fe20003f04070 */
[----:B------:R-:W-:-:S02]  /*18710*/  IMAD R16, R6, R4, R16 ;  /* 0x0000000406107224 */ /* 0x000fc400078e0210 */
[----:B------:R-:W-:Y:S02]  /*18720*/  IMAD R15, R6, R22, R21 ;  /* 0x00000016060f7224 */ /* 0x000fe400078e0215 */
[----:B------:R-:W-:Y:S02]  /*18730*/  VIADD R4, R9, 0x2c ;  /* 0x0000002c09047836 */ /* 0x000fe40000000000 */
[--C-:B------:R-:W-:Y:S01]  /*18740*/  @!P5 IMAD.IADD R18, R18, 0x1, -R6.reuse ;  /* 0x000000011212d824 */ /* 0x100fe200078e0a06 */
[C---:B------:R-:W-:Y:S01]  /*18750*/  ISETP.GT.U32.AND P5, PT, R6.reuse, R16, PT ;  /* 0x000000100600720c */ /* 0x040fe20003fa4070 */
[--C-:B------:R-:W-:Y:S01]  /*18760*/  @!P4 IMAD.IADD R13, R13, 0x1, -R6.reuse ;  /* 0x000000010d0dc824 */ /* 0x100fe200078e0a06 */
[----:B------:R-:W-:Y:S02]  /*18770*/  ISETP.GT.U32.AND P4, PT, R6, R15, PT ;  /* 0x0000000f0600720c */ /* 0x000fe40003f84070 */
[----:B------:R-:W-:Y:S01]  /*18780*/  IABS R19, R4 ;  /* 0x0000000400137213 */ /* 0x000fe20000000000 */
[----:B------:R-:W-:-:S02]  /*18790*/  @!P1 IMAD.IADD R0, R0, 0x1, -R6 ;  /* 0x0000000100009824 */ /* 0x000fc400078e0a06 */
[----:B------:R-:W-:Y:S01]  /*187a0*/  @!P6 IMAD.IADD R17, R17, 0x1, -R6 ;  /* 0x000000011111e824 */ /* 0x000fe200078e0a06 */
[----:B------:R-:W-:Y:S01]  /*187b0*/  ISETP.GE.AND P6, PT, R5, RZ, PT ;  /* 0x000000ff0500720c */ /* 0x000fe20003fc6270 */
[----:B------:R-:W-:Y:S02]  /*187c0*/  VIADD R5, R9, 0x2b ;  /* 0x0000002b09057836 */ /* 0x000fe40000000000 */
[----:B------:R-:W-:Y:S01]  /*187d0*/  IMAD.HI.U32 R22, R11, R19, RZ ;  /* 0x000000130b167227 */ /* 0x000fe200078e00ff */
[----:B------:R-:W-:-:S03]  /*187e0*/  ISETP.GE.AND P1, PT, R20, RZ, PT ;  /* 0x000000ff1400720c */ /* 0x000fc60003f26270 */
[----:B------:R-:W-:Y:S02]  /*187f0*/  @!P0 IMAD.IADD R7, R7, 0x1, -R6 ;  /* 0x0000000107078824 */ /* 0x000fe400078e0a06 */
[----:B------:R-:W-:Y:S01]  /*18800*/  IMAD.MOV.U32 R23, RZ, RZ, R0 ;  /* 0x000000ffff177224 */ /* 0x000fe200078e0000 */
[----:B------:R-:W-:Y:S01]  /*18810*/  IABS R21, R5 ;  /* 0x0000000500157213 */ /* 0x000fe20000000000 */
[----:B------:R-:W-:Y:S02]  /*18820*/  IMAD.MOV R22, RZ, RZ, -R22 ;  /* 0x000000ffff167224 */ /* 0x000fe400078e0a16 */
[----:B------:R-:W-:Y:S01]  /*18830*/  @!P2 IMAD.MOV R23, RZ, RZ, -R23 ;  /* 0x000000ffff17a224 */ /* 0x000fe200078e0a17 */
[----:B------:R-:W-:Y:S01]  /*18840*/  ISETP.GT.U32.AND P2, PT, R6, R7, PT ;  /* 0x000000070600720c */ /* 0x000fe20003f44070 */
[--C-:B------:R-:W-:Y:S01]  /*18850*/  @!P5 IMAD.IADD R16, R16, 0x1, -R6.reuse ;  /* 0x000000011010d824 */ /* 0x100fe200078e0a06 */
[----:B------:R-:W-:Y:S01]  /*18860*/  ISETP.GE.AND P5, PT, R12, RZ, PT ;  /* 0x000000ff0c00720c */ /* 0x000fe20003fa6270 */
[----:B------:R-:W-:-:S02]  /*18870*/  @!P4 IMAD.IADD R15, R15, 0x1, -R6 ;  /* 0x000000010f0fc824 */ /* 0x000fc400078e0a06 */
[C---:B------:R-:W-:Y:S01]  /*18880*/  IMAD R12, R6.reuse, R22, R19 ;  /* 0x00000016060c7224 */ /* 0x040fe200078e0213 */
[----:B------:R0:W-:Y:S01]  /*18890*/  STL [R1+0xfc], R3 ;  /* 0x0000fc0301007387 */ /* 0x0001e20000100800 */
[----:B------:R-:W-:Y:S01]  /*188a0*/  IMAD.MOV.U32 R19, RZ, RZ, R21 ;  /* 0x000000ffff137224 */ /* 0x000fe200078e0015 */
[----:B------:R-:W-:Y:S02]  /*188b0*/  ISETP.GT.U32.AND P4, PT, R6, R15, PT ;  /* 0x0000000f0600720c */ /* 0x000fe40003f84070 */
[----:B------:R-:W-:Y:S01]  /*188c0*/  ISETP.GE.AND P0, PT, R14, RZ, PT ;  /* 0x000000ff0e00720c */ /* 0x000fe20003f06270 */
[----:B0-----:R-:W-:Y:S02]  /*188d0*/  IMAD.MOV.U32 R3, RZ, RZ, R18 ;  /* 0x000000ffff037224 */ /* 0x001fe400078e0012 */
[----:B------:R-:W-:Y:S02]  /*188e0*/  IMAD.MOV.U32 R18, RZ, RZ, R17 ;  /* 0x000000ffff127224 */ /* 0x000fe400078e0011 */
[----:B------:R-:W-:-:S04]  /*188f0*/  IMAD.HI.U32 R17, R11, R19, RZ ;  /* 0x000000130b117227 */ /* 0x000fc800078e00ff */
[----:B------:R-:W-:Y:S01]  /*18900*/  @!P1 IMAD.MOV R3, RZ, RZ, -R3 ;  /* 0x000000ffff039224 */ /* 0x000fe200078e0a03 */
[----:B------:R-:W-:Y:S01]  /*18910*/  ISETP.GT.U32.AND P1, PT, R6, R16, PT ;  /* 0x000000100600720c */ /* 0x000fe20003f24070 */
[----:B------:R-:W-:Y:S02]  /*18920*/  VIADD R14, R9, 0x2a ;  /* 0x0000002a090e7836 */ /* 0x000fe40000000000 */
[----:B------:R-:W-:Y:S02]  /*18930*/  IMAD.MOV R17, RZ, RZ, -R17 ;  /* 0x000000ffff117224 */ /* 0x000fe400078e0a11 */
[--C-:B------:R-:W-:Y:S01]  /*18940*/  @!P2 IMAD.IADD R7, R7, 0x1, -R6.reuse ;  /* 0x000000010707a824 */ /* 0x100fe200078e0a06 */
[----:B------:R-:W-:Y:S01]  /*18950*/  ISETP.GE.AND P2, PT, R10, RZ, PT ;  /* 0x000000ff0a00720c */ /* 0x000fe20003f46270 */
[----:B------:R-:W-:Y:S01]  /*18960*/  IMAD R10, R6, R17, R19 ;  /* 0x00000011060a7224 */ /* 0x000fe200078e0213 */
[----:B------:R-:W-:Y:S01]  /*18970*/  IABS R20, R14 ;  /* 0x0000000e00147213 */ /* 0x000fe20000000000 */
[----:B------:R-:W-:Y:S01]  /*18980*/  STL [R1+0xe8], R23 ;  /* 0x0000e81701007387 */ /* 0x000fe20000100800 */
[----:B------:R-:W-:-:S03]  /*18990*/  @!P4 IMAD.IADD R15, R15, 0x1, -R6 ;  /* 0x000000010f0fc824 */ /* 0x000fc600078e0a06 */
[----:B------:R0:W-:Y:S01]  /*189a0*/  STL [R1+0xb4], R3 ;  /* 0x0000b40301007387 */ /* 0x0001e20000100800 */
[----:B------:R-:W-:Y:S01]  /*189b0*/  ISETP.GT.U32.AND P4, PT, R6, R10, PT ;  /* 0x0000000a0600720c */ /* 0x000fe20003f84070 */
[----:B------:R-:W-:Y:S02]  /*189c0*/  IMAD.MOV.U32 R0, RZ, RZ, R20 ;  /* 0x000000ffff007224 */ /* 0x000fe400078e0014 */
[----:B------:R-:W-:Y:S02]  /*189d0*/  @!P1 IMAD.IADD R16, R16, 0x1, -R6 ;  /* 0x0000000110109824 */ /* 0x000fe400078e0a06 */
[----:B0-----:R-:W-:Y:S01]  /*189e0*/  IMAD.MOV.U32 R3, RZ, RZ, R13 ;  /* 0x000000ffff037224 */ /* 0x001fe200078e000d */
[----:B------:R-:W-:Y:S01]  /*189f0*/  ISETP.GE.AND P1, PT, R4, RZ, PT ;  /* 0x000000ff0400720c */ /* 0x000fe20003f26270 */
[----:B------:R-:W-:Y:S02]  /*18a00*/  @!P6 IMAD.MOV R18, RZ, RZ, -R18 ;  /* 0x000000ffff12e224 */ /* 0x000fe400078e0a12 */
[----:B------:R-:W-:Y:S01]  /*18a10*/  @!P0 IMAD.MOV R3, RZ, RZ, -R3 ;  /* 0x000000ffff038224 */ /* 0x000fe200078e0a03 */
[----:B------:R-:W-:Y:S01]  /*18a20*/  ISETP.GE.AND P0, PT, R8, RZ, PT ;  /* 0x000000ff0800720c */ /* 0x000fe20003f06270 */
[----:B------:R-:W-:-:S04]  /*18a30*/  IMAD.HI.U32 R8, R11, R0, RZ ;  /* 0x000000000b087227 */ /* 0x000fc800078e00ff */
[C---:B------:R-:W-:Y:S01]  /*18a40*/  VIADD R4, R9.reuse, 0x28 ;  /* 0x0000002809047836 */ /* 0x040fe20000000000 */
[----:B------:R-:W-:Y:S01]  /*18a50*/  STL [R1+0xa8], R18 ;  /* 0x0000a81201007387 */ /* 0x000fe20000100800 */
[----:B------:R-:W-:Y:S02]  /*18a60*/  IMAD.MOV R8, RZ, RZ, -R8 ;  /* 0x000000ffff087224 */ /* 0x000fe400078e0a08 */
[----:B------:R-:W-:Y:S01]  /*18a70*/  VIADD R13, R9, 0x29 ;  /* 0x00000029090d7836 */ /* 0x000fe20000000000 */
[C---:B------:R-:W-:Y:S01]  /*18a80*/  ISETP.GT.U32.AND P6, PT, R6.reuse, R12, PT ;  /* 0x0000000c0600720c */ /* 0x040fe20003fc4070 */
[----:B------:R0:W-:Y:S01]  /*18a90*/  STL [R1+0xa0], R3 ;  /* 0x0000a00301007387 */ /* 0x0001e20000100800 */
[----:B------:R-:W-:Y:S01]  /*18aa0*/  IABS R17, R4 ;  /* 0x0000000400117213 */ /* 0x000fe20000000000 */
[----:B------:R-:W-:Y:S01]  /*18ab0*/  IMAD R0, R6, R8, R0 ;  /* 0x0000000806007224 */ /* 0x000fe200078e0200 */
[----:B------:R-:W-:Y:S01]  /*18ac0*/  IABS R8, R13 ;  /* 0x0000000d00087213 */ /* 0x000fe20000000000 */
[----:B------:R-:W-:-:S02]  /*18ad0*/  @!P4 IMAD.IADD R10, R10, 0x1, -R6 ;  /* 0x000000010a0ac824 */ /* 0x000fc400078e0a06 */
[----:B0-----:R-:W-:Y:S02]  /*18ae0*/  IMAD.MOV.U32 R3, RZ, RZ, R7 ;  /* 0x000000ffff037224 */ /* 0x001fe400078e0007 */
[----:B------:R-:W-:Y:S02]  /*18af0*/  IMAD.MOV.U32 R7, RZ, RZ, R17 ;  /* 0x000000ffff077224 */ /* 0x000fe400078e0011 */
[----:B------:R-:W-:Y:S01]  /*18b00*/  @!P5 IMAD.MOV R3, RZ, RZ, -R3 ;  /* 0x000000ffff03d224 */ /* 0x000fe200078e0a03 */
[C---:B------:R-:W-:Y:S01]  /*18b10*/  ISETP.GT.U32.AND P4, PT, R6.reuse, R10, PT ;  /* 0x0000000a0600720c */ /* 0x040fe20003f84070 */
[----:B------:R-:W-:Y:S02]  /*18b20*/  IMAD.MOV.U32 R17, RZ, RZ, R16 ;  /* 0x000000ffff117224 */ /* 0x000fe400078e0010 */
[----:B------:R-:W-:Y:S01]  /*18b30*/  IMAD.HI.U32 R16, R11, R8, RZ ;  /* 0x000000080b107227 */ /* 0x000fe200078e00ff */
[----:B------:R0:W-:Y:S03]  /*18b40*/  STL [R1+0x9c], R3 ;  /* 0x00009c0301007387 */ /* 0x0001e60000100800 */
[----:B------:R-:W-:Y:S01]  /*18b50*/  @!P0 IMAD.MOV R17, RZ, RZ, -R17 ;  /* 0x000000ffff118224 */ /* 0x000fe200078e0a11 */
[----:B------:R-:W-:Y:S01]  /*18b60*/  ISETP.GT.U32.AND P0, PT, R6, R0, PT ;  /* 0x000000000600720c */ /* 0x000fe20003f04070 */
[----:B------:R-:W-:-:S02]  /*18b70*/  @!P6 IMAD.IADD R12, R12, 0x1, -R6 ;  /* 0x000000010c0ce824 */ /* 0x000fc400078e0a06 */
[----:B0-----:R-:W-:Y:S02]  /*18b80*/  IMAD.MOV.U32 R3, RZ, RZ, R15 ;  /* 0x000000ffff037224 */ /* 0x001fe400078e000f */
[----:B------:R-:W-:Y:S01]  /*18b90*/  IMAD.MOV R15, RZ, RZ, -R16 ;  /* 0x000000ffff0f7224 */ /* 0x000fe200078e0a10 */
[----:B------:R-:W-:-:S03]  /*18ba0*/  ISETP.GT.U32.AND P5, PT, R6, R12, PT ;  /* 0x0000000c0600720c */ /* 0x000fc60003fa4070 */
[----:B------:R-:W-:Y:S02]  /*18bb0*/  IMAD R8, R6, R15, R8 ;  /* 0x0000000f06087224 */ /* 0x000fe400078e0208 */
[--C-:B------:R-:W-:Y:S01]  /*18bc0*/  @!P4 IMAD.IADD R10, R10, 0x1, -R6.reuse ;  /* 0x000000010a0ac824 */ /* 0x100fe200078e0a06 */
[----:B------:R-:W-:Y:S02]  /*18bd0*/  ISETP.GE.AND P6, PT, R5, RZ, PT ;  /* 0x000000ff0500720c */ /* 0x000fe40003fc6270 */
[----:B------:R-:W-:Y:S01]  /*18be0*/  ISETP.GT.U32.AND P4, PT, R6, R8, PT ;  /* 0x000000080600720c */ /* 0x000fe20003f84070 */
[--C-:B------:R-:W-:Y:S02]  /*18bf0*/  @!P0 IMAD.IADD R0, R0, 0x1, -R6.reuse ;  /* 0x0000000100008824 */ /* 0x100fe400078e0a06 */
[----:B------:R-:W-:Y:S01]  /*18c00*/  @!P2 IMAD.MOV R3, RZ, RZ, -R3 ;  /* 0x000000ffff03a224 */ /* 0x000fe200078e0a03 */
[----:B------:R-:W-:Y:S02]  /*18c10*/  STL [R1+0x94], R17 ;  /* 0x0000941101007387 */ /* 0x000fe40000100800 */
[----:B------:R-:W-:Y:S01]  /*18c20*/  ISETP.GT.U32.AND P0, PT, R6, R0, PT ;  /* 0x000000000600720c */ /* 0x000fe20003f04070 */
[----:B------:R-:W-:Y:S01]  /*18c30*/  @!P5 IMAD.IADD R12, R12, 0x1, -R6 ;  /* 0x000000010c0cd824 */ /* 0x000fe200078e0a06 */
[----:B------:R0:W-:Y:S01]  /*18c40*/  STL [R1+0x8c], R3 ;  /* 0x00008c0301007387 */ /* 0x0001e20000100800 */
[----:B------:R-:W-:-:S02]  /*18c50*/  VIADD R5, R9, 0x27 ;  /* 0x0000002709057836 */ /* 0x000fc40000000000 */
[----:B------:R-:W-:Y:S02]  /*18c60*/  IMAD.MOV.U32 R16, RZ, RZ, R12 ;  /* 0x000000ffff107224 */ /* 0x000fe400078e000c */
[----:B------:R-:W-:Y:S02]  /*18c70*/  @!P4 IMAD.IADD R8, R8, 0x1, -R6 ;  /* 0x000000010808c824 */ /* 0x000fe400078e0a06 */
[----:B0-----:R-:W-:Y:S01]  /*18c80*/  IMAD.MOV.U32 R3, RZ, RZ, R10 ;  /* 0x000000ffff037224 */ /* 0x001fe200078e000a */
[----:B------:R-:W-:Y:S02]  /*18c90*/  IABS R24, R5 ;  /* 0x0000000500187213 */ /* 0x000fe40000000000 */
[----:B------:R-:W-:Y:S01]  /*18ca0*/  ISETP.GE.AND P2, PT, R14, RZ, PT ;  /* 0x000000ff0e00720c */ /* 0x000fe20003f46270 */
[----:B------:R-:W-:Y:S01]  /*18cb0*/  @!P6 IMAD.MOV R3, RZ, RZ, -R3 ;  /* 0x000000ffff03e224 */ /* 0x000fe200078e0a03 */
[----:B------:R-:W-:Y:S01]  /*18cc0*/  ISETP.GE.AND P6, PT, R5, RZ, PT ;  /* 0x000000ff0500720c */ /* 0x000fe20003fc6270 */
[----:B------:R-:W-:Y:S01]  /*18cd0*/  VIADD R5, R9, 0x26 ;  /* 0x0000002609057836 */ /* 0x000fe20000000000 */
[----:B------:R-:W-:Y:S01]  /*18ce0*/  ISETP.GT.U32.AND P4, PT, R6, R8, PT ;  /* 0x000000080600720c */ /* 0x000fe20003f84070 */
[----:B------:R-:W-:-:S02]  /*18cf0*/  @!P1 IMAD.MOV R16, RZ, RZ, -R16 ;  /* 0x000000ffff109224 */ /* 0x000fc400078e0a10 */
[----:B------:R-:W-:Y:S01]  /*18d00*/  @!P0 IMAD.IADD R0, R0, 0x1, -R6 ;  /* 0x0000000100008824 */ /* 0x000fe200078e0a06 */
[----:B------:R-:W-:Y:S01]  /*18d10*/  IABS R21, R5 ;  /* 0x0000000500157213 */ /* 0x000fe20000000000 */
[----:B------:R-:W-:Y:S01]  /*18d20*/  IMAD.HI.U32 R14, R11, R7, RZ ;  /* 0x000000070b0e7227 */ /* 0x000fe200078e00ff */
[----:B------:R-:W-:Y:S01]  /*18d30*/  STL [R1+0xd0], R16 ;  /* 0x0000d01001007387 */ /* 0x000fe20000100800 */
[----:B------:R-:W-:-:S03]  /*18d40*/  ISETP.GE.AND P5, PT, R13, RZ, PT ;  /* 0x000000ff0d00720c */ /* 0x000fc60003fa6270 */
[----:B------:R0:W-:Y:S01]  /*18d50*/  STL [R1+0xd8], R3 ;  /* 0x0000d80301007387 */ /* 0x0001e20000100800 */
[----:B------:R-:W-:Y:S01]  /*18d60*/  IMAD.MOV R14, RZ, RZ, -R14 ;  /* 0x000000ffff0e7224 */ /* 0x000fe200078e0a0e */
[----:B------:R-:W-:Y:S02]  /*18d70*/  ISETP.GE.AND P1, PT, R4, RZ, PT ;  /* 0x000000ff0400720c */ /* 0x000fe40003f26270 */
[----:B------:R-:W-:Y:S01]  /*18d80*/  IABS R4, R2 ;  /* 0x0000000200047213 */ /* 0x000fe20000000000 */
[----:B0-----:R-:W-:Y:S02]  /*18d90*/  IMAD.MOV.U32 R3, RZ, RZ, R0 ;  /* 0x000000ffff037224 */ /* 0x001fe400078e0000 */
[----:B------:R-:W-:-:S04]  /*18da0*/  IMAD.HI.U32 R0, R11, R21, RZ ;  /* 0x000000150b007227 */ /* 0x000fc800078e00ff */
[----:B------:R-:W-:Y:S02]  /*18db0*/  @!P2 IMAD.MOV R3, RZ, RZ, -R3 ;  /* 0x000000ffff03a224 */ /* 0x000fe400078e0a03 */
[----:B------:R-:W-:Y:S02]  /*18dc0*/  IMAD R7, R6, R14, R7 ;  /* 0x0000000e06077224 */ /* 0x000fe400078e0207 */
[----:B------:R-:W-:Y:S01]  /*18dd0*/  IMAD.MOV R0, RZ, RZ, -R0 ;  /* 0x000000ffff007224 */ /* 0x000fe200078e0a00 */
[----:B------:R-:W0:Y:S01]  /*18de0*/  I2F.RP R14, R4 ;  /* 0x00000004000e7306 */ /* 0x000e220000209400 */
[----:B------:R-:W-:Y:S01]  /*18df0*/  @!P4 IMAD.IADD R8, R8, 0x1, -R6 ;  /* 0x000000010808c824 */ /* 0x000fe200078e0a06 */
[----:B------:R1:W-:Y:S01]  /*18e00*/  STL [R1+0xdc], R3 ;  /* 0x0000dc0301007387 */ /* 0x0003e20000100800 */
[----:B------:R-:W-:Y:S02]  /*18e10*/  IMAD R21, R6, R0, R21 ;  /* 0x0000000006157224 */ /* 0x000fe400078e0215 */
[----:B-1----:R-:W-:-:S04]  /*18e20*/  IMAD.MOV.U32 R3, RZ, RZ, R8 ;  /* 0x000000ffff037224 */ /* 0x002fc800078e0008 */
[----:B------:R-:W-:Y:S01]  /*18e30*/  @!P5 IMAD.MOV R3, RZ, RZ, -R3 ;  /* 0x000000ffff03d224 */ /* 0x000fe200078e0a03 */
[C---:B------:R-:W-:Y:S01]  /*18e40*/  ISETP.GT.U32.AND P5, PT, R6.reuse, R21, PT ;  /* 0x000000150600720c */ /* 0x040fe20003fa4070 */
[----:B------:R-:W-:Y:S01]  /*18e50*/  IMAD.HI.U32 R13, R11, R24, RZ ;  /* 0x000000180b0d7227 */ /* 0x000fe200078e00ff */
[----:B0-----:R-:W0:Y:S03]  /*18e60*/  MUFU.RCP R14, R14 ;  /* 0x0000000e000e7308 */ /* 0x001e260000001000 */
[C---:B------:R-:W-:Y:S02]  /*18e70*/  VIADD R23, R9.reuse, 0x24 ;  /* 0x0000002409177836 */ /* 0x040fe40000000000 */
[----:B------:R-:W-:Y:S02]  /*18e80*/  IMAD.MOV R13, RZ, RZ, -R13 ;  /* 0x000000ffff0d7224 */ /* 0x000fe400078e0a0d */
[----:B------:R-:W-:Y:S01]  /*18e90*/  VIADD R10, R9, 0x25 ;  /* 0x00000025090a7836 */ /* 0x000fe20000000000 */
[----:B------:R-:W-:Y:S01]  /*18ea0*/  IABS R17, R23 ;  /* 0x0000001700117213 */ /* 0x000fe20000000000 */
[----:B------:R-:W-:-:S02]  /*18eb0*/  IMAD R24, R6, R13, R24 ;  /* 0x0000000d06187224 */ /* 0x000fc400078e0218 */
[----:B------:R-:W-:Y:S01]  /*18ec0*/  @!P5 IMAD.IADD R21, R21, 0x1, -R6 ;  /* 0x000000011515d824 */ /* 0x000fe200078e0a06 */
[----:B------:R-:W-:Y:S01]  /*18ed0*/  IABS R13, R10 ;  /* 0x0000000a000d7213 */ /* 0x000fe20000000000 */
[----:B------:R-:W-:Y:S01]  /*18ee0*/  IMAD.HI.U32 R0, R11, R17, RZ ;  /* 0x000000110b007227 */ /* 0x000fe200078e00ff */
[----:B------:R-:W-:Y:S02]  /*18ef0*/  ISETP.GE.AND P4, PT, R5, RZ, PT ;  /* 0x000000ff0500720c */ /* 0x000fe40003f86270 */
[----:B------:R-:W-:Y:S01]  /*18f00*/  ISETP.GT.U32.AND P5, PT, R6, R21, PT ;  /* 0x000000150600720c */ /* 0x000fe20003fa4070 */
[----:B------:R-:W-:-:S04]  /*18f10*/  IMAD.HI.U32 R5, R11, R13, RZ ;  /* 0x0000000d0b057227 */ /* 0x000fc800078e00ff */
[----:B------:R-:W-:Y:S02]  /*18f20*/  IMAD.MOV R0, RZ, RZ, -R0 ;  /* 0x000000ffff007224 */ /* 0x000fe400078e0a00 */
[----:B------:R-:W-:Y:S02]  /*18f30*/  VIADD R22, R9, 0x22 ;  /* 0x0000002209167836 */ /* 0x000fe40000000000 */
[----:B------:R-:W-:Y:S02]  /*18f40*/  IMAD.MOV R5, RZ, RZ, -R5 ;  /* 0x000000ffff057224 */ /* 0x000fe400078e0a05 */
[----:B------:R-:W-:Y:S01]  /*18f50*/  IMAD R17, R6, R0, R17 ;  /* 0x0000000006117224 */ /* 0x000fe200078e0211 */
[----:B------:R-:W-:Y:S01]  /*18f60*/  IABS R0, R22 ;  /* 0x0000001600007213 */ /* 0x000fe20000000000 */
[----:B0-----:R-:W-:Y:S02]  /*18f70*/  VIADD R14, R14, 0xffffffe ;  /* 0x0ffffffe0e0e7836 */ /* 0x001fe40000000000 */
[----:B------:R-:W-:-:S02]  /*18f80*/  IMAD R13, R6, R5, R13 ;  /* 0x00000005060d7224 */ /* 0x000fc400078e020d */
[----:B------:R-:W-:Y:S01]  /*18f90*/  VIADD R5, R9, 0x20 ;  /* 0x0000002009057836 */ /* 0x000fe20000000000 */
[----:B------:R0:W1:Y:S01]  /*18fa0*/  F2I.FTZ.U32.TRUNC.NTZ R15, R14 ;  /* 0x0000000e000f7305 */ /* 0x000062000021f000 */
[----:B------:R-:W-:Y:S01]  /*18fb0*/  @!P5 IMAD.IADD R21, R21, 0x1, -R6 ;  /* 0x000000011515d824 */ /* 0x000fe200078e0a06 */
[----:B------:R-:W-:Y:S01]  /*18fc0*/  ISETP.GE.AND P5, PT, R10, RZ, PT ;  /* 0x000000ff0a00720c */ /* 0x000fe20003fa6270 */
[C---:B------:R-:W-:Y:S01]  /*18fd0*/  VIADD R18, R9.reuse, 0x23 ;  /* 0x0000002309127836 */ /* 0x040fe20000000000 */
[----:B------:R-:W-:Y:S01]  /*18fe0*/  IABS R10, R5 ;  /* 0x00000005000a7213 */ /* 0x000fe20000000000 */
[----:B------:R-:W-:Y:S02]  /*18ff0*/  VIADD R12, R9, 0x21 ;  /* 0x00000021090c7836 */ /* 0x000fe40000000000 */
[----:B0-----:R-:W-:-:S04]  /*19000*/  IMAD.HI.U32 R14, R11, R0, RZ ;  /* 0x000000000b0e7227 */ /* 0x001fc800078e00ff */
[----:B------:R-:W-:Y:S01]  /*19010*/  IMAD.MOV R14, RZ, RZ, -R14 ;  /* 0x000000ffff0e7224 */ /* 0x000fe200078e0a0e */
[----:B------:R-:W-:Y:S02]  /*19020*/  IABS R16, R18 ;  /* 0x0000001200107213 */ /* 0x000fe40000000000 */
[----:B------:R-:W-:Y:S01]  /*19030*/  IABS R19, R12 ;  /* 0x0000000c00137213 */ /* 0x000fe20000000000 */
[----:B------:R-:W-:Y:S02]  /*19040*/  IMAD R0, R6, R14, R0 ;  /* 0x0000000e06007224 */ /* 0x000fe400078e0200 */
[----:B------:R-:W-:-:S04]  /*19050*/  IMAD.HI.U32 R14, R11, R10, RZ ;  /* 0x0000000a0b0e7227 */ /* 0x000fc800078e00ff */
[----:B------:R-:W-:Y:S02]  /*19060*/  IMAD.MOV R14, RZ, RZ, -R14 ;  /* 0x000000ffff0e7224 */ /* 0x000fe400078e0a0e */
[----:B------:R-:W-:-:S04]  /*19070*/  IMAD.HI.U32 R20, R11, R16, RZ ;  /* 0x000000100b147227 */ /* 0x000fc800078e00ff */
[----:B------:R-:W-:-:S04]  /*19080*/  IMAD.HI.U32 R8, R11, R19, RZ ;  /* 0x000000130b087227 */ /* 0x000fc800078e00ff */
[----:B-1----:R-:W-:Y:S02]  /*19090*/  IMAD.MOV R25, RZ, RZ, -R15 ;  /* 0x000000ffff197224 */ /* 0x002fe400078e0a0f */
[C---:B------:R-:W-:Y:S02]  /*190a0*/  IMAD R10, R6.reuse, R14, R10 ;  /* 0x0000000e060a7224 */ /* 0x040fe400078e020a */
[----:B------:R-:W-:Y:S02]  /*190b0*/  IMAD.MOV R20, RZ, RZ, -R20 ;  /* 0x000000ffff147224 */ /* 0x000fe400078e0a14 */
[----:B------:R-:W-:Y:S02]  /*190c0*/  IMAD.MOV R8, RZ, RZ, -R8 ;  /* 0x000000ffff087224 */ /* 0x000fe400078e0a08 */
[----:B------:R-:W-:Y:S02]  /*190d0*/  IMAD R25, R25, R4, RZ ;  /* 0x0000000419197224 */ /* 0x000fe400078e02ff */
[----:B------:R-:W-:Y:S01]  /*190e0*/  IMAD.MOV.U32 R14, RZ, RZ, RZ ;  /* 0x000000ffff0e7224 */ /* 0x000fe200078e00ff */
[----:B------:R0:W-:Y:S01]  /*190f0*/  STL [R1+0xc8], R3 ;  /* 0x0000c80301007387 */ /* 0x0001e20000100800 */
[----:B------:R-:W-:-:S02]  /*19100*/  IMAD R16, R6, R20, R16 ;  /* 0x0000001406107224 */ /* 0x000fc400078e0210 */
[----:B------:R-:W-:Y:S01]  /*19110*/  IMAD R19, R6, R8, R19 ;  /* 0x0000000806137224 */ /* 0x000fe200078e0213 */
[----:B------:R-:W-:Y:S01]  /*19120*/  IABS R8, R9 ;  /* 0x0000000900087213 */ /* 0x000fe20000000000 */
[----:B------:R-:W-:-:S04]  /*19130*/  IMAD.HI.U32 R25, R15, R25, R14 ;  /* 0x000000190f197227 */ /* 0x000fc800078e000e */
[----:B------:R-:W-:Y:S02]  /*19140*/  VIADD R20, R9, 0x1f ;  /* 0x0000001f09147836 */ /* 0x000fe40000000000 */
[----:B------:R-:W-:Y:S02]  /*19150*/  IMAD.MOV.U32 R15, RZ, RZ, R9 ;  /* 0x000000ffff0f7224 */ /* 0x000fe400078e0009 */
[----:B------:R-:W2:Y:S01]  /*19160*/  LDL.LU R9, [R1+0x1e48] ;  /* 0x001e480001097983 */ /* 0x000ea20000300800 */
[C---:B------:R-:W-:Y:S02]  /*19170*/  ISETP.GT.U32.AND P2, PT, R6.reuse, R24, PT ;  /* 0x000000180600720c */ /* 0x040fe40003f44070 */
[----:B------:R-:W-:-:S11]  /*19180*/  ISETP.GT.U32.AND P0, PT, R6, R7, PT ;  /* 0x000000070600720c */ /* 0x000fd60003f04070 */
[----:B------:R-:W-:-:S05]  /*19190*/  @!P2 IMAD.IADD R24, R24, 0x1, -R6 ;  /* 0x000000011818a824 */ /* 0x000fca00078e0a06 */
[----:B------:R-:W-:Y:S01]  /*191a0*/  ISETP.GT.U32.AND P2, PT, R6, R24, PT ;  /* 0x000000180600720c */ /* 0x000fe20003f44070 */
[----:B------:R-:W-:-:S05]  /*191b0*/  @!P0 IMAD.IADD R7, R7, 0x1, -R6 ;  /* 0x0000000107078824 */ /* 0x000fca00078e0a06 */
[----:B------:R-:W-:-:S07]  /*191c0*/  ISETP.GT.U32.AND P0, PT, R6, R7, PT ;  /* 0x000000070600720c */ /* 0x000fce0003f04070 */
[----:B------:R-:W-:Y:S01]  /*191d0*/  @!P2 IMAD.IADD R24, R24, 0x1, -R6 ;  /* 0x000000011818a824 */ /* 0x000fe200078e0a06 */
[----:B------:R-:W-:-:S05]  /*191e0*/  ISETP.GT.U32.AND P2, PT, R6, R17, PT ;  /* 0x000000110600720c */ /* 0x000fca0003f44070 */
[----:B------:R-:W-:Y:S01]  /*191f0*/  @!P0 IMAD.IADD R7, R7, 0x1, -R6 ;  /* 0x0000000107078824 */ /* 0x000fe200078e0a06 */
[----:B------:R-:W-:-:S07]  /*19200*/  ISETP.GT.U32.AND P0, PT, R6, R13, PT ;  /* 0x0000000d0600720c */ /* 0x000fce0003f04070 */
        /* <DEDUP_REMOVED lines=8> */
[----:B------:R-:W-:Y:S01]  /*19290*/  @!P2 IMAD.IADD R0, R0, 0x1, -R6 ;  /* 0x000000010000a824 */ /* 0x000fe200078e0a06 */
[----:B------:R-:W-:Y:S01]  /*192a0*/  ISETP.GT.U32.AND P2, PT, R6, R10, PT ;  /* 0x0000000a0600720c */ /* 0x000fe20003f44070 */
[----:B0-----:R-:W-:Y:S02]  /*192b0*/  IMAD.MOV.U32 R3, RZ, RZ, R26 ;  /* 0x000000ffff037224 */ /* 0x001fe400078e001a */
[----:B------:R-:W-:-:S03]  /*192c0*/  IMAD.MOV.U32 R14, RZ, RZ, R24 ;  /* 0x000000ffff0e7224 */ /* 0x000fc600078e0018 */
[----:B------:R-:W-:Y:S01]  /*192d0*/  IABS R28, R3 ;  /* 0x00000003001c7213 */ /* 0x000fe20000000000 */
[----:B------:R-:W-:Y:S01]  /*192e0*/  @!P0 IMAD.IADD R16, R16, 0x1, -R6 ;  /* 0x0000000110108824 */ /* 0x000fe200078e0a06 */
[----:B------:R-:W-:Y:S01]  /*192f0*/  ISETP.GT.U32.AND P0, PT, R6, R19, PT ;  /* 0x000000130600720c */ /* 0x000fe20003f04070 */
[----:B------:R-:W-:-:S04]  /*19300*/  @!P6 IMAD.MOV R14, RZ, RZ, -R14 ;  /* 0x000000ffff0ee224 */ /* 0x000fc800078e0a0e */
[----:B------:R-:W-:Y:S02]  /*19310*/  @!P2 IMAD.IADD R10, R10, 0x1, -R6 ;  /* 0x000000010a0aa824 */ /* 0x000fe400078e0a06 */
[----:B------:R-:W-:-:S03]  /*19320*/  IMAD.HI.U32 R25, R25, R28, RZ ;  /* 0x0000001c19197227 */ /* 0x000fc600078e00ff */
[C---:B------:R-:W-:Y:S01]  /*19330*/  ISETP.GT.U32.AND P6, PT, R6.reuse, R10, PT ;  /* 0x0000000a0600720c */ /* 0x040fe20003fc4070 */
[----:B------:R-:W-:Y:S01]  /*19340*/  IMAD.MOV R25, RZ, RZ, -R25 ;  /* 0x000000ffff197224 */ /* 0x000fe200078e0a19 */
[----:B------:R-:W-:Y:S01]  /*19350*/  IABS R26, R20 ;  /* 0x00000014001a7213 */ /* 0x000fe20000000000 */
[----:B------:R-:W-:Y:S01]  /*19360*/  @!P1 IMAD.MOV R7, RZ, RZ, -R7 ;  /* 0x000000ffff079224 */ /* 0x000fe200078e0a07 */
[----:B------:R-:W-:Y:S01]  /*19370*/  ISETP.GT.U32.AND P1, PT, R6, R16, PT ;  /* 0x000000100600720c */ /* 0x000fe20003f24070 */
[----:B------:R-:W-:-:S04]  /*19380*/  IMAD.HI.U32 R27, R11, R8, RZ ;  /* 0x000000080b1b7227 */ /* 0x000fc800078e00ff */
[----:B------:R-:W-:Y:S02]  /*19390*/  IMAD R28, R4, R25, R28 ;  /* 0x00000019041c7224 */ /* 0x000fe400078e021c */
[----:B------:R-:W-:Y:S01]  /*193a0*/  IMAD.HI.U32 R29, R11, R26, RZ ;  /* 0x0000001a0b1d7227 */ /* 0x000fe200078e00ff */
[----:B------:R0:W-:Y:S03]  /*193b0*/  STL [R1+0x84], R7 ;  /* 0x0000840701007387 */ /* 0x0001e60000100800 */
[----:B------:R-:W-:Y:S02]  /*193c0*/  IMAD.MOV R27, RZ, RZ, -R27 ;  /* 0x000000ffff1b7224 */ /* 0x000fe400078e0a1b */
[--C-:B------:R-:W-:Y:S02]  /*193d0*/  @!P0 IMAD.IADD R19, R19, 0x1, -R6.reuse ;  /* 0x0000000113138824 */ /* 0x100fe400078e0a06 */
[----:B------:R-:W-:Y:S01]  /*193e0*/  @!P6 IMAD.IADD R10, R10, 0x1, -R6 ;  /* 0x000000010a0ae824 */ /* 0x000fe200078e0a06 */
[----:B------:R-:W-:Y:S01]  /*193f0*/  ISETP.GT.U32.AND P6, PT, R4, R28, PT ;  /* 0x0000001c0400720c */ /* 0x000fe20003fc4070 */
[----:B------:R-:W-:-:S02]  /*19400*/  IMAD.MOV R29, RZ, RZ, -R29 ;  /* 0x000000ffff1d7224 */ /* 0x000fc400078e0a1d */
[----:B0-----:R-:W-:Y:S02]  /*19410*/  IMAD.MOV.U32 R7, RZ, RZ, R21 ;  /* 0x000000ffff077224 */ /* 0x001fe400078e0015 */
[C---:B------:R-:W-:Y:S02]  /*19420*/  IMAD R8, R6.reuse, R27, R8 ;  /* 0x0000001b06087224 */ /* 0x040fe400078e0208 */
[----:B------:R-:W-:Y:S01]  /*19430*/  @!P4 IMAD.MOV R7, RZ, RZ, -R7 ;  /* 0x000000ffff07c224 */ /* 0x000fe200078e0a07 */
[C---:B------:R-:W-:Y:S01]  /*19440*/  ISETP.GT.U32.AND P4, PT, R6.reuse, R19, PT ;  /* 0x000000130600720c */ /* 0x040fe20003f84070 */
[----:B------:R-:W-:Y:S02]  /*19450*/  IMAD R26, R6, R29, R26 ;  /* 0x0000001d061a7224 */ /* 0x000fe400078e021a */
[----:B------:R-:W-:Y:S01]  /*19460*/  @!P1 IMAD.IADD R16, R16, 0x1, -R6 ;  /* 0x0000000110109824 */ /* 0x000fe200078e0a06 */
[C---:B------:R-:W-:Y:S01]  /*19470*/  ISETP.GT.U32.AND P1, PT, R6.reuse, R8, PT ;  /* 0x000000080600720c */ /* 0x040fe20003f24070 */
[----:B------:R-:W-:Y:S01]  /*19480*/  @!P5 IMAD.MOV R13, RZ, RZ, -R13 ;  /* 0x000000ffff0dd224 */ /* 0x000fe200078e0a0d */
[C---:B------:R-:W-:Y:S01]  /*19490*/  ISETP.GT.U32.AND P5, PT, R6.reuse, R26, PT ;  /* 0x0000001a0600720c */ /* 0x040fe20003fa4070 */
[----:B------:R-:W-:Y:S01]  /*194a0*/  IMAD.MOV.U32 R29, RZ, RZ, R15 ;  /* 0x000000ffff1d7224 */ /* 0x000fe200078e000f */
[----:B------:R-:W-:Y:S01]  /*194b0*/  ISETP.GE.AND P0, PT, R23, RZ, PT ;  /* 0x000000ff1700720c */ /* 0x000fe20003f06270 */
[----:B------:R0:W-:Y:S01]  /*194c0*/  STL [R1+0x7c], R14 ;  /* 0x00007c0e01007387 */ /* 0x0001e20000100800 */
[----:B------:R-:W-:Y:S01]  /*194d0*/  ISETP.GT.U32.AND P2, PT, R6, R0, PT ;  /* 0x000000000600720c */ /* 0x000fe20003f44070 */
[----:B------:R-:W-:-:S02]  /*194e0*/  @!P6 IMAD.IADD R28, R28, 0x1, -R4 ;  /* 0x000000011c1ce824 */ /* 0x000fc400078e0a04 */
[----:B------:R-:W-:Y:S01]  /*194f0*/  STL [R1+0x74], R7 ;  /* 0x0000740701007387 */ /* 0x000fe20000100800 */
[--C-:B------:R-:W-:Y:S01]  /*19500*/  @!P4 IMAD.IADD R19, R19, 0x1, -R6.reuse ;  /* 0x000000011313c824 */ /* 0x100fe200078e0a06 */
[----:B------:R-:W-:Y:S02]  /*19510*/  ISETP.GE.AND P4, PT, R12, RZ, PT ;  /* 0x000000ff0c00720c */ /* 0x000fe40003f86270 */
[----:B------:R1:W-:Y:S01]  /*19520*/  STL [R1+0x70], R13 ;  /* 0x0000700d01007387 */ /* 0x0003e20000100800 */
[----:B0-----:R-:W-:Y:S01]  /*19530*/  VIADD R14, R29, 0x1d ;  /* 0x0000001d1d0e7836 */ /* 0x001fe20000000000 */
[----:B------:R-:W-:Y:S01]  /*19540*/  ISETP.GT.U32.AND P6, PT, R4, R28, PT ;  /* 0x0000001c0400720c */ /* 0x000fe20003fc4070 */
[----:B------:R-:W-:-:S03]  /*19550*/  @!P1 IMAD.IADD R8, R8, 0x1, -R6 ;  /* 0x0000000108089824 */ /* 0x000fc600078e0a06 */
[----:B------:R-:W-:Y:S01]  /*19560*/  IABS R12, R14 ;  /* 0x0000000e000c7213 */ /* 0x000fe20000000000 */
[----:B-1----:R-:W-:Y:S02]  /*19570*/  VIADD R13, R29, 0x1e ;  /* 0x0000001e1d0d7836 */ /* 0x002fe40000000000 */
[----:B------:R-:W-:Y:S02]  /*19580*/  IMAD.MOV.U32 R7, RZ, RZ, R17 ;  /* 0x000000ffff077224 */ /* 0x000fe400078e0011 */
[--C-:B------:R-:W-:Y:S01]  /*19590*/  @!P5 IMAD.IADD R26, R26, 0x1, -R6.reuse ;  /* 0x000000011a1ad824 */ /* 0x100fe200078e0a06 */
[----:B------:R-:W-:Y:S01]  /*195a0*/  IABS R15, R13 ;  /* 0x0000000d000f7213 */ /* 0x000fe20000000000 */
[----:B------:R-:W-:Y:S01]  /*195b0*/  IMAD.HI.U32 R17, R11, R12, RZ ;  /* 0x0000000c0b117227 */ /* 0x000fe200078e00ff */
[----:B------:R-:W-:Y:S02]  /*195c0*/  ISETP.GE.AND P5, PT, R5, RZ, PT ;  /* 0x000000ff0500720c */ /* 0x000fe40003fa6270 */
[----:B------:R-:W-:Y:S01]  /*195d0*/  ISETP.GT.U32.AND P1, PT, R6, R8, PT ;  /* 0x000000080600720c */ /* 0x000fe20003f24070 */
[----:B------:R-:W-:Y:S01]  /*195e0*/  @!P0 IMAD.MOV R7, RZ, RZ, -R7 ;  /* 0x000000ffff078224 */ /* 0x000fe200078e0a07 */
[----:B------:R-:W-:Y:S01]  /*195f0*/  ISETP.GE.AND P0, PT, R18, RZ, PT ;  /* 0x000000ff1200720c */ /* 0x000fe20003f06270 */
[----:B------:R-:W-:Y:S01]  /*19600*/  @!P2 IMAD.IADD R0, R0, 0x1, -R6 ;  /* 0x000000010000a824 */ /* 0x000fe200078e0a06 */
[----:B------:R-:W-:Y:S01]  /*19610*/  ISETP.GE.AND P2, PT, R22, RZ, PT ;  /* 0x000000ff1600720c */ /* 0x000fe20003f46270 */
[----:B------:R-:W-:-:S02]  /*19620*/  IMAD.MOV.U32 R21, RZ, RZ, R16 ;  /* 0x000000ffff157224 */ /* 0x000fc400078e0010 */
[----:B------:R-:W-:Y:S02]  /*19630*/  VIADD R5, R29, 0x1c ;  /* 0x0000001c1d057836 */ /* 0x000fe40000000000 */
[----:B------:R-:W-:Y:S01]  /*19640*/  IMAD.HI.U32 R16, R11, R15, RZ ;  /* 0x0000000f0b107227 */ /* 0x000fe200078e00ff */
[----:B------:R0:W-:Y:S03]  /*19650*/  STL [R1+0x6c], R7 ;  /* 0x00006c0701007387 */ /* 0x0001e60000100800 */
[----:B------:R-:W-:Y:S02]  /*19660*/  IMAD.MOV R17, RZ, RZ, -R17 ;  /* 0x000000ffff117224 */ /* 0x000fe400078e0a11 */
[----:B------:R-:W-:Y:S02]  /*19670*/  IMAD.MOV R16, RZ, RZ, -R16 ;  /* 0x000000ffff107224 */ /* 0x000fe400078e0a10 */
[----:B------:R-:W-:-:S02]  /*19680*/  @!P6 IMAD.IADD R28, R28, 0x1, -R4 ;  /* 0x000000011c1ce824 */ /* 0x000fc400078e0a04 */
[C---:B------:R-:W-:Y:S01]  /*19690*/  IMAD R12, R6.reuse, R17, R12 ;  /* 0x00000011060c7224 */ /* 0x040fe200078e020c */
[----:B0-----:R-:W-:Y:S01]  /*196a0*/  IABS R7, R5 ;  /* 0x0000000500077213 */ /* 0x001fe20000000000 */
[----:B------:R-:W-:Y:S02]  /*196b0*/  IMAD.MOV.U32 R4, RZ, RZ, R10 ;  /* 0x000000ffff047224 */ /* 0x000fe400078e000a */
[C---:B------:R-:W-:Y:S02]  /*196c0*/  IMAD R16, R6.reuse, R16, R15 ;  /* 0x0000001006107224 */ /* 0x040fe400078e020f */
[----:B------:R-:W-:Y:S02]  /*196d0*/  IMAD.MOV.U32 R15, RZ, RZ, R19 ;  /* 0x000000ffff0f7224 */ /* 0x000fe400078e0013 */
[----:B------:R-:W-:Y:S01]  /*196e0*/  @!P5 IMAD.MOV R4, RZ, RZ, -R4 ;  /* 0x000000ffff04d224 */ /* 0x000fe200078e0a04 */
[----:B------:R-:W-:Y:S01]  /*196f0*/  ISETP.GT.U32.AND P5, PT, R6, R12, PT ;  /* 0x0000000c0600720c */ /* 0x000fe20003fa4070 */
[----:B------:R-:W-:-:S04]  /*19700*/  IMAD.HI.U32 R18, R11, R7, RZ ;  /* 0x000000070b127227 */ /* 0x000fc800078e00ff */
[----:B------:R-:W-:Y:S02]  /*19710*/  @!P0 IMAD.MOV R21, RZ, RZ, -R21 ;  /* 0x000000ffff158224 */ /* 0x000fe400078e0a15 */
[----:B------:R-:W-:Y:S01]  /*19720*/  @!P1 IMAD.IADD R8, R8, 0x1, -R6 ;  /* 0x0000000108089824 */ /* 0x000fe200078e0a06 */
[----:B------:R-:W-:Y:S01]  /*19730*/  ISETP.GE.AND P1, PT, R13, RZ, PT ;  /* 0x000000ff0d00720c */ /* 0x000fe20003f26270 */
[----:B------:R-:W-:Y:S01]  /*19740*/  @!P2 IMAD.MOV R0, RZ, RZ, -R0 ;  /* 0x000000ffff00a224 */ /* 0x000fe200078e0a00 */
[C---:B------:R-:W-:Y:S01]  /*19750*/  ISETP.GE.AND P2, PT, R29.reuse, RZ, PT ;  /* 0x000000ff1d00720c */ /* 0x040fe20003f46270 */
[----:B------:R-:W-:Y:S01]  /*19760*/  @!P4 IMAD.MOV R15, RZ, RZ, -R15 ;  /* 0x000000ffff0fc224 */ /* 0x000fe200078e0a0f */
[C---:B------:R-:W-:Y:S01]  /*19770*/  ISETP.GT.U32.AND P4, PT, R6.reuse, R16, PT ;  /* 0x000000100600720c */ /* 0x040fe20003f84070 */
[----:B------:R-:W-:Y:S02]  /*19780*/  IMAD.MOV R13, RZ, RZ, -R18 ;  /* 0x000000ffff0d7224 */ /* 0x000fe400078e0a12 */
[----:B------:R-:W-:Y:S01]  /*19790*/  VIADD R17, R29, 0x1b ;  /* 0x0000001b1d117836 */ /* 0x000fe20000000000 */
[----:B------:R-:W-:Y:S01]  /*197a0*/  STL [R1+0x68], R21 ;  /* 0x0000681501007387 */ /* 0x000fe20000100800 */
[----:B------:R-:W-:-:S03]  /*197b0*/  IMAD R7, R6, R13, R7 ;  /* 0x0000000d06077224 */ /* 0x000fc600078e0207 */
[----:B------:R0:W-:Y:S01]  /*197c0*/  STL [R1+0x64], R0 ;  /* 0x0000640001007387 */ /* 0x0001e20000100800 */
[----:B------:R-:W-:Y:S01]  /*197d0*/  IABS R13, R17 ;  /* 0x00000011000d7213 */ /* 0x000fe20000000000 */
[----:B------:R-:W-:Y:S01]  /*197e0*/  @!P5 IMAD.IADD R12, R12, 0x1, -R6 ;  /* 0x000000010c0cd824 */ /* 0x000fe200078e0a06 */
[----:B------:R-:W-:Y:S01]  /*197f0*/  ISETP.GE.AND P6, PT, R3, RZ, PT ;  /* 0x000000ff0300720c */ /* 0x000fe20003fc6270 */
[----:B------:R-:W-:Y:S01]  /*19800*/  STL [R1+0x60], R15 ;  /* 0x0000600f01007387 */ /* 0x000fe20000100800 */
[----:B0-----:R-:W-:-:S03]  /*19810*/  VIADD R0, R29, 0x1a ;  /* 0x0000001a1d007836 */ /* 0x001fc60000000000 */
[----:B------:R0:W-:Y:S01]  /*19820*/  STL [R1+0x5c], R4 ;  /* 0x00005c0401007387 */ /* 0x0001e20000100800 */
[----:B------:R-:W-:-:S04]  /*19830*/  IMAD.HI.U32 R10, R11, R13, RZ ;  /* 0x0000000d0b0a7227 */ /* 0x000fc800078e00ff */
[----:B------:R-:W-:Y:S01]  /*19840*/  @!P4 IMAD.IADD R16, R16, 0x1, -R6 ;  /* 0x000000011010c824 */ /* 0x000fe200078e0a06 */
[----:B------:R-:W-:Y:S01]  /*19850*/  ISETP.NE.AND P4, PT, R2, RZ, PT ;  /* 0x000000ff0200720c */ /* 0x000fe20003f85270 */
[----:B------:R-:W-:Y:S01]  /*19860*/  @!P2 IMAD.MOV R8, RZ, RZ, -R8 ;  /* 0x000000ffff08a224 */ /* 0x000fe200078e0a08 */
[----:B0-----:R-:W-:Y:S02]  /*19870*/  IABS R4, R0 ;  /* 0x0000000000047213 */ /* 0x001fe40000000000 */
[----:B------:R-:W-:Y:S01]  /*19880*/  ISETP.GT.U32.AND P2, PT, R6, R12, PT ;  /* 0x0000000c0600720c */ /* 0x000fe20003f44070 */
[----:B------:R-:W-:-:S04]  /*19890*/  IMAD.MOV.U32 R3, RZ, RZ, R28 ;  /* 0x000000ffff037224 */ /* 0x000fc800078e001c */
[----:B------:R-:W-:Y:S01]  /*198a0*/  @!P6 IMAD.MOV R3, RZ, RZ, -R3 ;  /* 0x000000ffff03e224 */ /* 0x000fe200078e0a03 */
[----:B------:R-:W-:Y:S02]  /*198b0*/  ISETP.GE.AND P6, PT, R14, RZ, PT ;  /* 0x000000ff0e00720c */ /* 0x000fe40003fc6270 */
[----:B------:R-:W-:Y:S02]  /*198c0*/  ISETP.GT.U32.AND P5, PT, R6, R16, PT ;  /* 0x000000100600720c */ /* 0x000fe40003fa4070 */
[----:B------:R-:W-:-:S03]  /*198d0*/  @!P4 LOP3.LUT R3, RZ, R2, RZ, 0x33, !PT ;  /* 0x00000002ff03c212 */ /* 0x000fc600078e33ff */
[----:B------:R-:W-:-:S08]  /*198e0*/  @!P2 IMAD.IADD R12, R12, 0x1, -R6 ;  /* 0x000000010c0ca824 */ /* 0x000fd000078e0a06 */
[----:B------:R-:W-:Y:S01]  /*198f0*/  @!P5 IMAD.IADD R16, R16, 0x1, -R6 ;  /* 0x000000011010d824 */ /* 0x000fe200078e0a06 */
[----:B------:R-:W-:Y:S01]  /*19900*/  ISETP.GE.AND P5, PT, R5, RZ, PT ;  /* 0x000000ff0500720c */ /* 0x000fe20003fa6270 */
[----:B--2---:R-:W-:Y:S02]  /*19910*/  IMAD.MOV.U32 R15, RZ, RZ, R9 ;  /* 0x000000ffff0f7224 */ /* 0x004fe400078e0009 */
[----:B------:R-:W-:Y:S02]  /*19920*/  IMAD.MOV R9, RZ, RZ, -R10 ;  /* 0x000000ffff097224 */ /* 0x000fe400078e0a0a */
[----:B------:R-:W-:-:S04]  /*19930*/  IMAD.HI.U32 R10, R11, R4, RZ ;  /* 0x000000040b0a7227 */ /* 0x000fc800078e00ff */
[----:B------:R-:W-:Y:S02]  /*19940*/  IMAD.MOV R10, RZ, RZ, -R10 ;  /* 0x000000ffff0a7224 */ /* 0x000fe400078e0a0a */
[C---:B------:R-:W-:Y:S02]  /*19950*/  IMAD R13, R6.reuse, R9, R13 ;  /* 0x00000009060d7224 */ /* 0x040fe400078e020d */
[----:B------:R-:W-:-:S03]  /*19960*/  IMAD R14, R6, R10, R4 ;  /* 0x0000000a060e7224 */ /* 0x000fc600078e0204 */
[C---:B------:R-:W-:Y:S02]  /*19970*/  ISETP.GT.U32.AND P4, PT, R6.reuse, R13, PT ;  /* 0x0000000d0600720c */ /* 0x040fe40003f84070 */
[C---:B------:R-:W-:Y:S01]  /*19980*/  ISETP.GT.U32.AND P2, PT, R6.reuse, R14, PT ;  /* 0x0000000e0600720c */ /* 0x040fe20003f44070 */
[----:B------:R-:W-:Y:S01]  /*19990*/  @!P3 IMAD.MOV R15, RZ, RZ, -R15 ;  /* 0x000000ffff0fb224 */ /* 0x000fe200078e0a0f */
[----:B------:R-:W-:Y:S01]  /*199a0*/  ISETP.GT.U32.AND P3, PT, R6, R7, PT ;  /* 0x000000070600720c */ /* 0x000fe20003f64070 */
[----:B------:R-:W-:-:S03]  /*199b0*/  VIADD R10, R29, 0x18 ;  /* 0x000000181d0a7836 */ /* 0x000fc60000000000 */
[----:B------:R0:W-:Y:S02]  /*199c0*/  STL [R1+0x58], R15 ;  /* 0x0000580f01007387 */ /* 0x0001e40000100800 */
[----:B------:R-:W-:-:S03]  /*199d0*/  IABS R5, R10 ;  /* 0x0000000a00057213 */ /* 0x000fc60000000000 */
[--C-:B------:R-:W-:Y:S02]  /*199e0*/  @!P4 IMAD.IADD R13, R13, 0x1, -R6.reuse ;  /* 0x000000010d0dc824 */ /* 0x100fe400078e0a06 */
[----:B0-----:R-:W-:Y:S02]  /*199f0*/  VIADD R15, R29, 0x19 ;  /* 0x000000191d0f7836 */ /* 0x001fe40000000000 */
[----:B------:R-:W-:Y:S01]  /*19a00*/  @!P2 IMAD.IADD R14, R14, 0x1, -R6 ;  /* 0x000000010e0ea824 */ /* 0x000fe200078e0a06 */
[----:B------:R-:W-:Y:S02]  /*19a10*/  STL [R1+0x54], R8 ;  /* 0x0000540801007387 */ /* 0x000fe40000100800 */
[----:B------:R-:W-:Y:S02]  /*19a20*/  IABS R9, R15 ;  /* 0x0000000f00097213 */ /* 0x000fe40000000000 */
[----:B------:R0:W-:Y:S01]  /*19a30*/  STL [R1+0xb0], R3 ;  /* 0x0000b00301007387 */ /* 0x0001e20000100800 */
[----:B------:R-:W-:-:S02]  /*19a40*/  ISETP.GT.U32.AND P4, PT, R6, R13, PT ;  /* 0x0000000d0600720c */ /* 0x000fc40003f84070 */
[----:B------:R-:W-:Y:S01]  /*19a50*/  ISETP.GT.U32.AND P2, PT, R6, R14, PT ;  /* 0x0000000e0600720c */ /* 0x000fe20003f44070 */
[----:B------:R-:W-:-:S04]  /*19a60*/  IMAD.HI.U32 R2, R11, R9, RZ ;  /* 0x000000090b027227 */ /* 0x000fc800078e00ff */
[----:B0-----:R-:W-:Y:S02]  /*19a70*/  IMAD.MOV.U32 R3, RZ, RZ, R16 ;  /* 0x000000ffff037224 */ /* 0x001fe400078e0010 */
[----:B------:R-:W-:-:S04]  /*19a80*/  IMAD.HI.U32 R16, R11, R5, RZ ;  /* 0x000000050b107227 */ /* 0x000fc800078e00ff */
[----:B------:R-:W-:Y:S02]  /*19a90*/  @!P3 IMAD.IADD R7, R7, 0x1, -R6 ;  /* 0x000000010707b824 */ /* 0x000fe400078e0a06 */
[----:B------:R-:W-:Y:S02]  /*19aa0*/  IMAD.MOV R2, RZ, RZ, -R2 ;  /* 0x000000ffff027224 */ /* 0x000fe400078e0a02 */
[----:B------:R-:W-:Y:S01]  /*19ab0*/  IMAD.MOV R16, RZ, RZ, -R16 ;  /* 0x000000ffff107224 */ /* 0x000fe200078e0a10 */
[C---:B------:R-:W-:Y:S01]  /*19ac0*/  ISETP.GT.U32.AND P3, PT, R6.reuse, R7, PT ;  /* 0x000000070600720c */ /* 0x040fe20003f64070 */
[C---:B------:R-:W-:Y:S02]  /*19ad0*/  IMAD R8, R6.reuse, R2, R9 ;  /* 0x0000000206087224 */ /* 0x040fe400078e0209 */
[C---:B------:R-:W-:Y:S02]  /*19ae0*/  IMAD R5, R6.reuse, R16, R5 ;  /* 0x0000001006057224 */ /* 0x040fe400078e0205 */
[--C-:B------:R-:W-:Y:S01]  /*19af0*/  @!P4 IMAD.IADD R13, R13, 0x1, -R6.reuse ;  /* 0x000000010d0dc824 */ /* 0x100fe200078e0a06 */
[----:B------:R-:W-:Y:S01]  /*19b00*/  ISETP.GT.U32.AND P4, PT, R6, R8, PT ;  /* 0x000000080600720c */ /* 0x000fe20003f84070 */
[----:B------:R-:W-:Y:S01]  /*19b10*/  @!P2 IMAD.IADD R14, R14, 0x1, -R6 ;  /* 0x000000010e0ea824 */ /* 0x000fe200078e0a06 */
[----:B------:R-:W-:Y:S01]  /*19b20*/  ISETP.GT.U32.AND P2, PT, R6, R5, PT ;  /* 0x000000050600720c */ /* 0x000fe20003f44070 */
[----:B------:R-:W-:-:S02]  /*19b30*/  @!P1 IMAD.MOV R3, RZ, RZ, -R3 ;  /* 0x000000ffff039224 */ /* 0x000fc400078e0a03 */
[----:B------:R-:W-:Y:S02]  /*19b40*/  VIADD R9, R29, 0x17 ;  /* 0x000000171d097836 */ /* 0x000fe40000000000 */
[--C-:B------:R-:W-:Y:S02]  /*19b50*/  @!P3 IMAD.IADD R7, R7, 0x1, -R6.reuse ;  /* 0x000000010707b824 */ /* 0x100fe400078e0a06 */
[C---:B------:R-:W-:Y:S01]  /*19b60*/  VIADD R4, R29.reuse, 0x14 ;  /* 0x000000141d047836 */ /* 0x040fe20000000000 */
[----:B------:R-:W-:Y:S01]  /*19b70*/  ISETP.GE.AND P1, PT, R0, RZ, PT ;  /* 0x000000ff0000720c */ /* 0x000fe20003f26270 */
[----:B------:R0:W-:Y:S01]  /*19b80*/  STL [R1+0x4c], R3 ;  /* 0x00004c0301007387 */ /* 0x0001e20000100800 */
[----:B------:R-:W-:Y:S01]  /*19b90*/  ISETP.GE.AND P0, PT, R20, RZ, PT ;  /* 0x000000ff1400720c */ /* 0x000fe20003f06270 */
[----:B------:R-:W-:Y:S01]  /*19ba0*/  VIADD R0, R29, 0x16 ;  /* 0x000000161d007836 */ /* 0x000fe20000000000 */
[----:B------:R-:W-:Y:S01]  /*19bb0*/  IABS R24, R9 ;  /* 0x0000000900187213 */ /* 0x000fe20000000000 */
[--C-:B------:R-:W-:Y:S01]  /*19bc0*/  @!P4 IMAD.IADD R8, R8, 0x1, -R6.reuse ;  /* 0x000000010808c824 */ /* 0x100fe200078e0a06 */
[----:B------:R-:W-:Y:S01]  /*19bd0*/  IABS R20, R4 ;  /* 0x0000000400147213 */ /* 0x000fe20000000000 */
[----:B------:R-:W-:Y:S01]  /*19be0*/  @!P2 IMAD.IADD R5, R5, 0x1, -R6 ;  /* 0x000000010505a824 */ /* 0x000fe200078e0a06 */
[----:B------:R-:W-:Y:S01]  /*19bf0*/  ISETP.GE.AND P3, PT, R17, RZ, PT ;  /* 0x000000ff1100720c */ /* 0x000fe20003f66270 */
[----:B0-----:R-:W-:Y:S01]  /*19c00*/  IMAD.MOV.U32 R3, RZ, RZ, R7 ;  /* 0x000000ffff037224 */ /* 0x001fe200078e0007 */
[----:B------:R-:W-:Y:S01]  /*19c10*/  IABS R23, R0 ;  /* 0x0000000000177213 */ /* 0x000fe20000000000 */
[----:B------:R-:W-:Y:S01]  /*19c20*/  IMAD.HI.U32 R18, R11, R24, RZ ;  /* 0x000000180b127227 */ /* 0x000fe200078e00ff */
[----:B------:R-:W-:-:S02]  /*19c30*/  ISETP.GE.AND P4, PT, R15, RZ, PT ;  /* 0x000000ff0f00720c */ /* 0x000fc40003f86270 */
[C---:B------:R-:W-:Y:S01]  /*19c40*/  ISETP.GT.U32.AND P2, PT, R6.reuse, R8, PT ;  /* 0x000000080600720c */ /* 0x040fe20003f44070 */
[----:B------:R-:W-:Y:S01]  /*19c50*/  @!P5 IMAD.MOV R3, RZ, RZ, -R3 ;  /* 0x000000ffff03d224 */ /* 0x000fe200078e0a03 */
[----:B------:R-:W-:Y:S01]  /*19c60*/  ISETP.GT.U32.AND P5, PT, R6, R5, PT ;  /* 0x000000050600720c */ /* 0x000fe20003fa4070 */
[----:B------:R-:W-:Y:S02]  /*19c70*/  @!P6 IMAD.MOV R12, RZ, RZ, -R12 ;  /* 0x000000ffff0ce224 */ /* 0x000fe400078e0a0c */
[----:B------:R-:W-:-:S03]  /*19c80*/  IMAD.HI.U32 R15, R11, R20, RZ ;  /* 0x000000140b0f7227 */ /* 0x000fc600078e00ff */
[----:B------:R-:W-:Y:S01]  /*19c90*/  STL [R1+0x48], R12 ;  /* 0x0000480c01007387 */ /* 0x000fe20000100800 */
[----:B------:R-:W-:Y:S02]  /*19ca0*/  IMAD.MOV R18, RZ, RZ, -R18 ;  /* 0x000000ffff127224 */ /* 0x000fe400078e0a12 */
[----:B------:R-:W-:Y:S01]  /*19cb0*/  IMAD.HI.U32 R17, R11, R23, RZ ;  /* 0x000000170b117227 */ /* 0x000fe200078e00ff */
[----:B------:R0:W-:Y:S03]  /*19cc0*/  STL [R1+0x44], R3 ;  /* 0x0000440301007387 */ /* 0x0001e60000100800 */
[----:B------:R-:W-:Y:S02]  /*19cd0*/  IMAD.MOV R15, RZ, RZ, -R15 ;  /* 0x000000ffff0f7224 */ /* 0x000fe400078e0a0f */
[----:B------:R-:W-:Y:S02]  /*19ce0*/  IMAD.MOV.U32 R7, RZ, RZ, R13 ;  /* 0x000000ffff077224 */ /* 0x000fe400078e000d */
[----:B------:R-:W-:-:S02]  /*19cf0*/  IMAD R24, R6, R18, R24 ;  /* 0x0000001206187224 */ /* 0x000fc400078e0218 */
[----:B0-----:R-:W-:Y:S02]  /*19d00*/  IMAD.MOV.U32 R3, RZ, RZ, R14 ;  /* 0x000000ffff037224 */ /* 0x001fe400078e000e */
[----:B------:R-:W-:Y:S02]  /*19d10*/  IMAD.MOV R17, RZ, RZ, -R17 ;  /* 0x000000ffff117224 */ /* 0x000fe400078e0a11 */
[C---:B------:R-:W-:Y:S02]  /*19d20*/  IMAD R20, R6.reuse, R15, R20 ;  /* 0x0000000f06147224 */ /* 0x040fe400078e0214 */
[----:B------:R-:W-:Y:S02]  /*19d30*/  @!P3 IMAD.MOV R7, RZ, RZ, -R7 ;  /* 0x000000ffff07b224 */ /* 0x000fe400078e0a07 */
[----:B------:R-:W-:Y:S01]  /*19d40*/  @!P1 IMAD.MOV R3, RZ, RZ, -R3 ;  /* 0x000000ffff039224 */ /* 0x000fe200078e0a03 */
[C---:B------:R-:W-:Y:S01]  /*19d50*/  ISETP.GT.U32.AND P6, PT, R6.reuse, R24, PT ;  /* 0x000000180600720c */ /* 0x040fe20003fc4070 */
[----:B------:R-:W-:-:S02]  /*19d60*/  IMAD R23, R6, R17, R23 ;  /* 0x0000001106177224 */ /* 0x000fc400078e0217 */
[--C-:B------:R-:W-:Y:S02]  /*19d70*/  @!P2 IMAD.IADD R8, R8, 0x1, -R6.reuse ;  /* 0x000000010808a824 */ /* 0x100fe400078e0a06 */
[----:B------:R-:W-:Y:S01]  /*19d80*/  @!P5 IMAD.IADD R5, R5, 0x1, -R6 ;  /* 0x000000010505d824 */ /* 0x000fe200078e0a06 */
[C---:B------:R-:W-:Y:S01]  /*19d90*/  ISETP.GT.U32.AND P5, PT, R6.reuse, R20, PT ;  /* 0x000000140600720c */ /* 0x040fe20003fa4070 */
[----:B------:R-:W-:Y:S01]  /*19da0*/  STL [R1+0x3c], R7 ;  /* 0x00003c0701007387 */ /* 0x000fe20000100800 */
[----:B------:R-:W-:-:S03]  /*19db0*/  ISETP.GT.U32.AND P3, PT, R6, R23, PT ;  /* 0x000000170600720c */ /* 0x000fc60003f64070 */
[----:B------:R0:W-:Y:S01]  /*19dc0*/  STL [R1+0x30], R3 ;  /* 0x0000300301007387 */ /* 0x0001e20000100800 */
[----:B------:R-:W-:Y:S01]  /*19dd0*/  ISETP.GE.AND P2, PT, R10, RZ, PT ;  /* 0x000000ff0a00720c */ /* 0x000fe20003f46270 */
[----:B0-----:R-:W-:Y:S02]  /*19de0*/  IMAD.MOV.U32 R3, RZ, RZ, R8 ;  /* 0x000000ffff037224 */ /* 0x001fe400078e0008 */
[----:B------:R-:W-:Y:S02]  /*19df0*/  VIADD R7, R29, 0x13 ;  /* 0x000000131d077836 */ /* 0x000fe40000000000 */
[----:B------:R-:W-:Y:S02]  /*19e00*/  @!P4 IMAD.MOV R3, RZ, RZ, -R3 ;  /* 0x000000ffff03c224 */ /* 0x000fe400078e0a03 */
[--C-:B------:R-:W-:Y:S01]  /*19e10*/  @!P6 IMAD.IADD R24, R24, 0x1, -R6.reuse ;  /* 0x000000011818e824 */ /* 0x100fe200078e0a06 */
[----:B------:R-:W-:Y:S01]  /*19e20*/  ISETP.GE.AND P6, PT, R9, RZ, PT ;  /* 0x000000ff0900720c */ /* 0x000fe20003fc6270 */
[--C-:B------:R-:W-:Y:S01]  /*19e30*/  @!P5 IMAD.IADD R20, R20, 0x1, -R6.reuse ;  /* 0x000000011414d824 */ /* 0x100fe200078e0a06 */
[----:B------:R0:W-:Y:S01]  /*19e40*/  STL [R1+0x2c], R3 ;  /* 0x00002c0301007387 */ /* 0x0001e20000100800 */
[----:B------:R-:W-:Y:S01]  /*19e50*/  VIADD R2, R29, 0x15 ;  /* 0x000000151d027836 */ /* 0x000fe20000000000 */
[----:B------:R-:W-:Y:S01]  /*19e60*/  IABS R9, R7 ;  /* 0x0000000700097213 */ /* 0x000fe20000000000 */
[----:B------:R-:W-:Y:S01]  /*19e70*/  @!P3 IMAD.IADD R23, R23, 0x1, -R6 ;  /* 0x000000011717b824 */ /* 0x000fe200078e0a06 */
[----:B------:R-:W-:Y:S01]  /*19e80*/  ISETP.GT.U32.AND P3, PT, R6, R24, PT ;  /* 0x000000180600720c */ /* 0x000fe20003f64070 */
[----:B0-----:R-:W-:Y:S01]  /*19e90*/  IMAD.MOV.U32 R3, RZ, RZ, R5 ;  /* 0x000000ffff037224 */ /* 0x001fe200078e0005 */
[----:B------:R-:W-:Y:S01]  /*19ea0*/  ISETP.GE.AND P5, PT, R0, RZ, PT ;  /* 0x000000ff0000720c */ /* 0x000fe20003fa6270 */
[----:B------:R-:W-:Y:S01]  /*19eb0*/  IMAD.HI.U32 R0, R11, R9, RZ ;  /* 0x000000090b007227 */ /* 0x000fe200078e00ff */
[----:B------:R-:W-:-:S03]  /*19ec0*/  IABS R22, R2 ;  /* 0x0000000200167213 */ /* 0x000fc60000000000 */
[----:B------:R-:W-:Y:S01]  /*19ed0*/  @!P2 IMAD.MOV R3, RZ, RZ, -R3 ;  /* 0x000000ffff03a224 */ /* 0x000fe200078e0a03 */
[----:B------:R-:W-:Y:S01]  /*19ee0*/  ISETP.GT.U32.AND P2, PT, R6, R20, PT ;  /* 0x000000140600720c */ /* 0x000fe20003f44070 */
[----:B------:R-:W-:Y:S02]  /*19ef0*/  VIADD R21, R29, 0x12 ;  /* 0x000000121d157836 */ /* 0x000fe40000000000 */
[----:B------:R-:W-:Y:S02]  /*19f00*/  IMAD.MOV R0, RZ, RZ, -R0 ;  /* 0x000000ffff007224 */ /* 0x000fe400078e0a00 */
[----:B------:R-:W-:Y:S01]  /*19f10*/  IMAD.HI.U32 R16, R11, R22, RZ ;  /* 0x000000160b107227 */ /* 0x000fe200078e00ff */
[----:B------:R-:W-:-:S03]  /*19f20*/  IABS R10, R21 ;  /* 0x00000015000a7213 */ /* 0x000fc60000000000 */
[----:B------:R-:W-:Y:S02]  /*19f30*/  IMAD R17, R6, R0, R9 ;  /* 0x0000000006117224 */ /* 0x000fe400078e0209 */
[----:B------:R-:W-:Y:S02]  /*19f40*/  IMAD.MOV R16, RZ, RZ, -R16 ;  /* 0x000000ffff107224 */ /* 0x000fe400078e0a10 */
[--C-:B------:R-:W-:Y:S01]  /*19f50*/  @!P3 IMAD.IADD R24, R24, 0x1, -R6.reuse ;  /* 0x000000011818b824 */ /* 0x100fe200078e0a06 */
[----:B------:R-:W-:Y:S01]  /*19f60*/  ISETP.GE.AND P3, PT, R2, RZ, PT ;  /* 0x000000ff0200720c */ /* 0x000fe20003f66270 */
[----:B------:R-:W-:Y:S01]  /*19f70*/  @!P2 IMAD.IADD R20, R20, 0x1, -R6 ;  /* 0x000000011414a824 */ /* 0x000fe200078e0a06 */
[C---:B------:R-:W-:Y:S01]  /*19f80*/  ISETP.GT.U32.AND P2, PT, R6.reuse, R17, PT ;  /* 0x000000110600720c */ /* 0x040fe20003f44070 */
[----:B------:R-:W-:Y:S02]  /*19f90*/  IMAD R22, R6, R16, R22 ;  /* 0x0000001006167224 */ /* 0x000fe400078e0216 */
[----:B------:R-:W-:-:S03]  /*19fa0*/  IMAD.HI.U32 R2, R11, R10, RZ ;  /* 0x0000000a0b027227 */ /* 0x000fc600078e00ff */
[C---:B------:R-:W-:Y:S01]  /*19fb0*/  ISETP.GT.U32.AND P1, PT, R6.reuse, R22, PT ;  /* 0x000000160600720c */ /* 0x040fe20003f24070 */
[----:B------:R-:W-:Y:S02]  /*19fc0*/  IMAD.MOV R2, RZ, RZ, -R2 ;  /* 0x000000ffff027224 */ /* 0x000fe400078e0a02 */
[----:B------:R-:W-:Y:S02]  /*19fd0*/  VIADD R5, R29, 0x11 ;  /* 0x000000111d057836 */ /* 0x000fe40000000000 */
[----:B------:R-:W-:-:S03]  /*19fe0*/  IMAD R16, R6, R2, R10 ;  /* 0x0000000206107224 */ /* 0x000fc600078e020a */
[----:B------:R-:W-:Y:S01]  /*19ff0*/  IABS R14, R5 ;  /* 0x00000005000e7213 */ /* 0x000fe20000000000 */
[----:B------:R-:W-:Y:S01]  /*1a000*/  @!P2 IMAD.IADD R17, R17, 0x1, -R6 ;  /* 0x000000011111a824 */ /* 0x000fe200078e0a06 */
[----:B------:R-:W-:-:S03]  /*1a010*/  ISETP.GT.U32.AND P2, PT, R6, R16, PT ;  /* 0x000000100600720c */ /* 0x000fc60003f44070 */
[----:B------:R-:W-:-:S04]  /*1a020*/  IMAD.HI.U32 R12, R11, R14, RZ ;  /* 0x0000000e0b0c7227 */ /* 0x000fc800078e00ff */
[----:B------:R-:W-:Y:S02]  /*1a030*/  @!P1 IMAD.IADD R22, R22, 0x1, -R6 ;  /* 0x0000000116169824 */ /* 0x000fe400078e0a06 */
[----:B------:R-:W-:Y:S01]  /*1a040*/  IMAD.MOV R12, RZ, RZ, -R12 ;  /* 0x000000ffff0c7224 */ /* 0x000fe200078e0a0c */
[C---:B------:R-:W-:Y:S02]  /*1a050*/  ISETP.GT.U32.AND P1, PT, R6.reuse, R23, PT ;  /* 0x000000170600720c */ /* 0x040fe40003f24070 */
[C---:B------:R-:W-:Y:S01]  /*1a060*/  ISETP.GT.U32.AND P4, PT, R6.reuse, R22, PT ;  /* 0x000000160600720c */ /* 0x040fe20003f84070 */
[----:B------:R-:W-:Y:S02]  /*1a070*/  IMAD R14, R6, R12, R14 ;  /* 0x0000000c060e7224 */ /* 0x000fe400078e020e */
[----:B------:R-:W-:Y:S02]  /*1a080*/  @!P2 IMAD.IADD R16, R16, 0x1, -R6 ;  /* 0x000000011010a824 */ /* 0x000fe400078e0a06 */
[----:B------:R-:W-:Y:S01]  /*1a090*/  VIADD R19, R29, 0x10 ;  /* 0x000000101d137836 */ /* 0x000fe20000000000 */
[----:B------:R-:W-:-:S04]  /*1a0a0*/  ISETP.GT.U32.AND P2, PT, R6, R14, PT ;  /* 0x0000000e0600720c */ /* 0x000fc80003f44070 */
[----:B------:R-:W-:Y:S01]  /*1a0b0*/  IABS R10, R19 ;  /* 0x00000013000a7213 */ /* 0x000fe20000000000 */
[--C-:B------:R-:W-:Y:S02]  /*1a0c0*/  @!P1 IMAD.IADD R23, R23, 0x1, -R6.reuse ;  /* 0x0000000117179824 */ /* 0x100fe400078e0a06 */
[----:B------:R-:W-:Y:S01]  /*1a0d0*/  @!P4 IMAD.IADD R22, R22, 0x1, -R6 ;  /* 0x000000011616c824 */ /* 0x000fe200078e0a06 */
[----:B------:R-:W-:Y:S01]  /*1a0e0*/  ISETP.GE.AND P4, PT, R7, RZ, PT ;  /* 0x000000ff0700720c */ /* 0x000fe20003f86270 */
[C---:B------:R-:W-:Y:S02]  /*1a0f0*/  VIADD R9, R29.reuse, 0xe ;  /* 0x0000000e1d097836 */ /* 0x040fe40000000000 */
[----:B------:R-:W-:Y:S02]  /*1a100*/  VIADD R13, R29, 0xd ;  /* 0x0000000d1d0d7836 */ /* 0x000fe40000000000 */
[----:B------:R-:W-:Y:S01]  /*1a110*/  IMAD.HI.U32 R7, R11, R10, RZ ;  /* 0x0000000a0b077227 */ /* 0x000fe200078e00ff */
[----:B------:R0:W-:Y:S01]  /*1a120*/  STL [R1+0x24], R3 ;  /* 0x0000240301007387 */ /* 0x0001e20000100800 */
[----:B------:R-:W-:-:S02]  /*1a130*/  ISETP.GE.AND P1, PT, R4, RZ, PT ;  /* 0x000000ff0400720c */ /* 0x000fc40003f26270 */
[----:B------:R-:W-:Y:S01]  /*1a140*/  IMAD.MOV.U32 R25, RZ, RZ, R24 ;  /* 0x000000ffff197224 */ /* 0x000fe200078e0018 */
[----:B------:R-:W-:Y:S01]  /*1a150*/  IABS R2, R9 ;  /* 0x0000000900027213 */ /* 0x000fe20000000000 */
[----:B------:R-:W-:Y:S01]  /*1a160*/  @!P2 IMAD.IADD R14, R14, 0x1, -R6 ;  /* 0x000000010e0ea824 */ /* 0x000fe200078e0a06 */
[----:B------:R-:W-:Y:S01]  /*1a170*/  IABS R4, R13 ;  /* 0x0000000d00047213 */ /* 0x000fe20000000000 */
[----:B------:R-:W-:Y:S02]  /*1a180*/  IMAD.MOV R7, RZ, RZ, -R7 ;  /* 0x000000ffff077224 */ /* 0x000fe400078e0a07 */
[----:B0-----:R-:W-:Y:S02]  /*1a190*/  IMAD.MOV.U32 R3, RZ, RZ, R23 ;  /* 0x000000ffff037224 */ /* 0x001fe400078e0017 */
[----:B------:R-:W-:Y:S01]  /*1a1a0*/  @!P6 IMAD.MOV R25, RZ, RZ, -R25 ;  /* 0x000000ffff19e224 */ /* 0x000fe200078e0a19 */
[C---:B------:R-:W-:Y:S01]  /*1a1b0*/  ISETP.GT.U32.AND P6, PT, R6.reuse, R16, PT ;  /* 0x000000100600720c */ /* 0x040fe20003fc4070 */
[----:B------:R-:W-:Y:S01]  /*1a1c0*/  @!P5 IMAD.MOV R3, RZ, RZ, -R3 ;  /* 0x000000ffff03d224 */ /* 0x000fe200078e0a03 */
[C---:B------:R-:W-:Y:S01]  /*1a1d0*/  ISETP.GT.U32.AND P2, PT, R6.reuse, R17, PT ;  /* 0x000000110600720c */ /* 0x040fe20003f44070 */
[C---:B------:R-:W-:Y:S01]  /*1a1e0*/  IMAD R10, R6.reuse, R7, R10 ;  /* 0x00000007060a7224 */ /* 0x040fe200078e020a */
[----:B------:R-:W-:Y:S01]  /*1a1f0*/  ISETP.GT.U32.AND P5, PT, R6, R14, PT ;  /* 0x0000000e0600720c */ /* 0x000fe20003fa4070 */
[----:B------:R-:W-:-:S04]  /*1a200*/  IMAD.HI.U32 R18, R11, R2, RZ ;  /* 0x000000020b127227 */ /* 0x000fc800078e00ff */
[----:B------:R-:W-:-:S04]  /*1a210*/  IMAD.HI.U32 R7, R11, R4, RZ ;  /* 0x000000040b077227 */ /* 0x000fc800078e00ff */
[----:B------:R-:W-:Y:S02]  /*1a220*/  IMAD.MOV R18, RZ, RZ, -R18 ;  /* 0x000000ffff127224 */ /* 0x000fe400078e0a12 */
[----:B------:R-:W-:Y:S02]  /*1a230*/  IMAD.MOV R7, RZ, RZ, -R7 ;  /* 0x000000ffff077224 */ /* 0x000fe400078e0a07 */
[----:B------:R-:W-:Y:S01]  /*1a240*/  @!P3 IMAD.MOV R22, RZ, RZ, -R22 ;  /* 0x000000ffff16b224 */ /* 0x000fe200078e0a16 */
[C---:B------:R-:W-:Y:S01]  /*1a250*/  ISETP.GT.U32.AND P3, PT, R6.reuse, R10, PT ;  /* 0x0000000a0600720c */ /* 0x040fe20003f64070 */
[----:B------:R-:W-:Y:S01]  /*1a260*/  VIADD R8, R29, 0xf ;  /* 0x0000000f1d087836 */ /* 0x000fe20000000000 */
[----:B------:R-:W-:Y:S01]  /*1a270*/  STL [R1+0x20], R25 ;  /* 0x0000201901007387 */ /* 0x000fe20000100800 */
[C---:B------:R-:W-:Y:S02]  /*1a280*/  IMAD R2, R6.reuse, R18, R2 ;  /* 0x0000001206027224 */ /* 0x040fe400078e0202 */
[----:B------:R-:W-:Y:S01]  /*1a290*/  IMAD R4, R6, R7, R4 ;  /* 0x0000000706047224 */ /* 0x000fe200078e0204 */
[----:B------:R0:W-:Y:S01]  /*1a2a0*/  STL [R1+0x1c], R3 ;  /* 0x00001c0301007387 */ /* 0x0001e20000100800 */
[--C-:B------:R-:W-:Y:S01]  /*1a2b0*/  @!P6 IMAD.IADD R16, R16, 0x1, -R6.reuse ;  /* 0x000000011010e824 */ /* 0x100fe200078e0a06 */
[----:B------:R-:W-:Y:S01]  /*1a2c0*/  ISETP.GE.AND P6, PT, R21, RZ, PT ;  /* 0x000000ff1500720c */ /* 0x000fe20003fc6270 */
[--C-:B------:R-:W-:Y:S01]  /*1a2d0*/  @!P2 IMAD.IADD R17, R17, 0x1, -R6.reuse ;  /* 0x000000011111a824 */ /* 0x100fe200078e0a06 */
[----:B------:R-:W-:Y:S01]  /*1a2e0*/  IABS R0, R8 ;  /* 0x0000000800007213 */ /* 0x000fe20000000000 */
[----:B------:R-:W-:Y:S01]  /*1a2f0*/  @!P5 IMAD.IADD R14, R14, 0x1, -R6 ;  /* 0x000000010e0ed824 */ /* 0x000fe200078e0a06 */
[C---:B------:R-:W-:Y:S01]  /*1a300*/  ISETP.GT.U32.AND P2, PT, R6.reuse, R2, PT ;  /* 0x000000020600720c */ /* 0x040fe20003f44070 */
[----:B------:R-:W-:Y:S01]  /*1a310*/  VIADD R12, R29, 0xc ;  /* 0x0000000c1d0c7836 */ /* 0x000fe20000000000 */
[----:B------:R-:W-:Y:S01]  /*1a320*/  ISETP.GT.U32.AND P5, PT, R6, R4, PT ;  /* 0x000000040600720c */ /* 0x000fe20003fa4070 */
[----:B0-----:R-:W-:-:S04]  /*1a330*/  IMAD.MOV.U32 R3, RZ, RZ, R20 ;  /* 0x000000ffff037224 */ /* 0x001fc800078e0014 */
[----:B------:R-:W-:Y:S01]  /*1a340*/  @!P1 IMAD.MOV R3, RZ, RZ, -R3 ;  /* 0x000000ffff039224 */ /* 0x000fe200078e0a03 */
[----:B------:R-:W-:Y:S01]  /*1a350*/  IABS R18, R12 ;  /* 0x0000000c00127213 */ /* 0x000fe20000000000 */
[----:B------:R-:W-:Y:S01]  /*1a360*/  IMAD.HI.U32 R15, R11, R0, RZ ;  /* 0x000000000b0f7227 */ /* 0x000fe200078e00ff */
[----:B------:R0:W-:Y:S03]  /*1a370*/  STL [R1+0x18], R22 ;  /* 0x0000181601007387 */ /* 0x0001e60000100800 */
[----:B------:R-:W-:Y:S01]  /*1a380*/  IMAD.MOV.U32 R23, RZ, RZ, R17 ;  /* 0x000000ffff177224 */ /* 0x000fe200078e0011 */
[----:B------:R1:W-:Y:S01]  /*1a390*/  STL [R1+0x14], R3 ;  /* 0x0000140301007387 */ /* 0x0003e20000100800 */
[----:B------:R-:W-:Y:S01]  /*1a3a0*/  @!P3 IMAD.IADD R10, R10, 0x1, -R6 ;  /* 0x000000010a0ab824 */ /* 0x000fe200078e0a06 */
[----:B------:R-:W-:Y:S01]  /*1a3b0*/  ISETP.GE.AND P3, PT, R5, RZ, PT ;  /* 0x000000ff0500720c */ /* 0x000fe20003f66270 */
[----:B------:R-:W-:-:S02]  /*1a3c0*/  IMAD.MOV R15, RZ, RZ, -R15 ;  /* 0x000000ffff0f7224 */ /* 0x000fc400078e0a0f */
[----:B------:R-:W-:Y:S02]  /*1a3d0*/  @!P4 IMAD.MOV R23, RZ, RZ, -R23 ;  /* 0x000000ffff17c224 */ /* 0x000fe400078e0a17 */
[----:B0-----:R-:W-:-:S04]  /*1a3e0*/  IMAD.HI.U32 R22, R11, R18, RZ ;  /* 0x000000120b167227 */ /* 0x001fc800078e00ff */
[----:B-1----:R-:W-:Y:S02]  /*1a3f0*/  IMAD.MOV.U32 R3, RZ, RZ, R16 ;  /* 0x000000ffff037224 */ /* 0x002fe400078e0010 */
[----:B------:R-:W-:Y:S02]  /*1a400*/  IMAD R0, R6, R15, R0 ;  /* 0x0000000f06007224 */ /* 0x000fe400078e0200 */
[----:B------:R-:W-:Y:S02]  /*1a410*/  @!P6 IMAD.MOV R3, RZ, RZ, -R3 ;  /* 0x000000ffff03e224 */ /* 0x000fe400078e0a03 */
[--C-:B------:R-:W-:Y:S01]  /*1a420*/  @!P2 IMAD.IADD R2, R2, 0x1, -R6.reuse ;  /* 0x000000010202a824 */ /* 0x100fe200078e0a06 */
[----:B------:R-:W-:Y:S01]  /*1a430*/  ISETP.GT.U32.AND P2, PT, R6, R10, PT ;  /* 0x0000000a0600720c */ /* 0x000fe20003f44070 */
[----:B------:R-:W-:Y:S02]  /*1a440*/  @!P5 IMAD.IADD R4, R4, 0x1, -R6 ;  /* 0x000000010404d824 */ /* 0x000fe400078e0a06 */
[----:B------:R-:W-:Y:S01]  /*1a450*/  IMAD.MOV R22, RZ, RZ, -R22 ;  /* 0x000000ffff167224 */ /* 0x000fe200078e0a16 */
[----:B------:R-:W-:Y:S01]  /*1a460*/  STL [R1+0x10], R23 ;  /* 0x0000101701007387 */ /* 0x000fe20000100800 */
[----:B------:R-:W-:-:S02]  /*1a470*/  ISETP.GT.U32.AND P1, PT, R6, R0, PT ;  /* 0x000000000600720c */ /* 0x000fc40003f24070 */
[C---:B------:R-:W-:Y:S01]  /*1a480*/  IMAD R5, R6.reuse, R22, R18 ;  /* 0x0000001606057224 */ /* 0x040fe200078e0212 */
[----:B------:R0:W-:Y:S01]  /*1a490*/  STL [R1+0xc], R3 ;  /* 0x00000c0301007387 */ /* 0x0001e20000100800 */
[C---:B------:R-:W-:Y:S01]  /*1a4a0*/  ISETP.GT.U32.AND P6, PT, R6.reuse, R4, PT ;  /* 0x000000040600720c */ /* 0x040fe20003fc4070 */
[----:B------:R-:W-:Y:S01]  /*1a4b0*/  VIADD R22, R29, 0xa ;  /* 0x0000000a1d167836 */ /* 0x000fe20000000000 */
[----:B------:R-:W-:Y:S01]  /*1a4c0*/  ISETP.GT.U32.AND P5, PT, R6, R2, PT ;  /* 0x000000020600720c */ /* 0x000fe20003fa4070 */
[----:B0-----:R-:W-:-:S03]  /*1a4d0*/  IMAD.MOV.U32 R3, RZ, RZ, R14 ;  /* 0x000000ffff037224 */ /* 0x001fc600078e000e */
[----:B------:R-:W-:Y:S01]  /*1a4e0*/  IABS R14, R22 ;  /* 0x00000016000e7213 */ /* 0x000fe20000000000 */
[----:B------:R-:W-:Y:S02]  /*1a4f0*/  VIADD R23, R29, 0x9 ;  /* 0x000000091d177836 */ /* 0x000fe40000000000 */
[----:B------:R-:W-:Y:S01]  /*1a500*/  @!P3 IMAD.MOV R3, RZ, RZ, -R3 ;  /* 0x000000ffff03b224 */ /* 0x000fe200078e0a03 */
[----:B------:R-:W-:Y:S01]  /*1a510*/  ISETP.GT.U32.AND P3, PT, R6, R5, PT ;  /* 0x000000050600720c */ /* 0x000fe20003f64070 */
[----:B------:R-:W-:Y:S01]  /*1a520*/  @!P2 IMAD.IADD R10, R10, 0x1, -R6 ;  /* 0x000000010a0aa824 */ /* 0x000fe200078e0a06 */
[----:B------:R-:W-:Y:S01]  /*1a530*/  ISETP.GE.AND P2, PT, R8, RZ, PT ;  /* 0x000000ff0800720c */ /* 0x000fe20003f46270 */
[----:B------:R-:W-:Y:S01]  /*1a540*/  IMAD.MOV.U32 R8, RZ, RZ, R14 ;  /* 0x000000ffff087224 */ /* 0x000fe200078e000e */
[----:B------:R-:W-:Y:S01]  /*1a550*/  IABS R16, R23 ;  /* 0x0000001700107213 */ /* 0x000fe20000000000 */
[--C-:B------:R-:W-:Y:S01]  /*1a560*/  @!P1 IMAD.IADD R0, R0, 0x1, -R6.reuse ;  /* 0x0000000100009824 */ /* 0x100fe200078e0a06 */
[----:B------:R-:W-:Y:S01]  /*1a570*/  ISETP.GE.AND P1, PT, R19, RZ, PT ;  /* 0x000000ff1300720c */ /* 0x000fe20003f26270 */
[--C-:B------:R-:W-:Y:S01]  /*1a580*/  @!P6 IMAD.IADD R4, R4, 0x1, -R6.reuse ;  /* 0x000000010404e824 */ /* 0x100fe200078e0a06 */
[----:B------:R-:W-:Y:S01]  /*1a590*/  ISETP.GE.AND P6, PT, R13, RZ, PT ;  /* 0x000000ff0d00720c */ /* 0x000fe20003fc6270 */
[----:B------:R-:W-:Y:S01]  /*1a5a0*/  @!P5 IMAD.IADD R2, R2, 0x1, -R6 ;  /* 0x000000010202d824 */ /* 0x000fe200078e0a06 */
[----:B------:R-:W-:Y:S01]  /*1a5b0*/  ISETP.GE.AND P5, PT, R9, RZ, PT ;  /* 0x000000ff0900720c */ /* 0x000fe20003fa6270 */
[----:B------:R-:W-:-:S02]  /*1a5c0*/  VIADD R24, R29, 0x8 ;  /* 0x000000081d187836 */ /* 0x000fc40000000000 */
[----:B------:R-:W-:Y:S01]  /*1a5d0*/  IMAD.HI.U32 R13, R11, R8, RZ ;  /* 0x000000080b0d7227 */ /* 0x000fe200078e00ff */
[----:B------:R0:W-:Y:S03]  /*1a5e0*/  STL [R1+0x8], R3 ;  /* 0x0000080301007387 */ /* 0x0001e60000100800 */
[----:B------:R-:W-:Y:S02]  /*1a5f0*/  IMAD.MOV.U32 R9, RZ, RZ, R16 ;  /* 0x000000ffff097224 */ /* 0x000fe400078e0010 */
[----:B------:R-:W-:Y:S01]  /*1a600*/  @!P3 IMAD.IADD R5, R5, 0x1, -R6 ;  /* 0x000000010505b824 */ /* 0x000fe200078e0a06 */
[----:B------:R-:W-:Y:S01]  /*1a610*/  ISETP.GE.AND P3, PT, R12, RZ, PT ;  /* 0x000000ff0c00720c */ /* 0x000fe20003f66270 */
[----:B------:R-:W-:Y:S02]  /*1a620*/  VIADD R15, R29, 0xb ;  /* 0x0000000b1d0f7836 */ /* 0x000fe40000000000 */
[----:B------:R-:W-:-:S02]  /*1a630*/  IMAD.MOV R13, RZ, RZ, -R13 ;  /* 0x000000ffff0d7224 */ /* 0x000fc400078e0a0d */
[----:B0-----:R-:W-:Y:S01]  /*1a640*/  IMAD.MOV.U32 R3, RZ, RZ, R10 ;  /* 0x000000ffff037224 */ /* 0x001fe200078e000a */
[----:B------:R-:W-:Y:S01]  /*1a650*/  IABS R10, R24 ;  /* 0x00000018000a7213 */ /* 0x000fe20000000000 */
[----:B------:R-:W-:Y:S01]  /*1a660*/  IMAD.HI.U32 R12, R11, R9, RZ ;  /* 0x000000090b0c7227 */ /* 0x000fe200078e00ff */
[----:B------:R-:W-:-:S03]  /*1a670*/  IABS R7, R15 ;  /* 0x0000000f00077213 */ /* 0x000fc60000000000 */
[----:B------:R-:W-:Y:S02]  /*1a680*/  IMAD R8, R6, R13, R8 ;  /* 0x0000000d06087224 */ /* 0x000fe400078e0208 */
[----:B------:R-:W-:Y:S02]  /*1a690*/  IMAD.MOV R12, RZ, RZ, -R12 ;  /* 0x000000ffff0c7224 */ /* 0x000fe400078e0a0c */
[----:B------:R-:W-:Y:S02]  /*1a6a0*/  VIADD R27, R29, 0x6 ;  /* 0x000000061d1b7836 */ /* 0x000fe40000000000 */
[----:B------:R-:W-:-:S04]  /*1a6b0*/  IMAD.HI.U32 R13, R11, R10, RZ ;  /* 0x0000000a0b0d7227 */ /* 0x000fc800078e00ff */
[----:B------:R-:W-:Y:S02]  /*1a6c0*/  @!P1 IMAD.MOV R3, RZ, RZ, -R3 ;  /* 0x000000ffff039224 */ /* 0x000fe400078e0a03 */
[C---:B------:R-:W-:Y:S01]  /*1a6d0*/  IMAD R9, R6.reuse, R12, R9 ;  /* 0x0000000c06097224 */ /* 0x040fe200078e0209 */
[----:B------:R-:W-:Y:S01]  /*1a6e0*/  IABS R12, R27 ;  /* 0x0000001b000c7213 */ /* 0x000fe20000000000 */
[----:B------:R-:W-:Y:S02]  /*1a6f0*/  VIADD R14, R29, 0x5 ;  /* 0x000000051d0e7836 */ /* 0x000fe40000000000 */
[----:B------:R-:W-:Y:S02]  /*1a700*/  IMAD.MOV R13, RZ, RZ, -R13 ;  /* 0x000000ffff0d7224 */ /* 0x000fe400078e0a0d */
[----:B------:R-:W-:Y:S01]  /*1a710*/  IMAD.HI.U32 R20, R11, R7, RZ ;  /* 0x000000070b147227 */ /* 0x000fe200078e00ff */
[----:B------:R-:W-:Y:S03]  /*1a720*/  STL [R1+0x4], R3 ;  /* 0x0000040301007387 */ /* 0x000fe60000100800 */
[----:B------:R-:W-:Y:S01]  /*1a730*/  IMAD R10, R6, R13, R10 ;  /* 0x0000000d060a7224 */ /* 0x000fe200078e020a */
[----:B------:R0:W-:Y:S01]  /*1a740*/  STL [R1+0x28], R14 ;  /* 0x0000280e01007387 */ /* 0x0001e20000100800 */
[----:B------:R-:W-:Y:S01]  /*1a750*/  IMAD.MOV R20, RZ, RZ, -R20 ;  /* 0x000000ffff147224 */ /* 0x000fe200078e0a14 */
[----:B------:R-:W-:Y:S01]  /*1a760*/  IABS R13, R14 ;  /* 0x0000000e000d7213 */ /* 0x000fe20000000000 */
[----:B------:R-:W-:-:S02]  /*1a770*/  VIADD R19, R29, 0x2 ;  /* 0x000000021d137836 */ /* 0x000fc40000000000 */
[C---:B------:R-:W-:Y:S02]  /*1a780*/  IMAD R7, R6.reuse, R20, R7 ;  /* 0x0000001406077224 */ /* 0x040fe400078e0207 */
[----:B0-----:R-:W-:Y:S01]  /*1a790*/  IMAD.HI.U32 R14, R11, R12, RZ ;  /* 0x0000000c0b0e7227 */ /* 0x001fe200078e00ff */
[----:B------:R-:W-:-:S03]  /*1a7a0*/  ISETP.GT.U32.AND P4, PT, R6, R0, PT ;  /* 0x000000000600720c */ /* 0x000fc60003f84070 */
[----:B------:R-:W-:Y:S02]  /*1a7b0*/  IMAD.MOV R14, RZ, RZ, -R14 ;  /* 0x000000ffff0e7224 */ /* 0x000fe400078e0a0e */
[----:B------:R-:W-:-:S04]  /*1a7c0*/  IMAD.HI.U32 R20, R11, R13, RZ ;  /* 0x0000000d0b147227 */ /* 0x000fc800078e00ff */
[C---:B------:R-:W-:Y:S01]  /*1a7d0*/  IMAD R12, R6.reuse, R14, R12 ;  /* 0x0000000e060c7224 */ /* 0x040fe200078e020c */
[----:B------:R-:W-:Y:S01]  /*1a7e0*/  IABS R14, R19 ;  /* 0x00000013000e7213 */ /* 0x000fe20000000000 */
[----:B------:R-:W-:Y:S02]  /*1a7f0*/  IMAD.MOV R20, RZ, RZ, -R20 ;  /* 0x000000ffff147224 */ /* 0x000fe400078e0a14 */
[C---:B------:R-:W-:Y:S02]  /*1a800*/  VIADD R25, R29.reuse, 0x7 ;  /* 0x000000071d197836 */ /* 0x040fe40000000000 */
[----:B------:R-:W-:Y:S02]  /*1a810*/  IMAD R13, R6, R20, R13 ;  /* 0x00000014060d7224 */ /* 0x000fe400078e020d */
[C---:B------:R-:W-:Y:S02]  /*1a820*/  VIADD R3, R29.reuse, 0x4 ;  /* 0x000000041d037836 */ /* 0x040fe40000000000 */
[----:B------:R-:W-:-:S02]  /*1a830*/  VIADD R18, R29, 0x3 ;  /* 0x000000031d127836 */ /* 0x000fc40000000000 */
[----:B------:R-:W-:Y:S02]  /*1a840*/  VIADD R20, R29, 0x1 ;  /* 0x000000011d147836 */ /* 0x000fe40000000000 */
[----:B------:R-:W-:-:S04]  /*1a850*/  IMAD.HI.U32 R29, R11, R14, RZ ;  /* 0x0000000e0b1d7227 */ /* 0x000fc800078e00ff */
[----:B------:R-:W-:Y:S01]  /*1a860*/  @!P4 IMAD.IADD R0, R0, 0x1, -R6 ;  /* 0x000000010000c824 */ /* 0x000fe200078e0a06 */
[----:B------:R-:W-:Y:S01]  /*1a870*/  ISETP.GT.U32.AND P4, PT, R6, R7, PT ;  /* 0x000000070600720c */ /* 0x000fe20003f84070 */
[----:B------:R-:W-:-:S04]  /*1a880*/  IMAD.MOV R29, RZ, RZ, -R29 ;  /* 0x000000ffff1d7224 */ /* 0x000fc800078e0a1d */
[----:B------:R-:W-:Y:S02]  /*1a890*/  IMAD R14, R6, R29, R14 ;  /* 0x0000001d060e7224 */ /* 0x000fe400078e020e */
[----:B------:R-:W0:Y:S06]  /*1a8a0*/  S2R R29, SR_TID.X ;  /* 0x00000000001d7919 */ /* 0x000e2c0000002100 */
[----:B------:R-:W-:Y:S01]  /*1a8b0*/  @!P4 IMAD.IADD R7, R7, 0x1, -R6 ;  /* 0x000000010707c824 */ /* 0x000fe200078e0a06 */
[----:B------:R-:W-:-:S04]  /*1a8c0*/  IABS R21, R25 ;  /* 0x0000001900157213 */ /* 0x000fc80000000000 */
[----:B------:R-:W-:Y:S01]  /*1a8d0*/  ISETP.GT.U32.AND P1, PT, R6, R7, PT ;  /* 0x000000070600720c */ /* 0x000fe20003f24070 */
[----:B------:R-:W-:-:S04]  /*1a8e0*/  IMAD.HI.U32 R16, R11, R21, RZ ;  /* 0x000000150b107227 */ /* 0x000fc800078e00ff */
[----:B------:R-:W-:-:S04]  /*1a8f0*/  IMAD.MOV R16, RZ, RZ, -R16 ;  /* 0x000000ffff107224 */ /* 0x000fc800078e0a10 */
[----:B------:R-:W-:-:S04]  /*1a900*/  IMAD R21, R6, R16, R21 ;  /* 0x0000001006157224 */ /* 0x000fc800078e0215 */
[----:B------:R-:W-:Y:S01]  /*1a910*/  @!P1 IMAD.IADD R7, R7, 0x1, -R6 ;  /* 0x0000000107079824 */ /* 0x000fe200078e0a06 */
[----:B------:R-:W-:Y:S02]  /*1a920*/  ISETP.GT.U32.AND P1, PT, R6, R9, PT ;  /* 0x000000090600720c */ /* 0x000fe40003f24070 */
[----:B------:R-:W-:Y:S02]  /*1a930*/  IABS R16, R18 ;  /* 0x0000001200107213 */ /* 0x000fe40000000000 */
[----:B0-----:R-:W-:-:S03]  /*1a940*/  SHF.R.U32.HI R29, RZ, 0x5, R29 ;  /* 0x00000005ff1d7819 */ /* 0x001fc6000001161d */
[----:B------:R-:W-:Y:S01]  /*1a950*/  IMAD.HI.U32 R28, R11, R16, RZ ;  /* 0x000000100b1c7227 */ /* 0x000fe200078e00ff */
[C---:B------:R-:W-:Y:S02]  /*1a960*/  ISETP.GT.U32.AND P4, PT, R6.reuse, R5, PT ;  /* 0x000000050600720c */ /* 0x040fe40003f84070 */
[----:B------:R-:W-:Y:S01]  /*1a970*/  SGXT.U32 R29, R29, 0x2 ;  /* 0x000000021d1d781a */ /* 0x000fe20000000000 */
[----:B------:R-:W-:Y:S02]  /*1a980*/  IMAD.MOV R28, RZ, RZ, -R28 ;  /* 0x000000ffff1c7224 */ /* 0x000fe400078e0a1c */
[----:B------:R-:W-:Y:S01]  /*1a990*/  @!P1 IMAD.IADD R9, R9, 0x1, -R6 ;  /* 0x0000000109099824 */ /* 0x000fe200078e0a06 */
[----:B------:R-:W-:Y:S02]  /*1a9a0*/  LOP3.LUT R29, R29, 0x7c, RZ, 0xfc, !PT ;  /* 0x0000007c1d1d7812 */ /* 0x000fe400078efcff */
[----:B------:R-:W-:Y:S01]  /*1a9b0*/  ISETP.GE.AND P1, PT, R15, RZ, PT ;  /* 0x000000ff0f00720c */ /* 0x000fe20003f26270 */
[----:B------:R-:W-:-:S02]  /*1a9c0*/  IMAD R16, R6, R28, R16 ;  /* 0x0000001c06107224 */ /* 0x000fc400078e0210 */
[----:B------:R-:W-:Y:S02]  /*1a9d0*/  IMAD R28, RZ, RZ, -UR6 ;  /* 0x80000006ff1c7e24 */ /* 0x000fe4000f8e02ff */
[----:B------:R-:W-:Y:S02]  /*1a9e0*/  IMAD R29, R29, UR6, RZ ;  /* 0x000000061d1d7c24 */ /* 0x000fe4000f8e02ff */
[----:B------:R-:W-:Y:S02]  /*1a9f0*/  @!P4 IMAD.IADD R5, R5, 0x1, -R6 ;  /* 0x000000010505c824 */ /* 0x000fe400078e0a06 */
[----:B------:R-:W-:Y:S02]  /*1aa00*/  IMAD R29, R28, 0x4, R29 ;  /* 0x000000041c1d7824 */ /* 0x000fe400078e021d */
[----:B------:R-:W-:Y:S02]  /*1aa10*/  @!P2 IMAD.MOV R0, RZ, RZ, -R0 ;  /* 0x000000ffff00a224 */ /* 0x000fe400078e0a00 */
[----:B------:R-:W-:-:S02]  /*1aa20*/  @!P5 IMAD.MOV R2, RZ, RZ, -R2 ;  /* 0x000000ffff02d224 */ /* 0x000fc400078e0a02 */
[----:B------:R-:W-:Y:S01]  /*1aa30*/  @!P6 IMAD.MOV R4, RZ, RZ, -R4 ;  /* 0x000000ffff04e224 */ /* 0x000fe200078e0a04 */
[----:B------:R-:W-:Y:S01]  /*1aa40*/  STL [R1+0x850], R29 ;  /* 0x0008501d01007387 */ /* 0x000fe20000100800 */
[----:B------:R-:W-:Y:S02]  /*1aa50*/  @!P3 IMAD.MOV R5, RZ, RZ, -R5 ;  /* 0x000000ffff05b224 */ /* 0x000fe400078e0a05 */
[----:B------:R-:W-:Y:S01]  /*1aa60*/  @!P1 IMAD.MOV R7, RZ, RZ, -R7 ;  /* 0x000000ffff079224 */ /* 0x000fe200078e0a07 */
[----:B------:R-:W-:Y:S04]  /*1aa70*/  STL [R1+0x1d20], R0 ;  /* 0x001d200001007387 */ /* 0x000fe80000100800 */
[----:B------:R-:W-:Y:S01]  /*1aa80*/  STL [R1+0x1d24], R2 ;  /* 0x001d240201007387 */ /* 0x000fe20000100800 */
[----:B------:R-:W-:-:S03]  /*1aa90*/  IMAD R28, R28, 0x4, R29 ;  /* 0x000000041c1c7824 */ /* 0x000fc600078e021d */
[----:B------:R-:W-:Y:S04]  /*1aaa0*/  STL [R1+0x1d28], R4 ;  /* 0x001d280401007387 */ /* 0x000fe80000100800 */
[----:B------:R-:W-:Y:S04]  /*1aab0*/  STL [R1+0x1d2c], R5 ;  /* 0x001d2c0501007387 */ /* 0x000fe80000100800 */
[----:B------:R0:W-:Y:S02]  /*1aac0*/  STL [R1+0x1d30], R7 ;  /* 0x001d300701007387 */ /* 0x0001e40000100800 */
[----:B0-----:R-:W-:-:S04]  /*1aad0*/  IMAD R7, RZ, RZ, -UR6 ;  /* 0x80000006ff077e24 */ /* 0x001fc8000f8e02ff */
[C---:B------:R-:W-:Y:S01]  /*1aae0*/  IMAD R0, R7.reuse, 0x4, R28 ;  /* 0x0000000407007824 */ /* 0x040fe200078e021c */
[----:B------:R-:W-:Y:S04]  /*1aaf0*/  STL [R1+0x854], R28 ;  /* 0x0008541c01007387 */ /* 0x000fe80000100800 */
[----:B------:R0:W-:Y:S02]  /*1ab00*/  STL [R1+0x818], R0 ;  /* 0x0008180001007387 */ /* 0x0001e40000100800 */
[----:B0-----:R-:W-:-:S05]  /*1ab10*/  IMAD R0, R7, 0x4, R0 ;  /* 0x0000000407007824 */ /* 0x001fca00078e0200 */
[----:B------:R0:W-:Y:S04]  /*1ab20*/  STL [R1+0x820], R0 ;  /* 0x0008200001007387 */ /* 0x0001e80000100800 */
[----:B------:R-:W2:Y:S01]  /*1ab30*/  LDL.LU R28, [R1+0x28] ;  /* 0x00002800011c7983 */ /* 0x000ea20000300800 */
[----:B------:R-:W-:-:S13]  /*1ab40*/  ISETP.GT.U32.AND P4, PT, R6, R8, PT ;  /* 0x000000080600720c */ /* 0x000fda0003f84070 */
[----:B------:R-:W-:Y:S01]  /*1ab50*/  @!P4 IMAD.IADD R8, R8, 0x1, -R6 ;  /* 0x000000010808c824 */ /* 0x000fe200078e0a06 */
[----:B------:R-:W-:-:S13]  /*1ab60*/  ISETP.GT.U32.AND P4, PT, R6, R10, PT ;  /* 0x0000000a0600720c */ /* 0x000fda0003f84070 */
[----:B------:R-:W-:Y:S01]  /*1ab70*/  @!P4 IMAD.IADD R10, R10, 0x1, -R6 ;  /* 0x000000010a0ac824 */ /* 0x000fe200078e0a06 */
[----:B------:R-:W-:Y:S02]  /*1ab80*/  ISETP.GT.U32.AND P4, PT, R6, R21, PT ;  /* 0x000000150600720c */ /* 0x000fe40003f84070 */
[----:B------:R-:W-:-:S11]  /*1ab90*/  IABS R17, R3 ;  /* 0x0000000300117213 */ /* 0x000fd60000000000 */
[----:B------:R-:W-:Y:S01]  /*1aba0*/  @!P4 IMAD.IADD R21, R21, 0x1, -R6 ;  /* 0x000000011515c824 */ /* 0x000fe200078e0a06 */
[C---:B------:R-:W-:Y:S01]  /*1abb0*/  ISETP.GT.U32.AND P4, PT, R6.reuse, R12, PT ;  /* 0x0000000c0600720c */ /* 0x040fe20003f84070 */
[----:B------:R-:W-:Y:S01]  /*1abc0*/  IMAD.HI.U32 R15, R11, R17, RZ ;  /* 0x000000110b0f7227 */ /* 0x000fe200078e00ff */
[C---:B------:R-:W-:Y:S02]  /*1abd0*/  ISETP.GT.U32.AND P2, PT, R6.reuse, R8, PT ;  /* 0x000000080600720c */ /* 0x040fe40003f44070 */
[----:B------:R-:W-:Y:S01]  /*1abe0*/  ISETP.GT.U32.AND P5, PT, R6, R10, PT ;  /* 0x0000000a0600720c */ /* 0x000fe20003fa4070 */
[----:B------:R-:W-:-:S08]  /*1abf0*/  IMAD.MOV R15, RZ, RZ, -R15 ;  /* 0x000000ffff0f7224 */ /* 0x000fd000078e0a0f */
[--C-:B------:R-:W-:Y:S01]  /*1ac00*/  @!P4 IMAD.IADD R12, R12, 0x1, -R6.reuse ;  /* 0x000000010c0cc824 */ /* 0x100fe200078e0a06 */
[C---:B------:R-:W-:Y:S01]  /*1ac10*/  ISETP.GT.U32.AND P4, PT, R6.reuse, R9, PT ;  /* 0x000000090600720c */ /* 0x040fe20003f84070 */
[C---:B------:R-:W-:Y:S01]  /*1ac20*/  IMAD R17, R6.reuse, R15, R17 ;  /* 0x0000000f06117224 */ /* 0x040fe200078e0211 */
[----:B------:R-:W-:Y:S01]  /*1ac30*/  ISETP.GT.U32.AND P3, PT, R6, R21, PT ;  /* 0x000000150600720c */ /* 0x000fe20003f64070 */
[--C-:B------:R-:W-:Y:S01]  /*1ac40*/  @!P2 IMAD.IADD R8, R8, 0x1, -R6.reuse ;  /* 0x000000010808a824 */ /* 0x100fe200078e0a06 */
[----:B------:R-:W-:Y:S01]  /*1ac50*/  ISETP.GT.U32.AND P1, PT, R6, R13, PT ;  /* 0x0000000d0600720c */ /* 0x000fe20003f24070 */
[----:B------:R-:W-:Y:S01]  /*1ac60*/  @!P5 IMAD.IADD R10, R10, 0x1, -R6 ;  /* 0x000000010a0ad824 */ /* 0x000fe200078e0a06 */
[C---:B------:R-:W-:Y:S02]  /*1ac70*/  ISETP.GT.U32.AND P2, PT, R6.reuse, R17, PT ;  /* 0x000000110600720c */ /* 0x040fe40003f44070 */
[----:B------:R-:W-:-:S05]  /*1ac80*/  ISETP.GT.U32.AND P5, PT, R6, R14, PT ;  /* 0x0000000e0600720c */ /* 0x000fca0003fa4070 */
[--C-:B------:R-:W-:Y:S01]  /*1ac90*/  @!P4 IMAD.IADD R9, R9, 0x1, -R6.reuse ;  /* 0x000000010909c824 */ /* 0x100fe200078e0a06 */
[C---:B------:R-:W-:Y:S02]  /*1aca0*/  ISETP.GT.U32.AND P4, PT, R6.reuse, R16, PT ;  /* 0x000000100600720c */ /* 0x040fe40003f84070 */
[----:B------:R-:W-:Y:S01]  /*1acb0*/  IABS R15, R20 ;  /* 0x00000014000f7213 */ /* 0x000fe20000000000 */
[--C-:B------:R-:W-:Y:S01]  /*1acc0*/  @!P3 IMAD.IADD R21, R21, 0x1, -R6.reuse ;  /* 0x000000011515b824 */ /* 0x100fe200078e0a06 */
[----:B------:R-:W-:Y:S01]  /*1acd0*/  ISETP.GT.U32.AND P6, PT, R6, R12, PT ;  /* 0x0000000c0600720c */ /* 0x000fe20003fc4070 */
[----:B------:R-:W-:Y:S01]  /*1ace0*/  @!P1 IMAD.IADD R13, R13, 0x1, -R6 ;  /* 0x000000010d0d9824 */ /* 0x000fe200078e0a06 */
[----:B------:R-:W-:Y:S01]  /*1acf0*/  ISETP.GE.AND P3, PT, R22, RZ, PT ;  /* 0x000000ff1600720c */ /* 0x000fe20003f66270 */
[----:B------:R-:W-:Y:S01]  /*1ad00*/  IMAD.HI.U32 R11, R11, R15, RZ ;  /* 0x0000000f0b0b7227 */ /* 0x000fe200078e00ff */
[----:B------:R-:W-:-:S03]  /*1ad10*/  ISETP.GE.AND P1, PT, R23, RZ, PT ;  /* 0x000000ff1700720c */ /* 0x000fc60003f26270 */
[----:B0-----:R-:W-:Y:S02]  /*1ad20*/  IMAD R0, R7, 0x4, R0 ;  /* 0x0000000407007824 */ /* 0x001fe400078e0200 */
[--C-:B------:R-:W-:Y:S01]  /*1ad30*/  @!P2 IMAD.IADD R17, R17, 0x1, -R6.reuse ;  /* 0x000000011111a824 */ /* 0x100fe200078e0a06 */
[----:B------:R-:W-:Y:S01]  /*1ad40*/  ISETP.GE.AND P2, PT, R24, RZ, PT ;  /* 0x000000ff1800720c */ /* 0x000fe20003f46270 */
[--C-:B------:R-:W-:Y:S01]  /*1ad50*/  @!P4 IMAD.IADD R16, R16, 0x1, -R6.reuse ;  /* 0x000000011010c824 */ /* 0x100fe200078e0a06 */
[----:B------:R-:W-:Y:S01]  /*1ad60*/  ISETP.GE.AND P4, PT, R25, RZ, PT ;  /* 0x000000ff1900720c */ /* 0x000fe20003f86270 */
[----:B------:R-:W-:Y:S01]  /*1ad70*/  @!P5 IMAD.IADD R14, R14, 0x1, -R6 ;  /* 0x000000010e0ed824 */ /* 0x000fe200078e0a06 */
[----:B------:R-:W-:Y:S01]  /*1ad80*/  ISETP.GE.AND P5, PT, R27, RZ, PT ;  /* 0x000000ff1b00720c */ /* 0x000fe20003fa6270 */
[----:B------:R-:W-:Y:S01]  /*1ad90*/  IMAD.MOV R11, RZ, RZ, -R11 ;  /* 0x000000ffff0b7224 */ /* 0x000fe200078e0a0b */
[----:B------:R0:W-:Y:S03]  /*1ada0*/  STL [R1+0x830], R0 ;  /* 0x0008300001007387 */ /* 0x0001e60000100800 */
[----:B------:R-:W-:-:S02]  /*1adb0*/  IMAD R15, R6, R11, R15 ;  /* 0x0000000b060f7224 */ /* 0x000fc400078e020f */
[----:B0-----:R-:W-:Y:S02]  /*1adc0*/  IMAD R0, R7, 0x4, R0 ;  /* 0x0000000407007824 */ /* 0x001fe400078e0200 */
[----:B------:R-:W-:Y:S01]  /*1add0*/  @!P6 IMAD.IADD R12, R12, 0x1, -R6 ;  /* 0x000000010c0ce824 */ /* 0x000fe200078e0a06 */
[----:B------:R-:W-:Y:S01]  /*1ade0*/  ISETP.GT.U32.AND P6, PT, R6, R15, PT ;  /* 0x0000000f0600720c */ /* 0x000fe20003fc4070 */
[----:B------:R-:W-:Y:S01]  /*1adf0*/  IMAD.MOV.U32 R11, RZ, RZ, R21 ;  /* 0x000000ffff0b7224 */ /* 0x000fe200078e0015 */
[----:B------:R0:W-:Y:S01]  /*1ae00*/  STL [R1+0x82c], R0 ;  /* 0x00082c0001007387 */ /* 0x0001e20000100800 */
[----:B------:R-:W-:Y:S02]  /*1ae10*/  @!P3 IMAD.MOV R8, RZ, RZ, -R8 ;  /* 0x000000ffff08b224 */ /* 0x000fe400078e0a08 */
[----:B------:R-:W-:Y:S02]  /*1ae20*/  @!P1 IMAD.MOV R9, RZ, RZ, -R9 ;  /* 0x000000ffff099224 */ /* 0x000fe400078e0a09 */
[----:B------:R-:W-:-:S02]  /*1ae30*/  @!P2 IMAD.MOV R10, RZ, RZ, -R10 ;  /* 0x000000ffff0aa224 */ /* 0x000fc400078e0a0a */
[----:B0-----:R-:W-:Y:S01]  /*1ae40*/  IMAD R0, R7, 0x4, R0 ;  /* 0x0000000407007824 */ /* 0x001fe200078e0200 */
[C---:B------:R-:W-:Y:S01]  /*1ae50*/  ISETP.GT.U32.AND P3, PT, R6.reuse, R13, PT ;  /* 0x0000000d0600720c */ /* 0x040fe20003f64070 */
[----:B------:R-:W-:Y:S02]  /*1ae60*/  @!P4 IMAD.MOV R11, RZ, RZ, -R11 ;  /* 0x000000ffff0bc224 */ /* 0x000fe400078e0a0b */
[----:B------:R-:W-:Y:S01]  /*1ae70*/  @!P5 IMAD.MOV R12, RZ, RZ, -R12 ;  /* 0x000000ffff0cd224 */ /* 0x000fe200078e0a0c */
[----:B------:R0:W-:Y:S01]  /*1ae80*/  STL [R1+0x828], R0 ;  /* 0x0008280001007387 */ /* 0x0001e20000100800 */
[----:B------:R-:W-:-:S03]  /*1ae90*/  ISETP.GT.U32.AND P1, PT, R6, R17, PT ;  /* 0x000000110600720c */ /* 0x000fc60003f24070 */
[----:B------:R-:W-:Y:S04]  /*1aea0*/  STL [R1+0x1d34], R8 ;  /* 0x001d340801007387 */ /* 0x000fe80000100800 */
[----:B------:R-:W-:Y:S01]  /*1aeb0*/  STL [R1+0x1d38], R9 ;  /* 0x001d380901007387 */ /* 0x000fe20000100800 */
[----:B0-----:R-:W-:-:S03]  /*1aec0*/  IMAD R0, R7, 0x4, R0 ;  /* 0x0000000407007824 */ /* 0x001fc600078e0200 */
[----:B------:R-:W-:Y:S04]  /*1aed0*/  STL [R1+0x1d3c], R10 ;  /* 0x001d3c0a01007387 */ /* 0x000fe80000100800 */
[----:B------:R-:W-:Y:S04]  /*1aee0*/  STL [R1+0x1d40], R11 ;  /* 0x001d400b01007387 */ /* 0x000fe80000100800 */
[----:B------:R-:W-:Y:S01]  /*1aef0*/  STL [R1+0x1d44], R12 ;  /* 0x001d440c01007387 */ /* 0x000fe20000100800 */
[----:B------:R-:W-:-:S03]  /*1af00*/  @!P6 IMAD.IADD R15, R15, 0x1, -R6 ;  /* 0x000000010f0fe824 */ /* 0x000fc600078e0a06 */
[----:B------:R0:W-:Y:S01]  /*1af10*/  STL [R1+0x814], R0 ;  /* 0x0008140001007387 */ /* 0x0001e20000100800 */
[----:B------:R-:W-:Y:S01]  /*1af20*/  @!P3 IMAD.IADD R13, R13, 0x1, -R6 ;  /* 0x000000010d0db824 */ /* 0x000fe200078e0a06 */
[C---:B------:R-:W-:Y:S01]  /*1af30*/  ISETP.GT.U32.AND P2, PT, R6.reuse, R16, PT ;  /* 0x000000100600720c */ /* 0x040fe20003f44070 */
[----:B0-----:R-:W-:Y:S01]  /*1af40*/  IMAD R0, R7, 0x4, R0 ;  /* 0x0000000407007824 */ /* 0x001fe200078e0200 */
[C---:B------:R-:W-:Y:S01]  /*1af50*/  ISETP.GT.U32.AND P4, PT, R6.reuse, R14, PT ;  /* 0x0000000e0600720c */ /* 0x040fe20003f84070 */
[----:B------:R-:W-:Y:S01]  /*1af60*/  @!P1 IMAD.IADD R17, R17, 0x1, -R6 ;  /* 0x0000000111119824 */ /* 0x000fe200078e0a06 */
[C---:B------:R-:W-:Y:S02]  /*1af70*/  ISETP.GT.U32.AND P6, PT, R6.reuse, R15, PT ;  /* 0x0000000f0600720c */ /* 0x040fe40003fc4070 */
[----:B------:R0:W-:Y:S01]  /*1af80*/  STL [R1+0x81c], R0 ;  /* 0x00081c0001007387 */ /* 0x0001e20000100800 */
[----:B------:R-:W-:Y:S02]  /*1af90*/  ISETP.GT.U32.AND P3, PT, R6, R26, PT ;  /* 0x0000001a0600720c */ /* 0x000fe40003f64070 */
[----:B------:R-:W-:-:S02]  /*1afa0*/  ISETP.GE.AND P1, PT, R3, RZ, PT ;  /* 0x000000ff0300720c */ /* 0x000fc40003f26270 */
[----:B------:R-:W3:Y:S01]  /*1afb0*/  LDL.LU R3, [R1+0x1e44] ;  /* 0x001e440001037983 */ /* 0x000ee20000300800 */
[----:B0-----:R-:W-:-:S05]  /*1afc0*/  IMAD R0, R7, 0x4, R0 ;  /* 0x0000000407007824 */ /* 0x001fca00078e0200 */
[----:B------:R0:W-:Y:S01]  /*1afd0*/  STL [R1+0x824], R0 ;  /* 0x0008240001007387 */ /* 0x0001e20000100800 */
[----:B------:R-:W-:Y:S02]  /*1afe0*/  @!P2 IMAD.IADD R16, R16, 0x1, -R6 ;  /* 0x000000011010a824 */ /* 0x000fe400078e0a06 */
[----:B0-----:R-:W-:Y:S02]  /*1aff0*/  IMAD R0, R7, 0x4, R0 ;  /* 0x0000000407007824 */ /* 0x001fe400078e0200 */
[----:B------:R-:W-:-:S03]  /*1b000*/  @!P4 IMAD.IADD R14, R14, 0x1, -R6 ;  /* 0x000000010e0ec824 */ /* 0x000fc600078e0a06 */
[----:B------:R0:W-:Y:S01]  /*1b010*/  STL [R1+0x834], R0 ;  /* 0x0008340001007387 */ /* 0x0001e20000100800 */
[--C-:B------:R-:W-:Y:S02]  /*1b020*/  @!P6 IMAD.IADD R15, R15, 0x1, -R6.reuse ;  /* 0x000000010f0fe824 */ /* 0x100fe400078e0a06 */
[----:B------:R-:W-:Y:S02]  /*1b030*/  @!P3 IMAD.IADD R26, R26, 0x1, -R6 ;  /* 0x000000011a1ab824 */ /* 0x000fe400078e0a06 */
[----:B------:R-:W-:Y:S02]  /*1b040*/  IMAD.MOV.U32 R6, RZ, RZ, R13 ;  /* 0x000000ffff067224 */ /* 0x000fe400078e000d */
[----:B0-----:R-:W-:-:S05]  /*1b050*/  IMAD R0, R7, 0x4, R0 ;  /* 0x0000000407007824 */ /* 0x001fca00078e0200 */
[----:B------:R0:W-:Y:S04]  /*1b060*/  STL [R1+0x838], R0 ;  /* 0x0008380001007387 */ /* 0x0001e80000100800 */
[----:B------:R-:W4:Y:S04]  /*1b070*/  LDL.LU R5, [R1+0x38] ;  /* 0x0000380001057983 */ /* 0x000f280000300800 */
[----:B------:R-:W5:Y:S01]  /*1b080*/  LDL.LU R29, [R1+0x40] ;  /* 0x00004000011d7983 */ /* 0x000f620000300800 */
[----:B0-----:R-:W-:-:S05]  /*1b090*/  IMAD R0, R7, 0x4, R0 ;  /* 0x0000000407007824 */ /* 0x001fca00078e0200 */
[----:B------:R0:W-:Y:S01]  /*1b0a0*/  STL [R1+0x83c], R0 ;  /* 0x00083c0001007387 */ /* 0x0001e20000100800 */
[----:B------:R-:W-:Y:S02]  /*1b0b0*/  ISETP.GE.AND P2, PT, R18, RZ, PT ;  /* 0x000000ff1200720c */ /* 0x000fe40003f46270 */
[----:B--2---:R-:W-:Y:S02]  /*1b0c0*/  ISETP.GE.AND P5, PT, R28, RZ, PT ;  /* 0x000000ff1c00720c */ /* 0x004fe40003fa6270 */
[----:B------:R-:W1:Y:S11]  /*1b0d0*/  S2R R28, SR_TID.X ;  /* 0x00000000001c7919 */ /* 0x000e760000002100 */
[----:B------:R-:W-:-:S05]  /*1b0e0*/  @!P5 IMAD.MOV R6, RZ, RZ, -R6 ;  /* 0x000000ffff06d224 */ /* 0x000fca00078e0a06 */
[----:B------:R2:W-:Y:S04]  /*1b0f0*/  STL [R1+0x1d48], R6 ;  /* 0x001d480601007387 */ /* 0x0005e80000100800 */
[----:B------:R-:W5:Y:S04]  /*1b100*/  LDL.LU R4, [R1+0x50] ;  /* 0x0000500001047983 */ /* 0x000f680000300800 */
[----:B------:R-:W5:Y:S01]  /*1b110*/  LDL.LU R2, [R1+0x78] ;  /* 0x0000780001027983 */ /* 0x000f620000300800 */
[----:B-1----:R-:W-:-:S03]  /*1b120*/  LOP3.LUT R18, R28, 0x7f, RZ, 0xc0, !PT ;  /* 0x0000007f1c127812 */ /* 0x002fc600078ec0ff */
[----:B------:R-:W5:Y:S01]  /*1b130*/  LDL.LU R28, [R1+0x80] ;  /* 0x00008000011c7983 */ /* 0x000f620000300800 */
[----:B------:R-:W-:Y:S01]  /*1b140*/  ISETP.GE.AND P4, PT, R19, RZ, PT ;  /* 0x000000ff1300720c */ /* 0x000fe20003f86270 */
[----:B------:R-:W-:Y:S01]  /*1b150*/  IMAD R13, R18, UR4, RZ ;  /* 0x00000004120d7c24 */ /* 0x000fe2000f8e02ff */
[----:B------:R-:W-:Y:S01]  /*1b160*/  ISETP.GE.AND P6, PT, R20, RZ, PT ;  /* 0x000000ff1400720c */ /* 0x000fe20003fc6270 */
[C---:B0-----:R-:W-:Y:S01]  /*1b170*/  IMAD R0, R7.reuse, 0x4, R0 ;  /* 0x0000000407007824 */ /* 0x041fe200078e0200 */
[----:B------:R-:W-:Y:S01]  /*1b180*/  ULDC.64 UR4, c[0x0][0x218] ;  /* 0x0000860000047ab9 */ /* 0x000fe20000000a00 */
[----:B------:R-:W-:Y:S02]  /*1b190*/  @!P1 IMAD.MOV R17, RZ, RZ, -R17 ;  /* 0x000000ffff119224 */ /* 0x000fe400078e0a11 */
[----:B--2---:R-:W-:Y:S01]  /*1b1a0*/  IMAD R6, R7, 0x4, R0 ;  /* 0x0000000407067824 */ /* 0x004fe200078e0200 */
[----:B------:R0:W-:Y:S01]  /*1b1b0*/  STL [R1+0x844], R0 ;  /* 0x0008440001007387 */ /* 0x0001e20000100800 */
[----:B------:R-:W-:-:S03]  /*1b1c0*/  @!P2 IMAD.MOV R16, RZ, RZ, -R16 ;  /* 0x000000ffff10a224 */ /* 0x000fc600078e0a10 */
[----:B------:R-:W-:Y:S01]  /*1b1d0*/  STL [R1+0x1d4c], R13 ;  /* 0x001d4c0d01007387 */ /* 0x000fe20000100800 */
[----:B------:R-:W-:Y:S02]  /*1b1e0*/  @!P4 IMAD.MOV R14, RZ, RZ, -R14 ;  /* 0x000000ffff0ec224 */ /* 0x000fe400078e0a0e */
[----:B------:R-:W-:Y:S02]  /*1b1f0*/  @!P6 IMAD.MOV R15, RZ, RZ, -R15 ;  /* 0x000000ffff0fe224 */ /* 0x000fe400078e0a0f */
[----:B------:R-:W-:Y:S01]  /*1b200*/  @!P0 IMAD.MOV R26, RZ, RZ, -R26 ;  /* 0x000000ffff1a8224 */ /* 0x000fe200078e0a1a */
[----:B---3--:R-:W-:Y:S02]  /*1b210*/  ISETP.NE.AND P3, PT, R3, RZ, PT ;  /* 0x000000ff0300720c */ /* 0x008fe40003f65270 */
[----:B------:R-:W-:Y:S02]  /*1b220*/  LOP3.LUT R18, RZ, R3, RZ, 0x33, !PT ;  /* 0x00000003ff127212 */ /* 0x000fe400078e33ff */
[----:B------:R-:W-:Y:S01]  /*1b230*/  IADD3 R3, P5, R13, UR4, RZ ;  /* 0x000000040d037c10 */ /* 0x000fe2000ffbe0ff */
[----:B------:R-:W-:-:S04]  /*1b240*/  ULDC UR4, c[0x0][0x240] ;  /* 0x0000900000047ab9 */ /* 0x000fc80000000800 */
[----:B------:R1:W-:Y:S04]  /*1b250*/  STL [R1+0x1ce0], R3 ;  /* 0x001ce00301007387 */ /* 0x0003e80000100800 */
[----:B0-----:R-:W2:Y:S04]  /*1b260*/  LDL.LU R0, [R1+0x88] ;  /* 0x0000880001007983 */ /* 0x001ea80000300800 */
[----:B------:R-:W-:Y:S01]  /*1b270*/  STL [R1+0x848], R6 ;  /* 0x0008480601007387 */ /* 0x000fe20000100800 */
[----:B-1----:R-:W-:-:S03]  /*1b280*/  IMAD R3, R7, 0x4, R6 ;  /* 0x0000000407037824 */ /* 0x002fc600078e0206 */
[----:B------:R-:W-:Y:S04]  /*1b290*/  STL [R1+0x1d50], R17 ;  /* 0x001d501101007387 */ /* 0x000fe80000100800 */
[----:B------:R-:W-:Y:S04]  /*1b2a0*/  STL [R1+0x1d54], R16 ;  /* 0x001d541001007387 */ /* 0x000fe80000100800 */
[----:B------:R-:W-:Y:S04]  /*1b2b0*/  STL [R1+0x1d58], R14 ;  /* 0x001d580e01007387 */ /* 0x000fe80000100800 */
[----:B------:R-:W-:Y:S04]  /*1b2c0*/  STL [R1+0x840], R3 ;  /* 0x0008400301007387 */ /* 0x000fe80000100800 */
[----:B------:R4:W-:Y:S04]  /*1b2d0*/  STL [R1+0x1d5c], R3 ;  /* 0x001d5c0301007387 */ /* 0x0009e80000100800 */
[----:B------:R-:W-:Y:S01]  /*1b2e0*/  STL [R1+0x1d60], R15 ;  /* 0x001d600f01007387 */ /* 0x000fe20000100800 */
[----:B----4-:R-:W-:-:S02]  /*1b2f0*/  SEL R3, R18, R5, !P3 ;  /* 0x0000000512037207 */ /* 0x010fc40005800000 */
[C---:B-----5:R-:W-:Y:S01]  /*1b300*/  SEL R29, R18.reuse, R29, !P3 ;  /* 0x0000001d121d7207 */ /* 0x060fe20005800000 */
[----:B------:R-:W-:Y:S04]  /*1b310*/  STL [R1+0x1d64], R26 ;  /* 0x001d641a01007387 */ /* 0x000fe80000100800 */
[----:B------:R-:W-:Y:S04]  /*1b320*/  STL [R1+0x1d68], R29 ;  /* 0x001d681d01007387 */ /* 0x000fe80000100800 */
[----:B------:R-:W-:Y:S04]  /*1b330*/  STL [R1], R3 ;  /* 0x0000000301007387 */ /* 0x000fe80000100800 */
[----:B------:R-:W3:Y:S01]  /*1b340*/  LDL.LU R23, [R1+0x90] ;  /* 0x0000900001177983 */ /* 0x000ee20000300800 */
[----:B------:R-:W-:-:S02]  /*1b350*/  SEL R19, R18, R4, !P3 ;  /* 0x0000000412137207 */ /* 0x000fc40005800000 */
[----:B------:R-:W-:-:S03]  /*1b360*/  SEL R20, R18, R2, !P3 ;  /* 0x0000000212147207 */ /* 0x000fc60005800000 */
[----:B------:R0:W-:Y:S04]  /*1b370*/  STL [R1+0x1d6c], R19 ;  /* 0x001d6c1301007387 */ /* 0x0001e80000100800 */
[----:B------:R-:W4:Y:S04]  /*1b380*/  LDL.LU R24, [R1+0x98] ;  /* 0x0000980001187983 */ /* 0x000f280000300800 */
[----:B------:R-:W5:Y:S01]  /*1b390*/  LDL.LU R25, [R1+0xa4] ;  /* 0x0000a40001197983 */ /* 0x000f620000300800 */
[----:B------:R-:W-:-:S03]  /*1b3a0*/  SEL R21, R18, R28, !P3 ;  /* 0x0000001c12157207 */ /* 0x000fc60005800000 */
[----:B------:R-:W-:Y:S04]  /*1b3b0*/  STL [R1+0x1d70], R20 ;  /* 0x001d701401007387 */ /* 0x000fe80000100800 */
[----:B------:R-:W5:Y:S04]  /*1b3c0*/  LDL.LU R27, [R1+0xac] ;  /* 0x0000ac00011b7983 */ /* 0x000f680000300800 */
[----:B------:R-:W5:Y:S04]  /*1b3d0*/  LDL.LU R28, [R1+0xb8] ;  /* 0x0000b800011c7983 */ /* 0x000f680000300800 */
[----:B------:R1:W-:Y:S04]  /*1b3e0*/  STL [R1+0x1d74], R21 ;  /* 0x001d741501007387 */ /* 0x0003e80000100800 */
[----:B0-----:R-:W1:Y:S04]  /*1b3f0*/  LDL.LU R19, [R1+0x7b0] ;  /* 0x0007b00001137983 */ /* 0x001e680000300800 */
[----:B------:R-:W5:Y:S04]  /*1b400*/  LDL.LU R29, [R1+0x7bc] ;  /* 0x0007bc00011d7983 */ /* 0x000f680000300800 */
        /* <DEDUP_REMOVED lines=16> */
[----:B------:R-:W5:Y:S01]  /*1b510*/  LDL.LU R2, [R1+0xf4] ;  /* 0x0000f40001027983 */ /* 0x000f620000300800 */
[----:B--2---:R-:W-:-:S03]  /*1b520*/  SEL R22, R18, R0, !P3 ;  /* 0x0000000012167207 */ /* 0x004fc60005800000 */
[----:B------:R-:W2:Y:S04]  /*1b530*/  LDL.LU R0, [R1+0x108] ;  /* 0x0001080001007983 */ /* 0x000ea80000300800 */
[----:B------:R-:W-:Y:S01]  /*1b540*/  STL [R1+0x1d78], R22 ;  /* 0x001d781601007387 */ /* 0x000fe20000100800 */
[----:B---3--:R-:W-:-:S05]  /*1b550*/  SEL R23, R18, R23, !P3 ;  /* 0x0000001712177207 */ /* 0x008fca0005800000 */
[----:B------:R-:W-:Y:S01]  /*1b560*/  STL [R1+0x1d7c], R23 ;  /* 0x001d7c1701007387 */ /* 0x000fe20000100800 */
[C---:B----4-:R-:W-:Y:S02]  /*1b570*/  SEL R24, R18.reuse, R24, !P3 ;  /* 0x0000001812187207 */ /* 0x050fe40005800000 */
[----:B-----5:R-:W-:-:S03]  /*1b580*/  SEL R25, R18, R25, !P3 ;  /* 0x0000001912197207 */ /* 0x020fc60005800000 */
[----:B------:R-:W-:Y:S01]  /*1b590*/  STL [R1+0x1d80], R24 ;  /* 0x001d801801007387 */ /* 0x000fe20000100800 */
[----:B------:R-:W-:-:S03]  /*1b5a0*/  SEL R27, R18, R27, !P3 ;  /* 0x0000001b121b7207 */ /* 0x000fc60005800000 */
[----:B------:R-:W-:Y:S01]  /*1b5b0*/  STL [R1+0x1d84], R25 ;  /* 0x001d841901007387 */ /* 0x000fe20000100800 */
[----:B------:R-:W-:-:S03]  /*1b5c0*/  SEL R28, R18, R28, !P3 ;  /* 0x0000001c121c7207 */ /* 0x000fc60005800000 */
[----:B------:R-:W-:Y:S01]  /*1b5d0*/  STL [R1+0x1d88], R27 ;  /* 0x001d881b01007387 */ /* 0x000fe20000100800 */
[----:B-1----:R-:W-:-:S03]  /*1b5e0*/  SEL R21, R18, R19, !P3 ;  /* 0x0000001312157207 */ /* 0x002fc60005800000 */
[----:B------:R-:W-:Y:S01]  /*1b5f0*/  STL [R1+0x1d8c], R28 ;  /* 0x001d8c1c01007387 */ /* 0x000fe20000100800 */
[----:B------:R-:W-:-:S03]  /*1b600*/  SEL R19, R18, R29, !P3 ;  /* 0x0000001d12137207 */ /* 0x000fc60005800000 */
[----:B------:R-:W-:Y:S01]  /*1b610*/  STL [R1+0x28], R21 ;  /* 0x0000281501007387 */ /* 0x000fe20000100800 */
[----:B------:R-:W-:-:S03]  /*1b620*/  SEL R20, R18, R26, !P3 ;  /* 0x0000001a12147207 */ /* 0x000fc60005800000 */
[----:B------:R0:W-:Y:S01]  /*1b630*/  STL [R1+0x34], R19 ;  /* 0x0000341301007387 */ /* 0x0001e20000100800 */
[----:B------:R-:W-:-:S03]  /*1b640*/  SEL R15, R18, R15, !P3 ;  /* 0x0000000f120f7207 */ /* 0x000fc60005800000 */
[----:B------:R-:W-:Y:S01]  /*1b650*/  STL [R1+0x38], R20 ;  /* 0x0000381401007387 */ /* 0x000fe20000100800 */
[C---:B0-----:R-:W-:Y:S02]  /*1b660*/  SEL R19, R18.reuse, R3, !P3 ;  /* 0x0000000312137207 */ /* 0x041fe40005800000 */
[C---:B------:R-:W-:Y:S01]  /*1b670*/  SEL R3, R18.reuse, R14, !P3 ;  /* 0x0000000e12037207 */ /* 0x040fe20005800000 */
[----:B------:R0:W-:Y:S04]  /*1b680*/  STL [R1+0x40], R15 ;  /* 0x0000400f01007387 */ /* 0x0001e80000100800 */
[----:B------:R-:W-:Y:S01]  /*1b690*/  STL [R1+0x50], R19 ;  /* 0x0000501301007387 */ /* 0x000fe20000100800 */
[----:B------:R-:W-:-:S03]  /*1b6a0*/  SEL R14, R18, R17, !P3 ;  /* 0x00000011120e7207 */ /* 0x000fc60005800000 */
[----:B------:R1:W-:Y:S01]  /*1b6b0*/  STL [R1+0x78], R3 ;  /* 0x0000780301007387 */ /* 0x0003e20000100800 */
[C---:B0-----:R-:W-:Y:S02]  /*1b6c0*/  SEL R15, R18.reuse, R16, !P3 ;  /* 0x00000010120f7207 */ /* 0x041fe40005800000 */
[----:B------:R-:W-:-:S03]  /*1b6d0*/  SEL R6, R18, R6, !P3 ;  /* 0x0000000612067207 */ /* 0x000fc60005800000 */
[----:B------:R-:W-:Y:S01]  /*1b6e0*/  STL [R1+0x80], R15 ;  /* 0x0000800f01007387 */ /* 0x000fe20000100800 */
[----:B-1----:R-:W-:-:S03]  /*1b6f0*/  SEL R3, R18, R13, !P3 ;  /* 0x0000000d12037207 */ /* 0x002fc60005800000 */
[----:B------:R-:W-:Y:S01]  /*1b700*/  STL [R1+0x88], R14 ;  /* 0x0000880e01007387 */ /* 0x000fe20000100800 */
[----:B------:R-:W-:-:S03]  /*1b710*/  SEL R12, R18, R12, !P3 ;  /* 0x0000000c120c7207 */ /* 0x000fc60005800000 */
[----:B------:R0:W-:Y:S04]  /*1b720*/  STL [R1+0x90], R3 ;  /* 0x0000900301007387 */ /* 0x0001e80000100800 */
[----:B------:R1:W-:Y:S01]  /*1b730*/  STL [R1+0x98], R6 ;  /* 0x0000980601007387 */ /* 0x0003e20000100800 */
[----:B0-----:R-:W-:-:S03]  /*1b740*/  SEL R3, R18, R11, !P3 ;  /* 0x0000000b12037207 */ /* 0x001fc60005800000 */
[----:B------:R-:W-:Y:S01]  /*1b750*/  STL [R1+0xa4], R12 ;  /* 0x0000a40c01007387 */ /* 0x000fe20000100800 */
[C---:B------:R-:W-:Y:S02]  /*1b760*/  SEL R9, R18.reuse, R9, !P3 ;  /* 0x0000000912097207 */ /* 0x040fe40005800000 */
[C---:B-1----:R-:W-:Y:S01]  /*1b770*/  SEL R6, R18.reuse, R10, !P3 ;  /* 0x0000000a12067207 */ /* 0x042fe20005800000 */
[----:B------:R0:W-:Y:S04]  /*1b780*/  STL [R1+0xac], R3 ;  /* 0x0000ac0301007387 */ /* 0x0001e80000100800 */
[----:B------:R1:W-:Y:S01]  /*1b790*/  STL [R1+0xb8], R6 ;  /* 0x0000b80601007387 */ /* 0x0003e20000100800 */
[C---:B------:R-:W-:Y:S02]  /*1b7a0*/  SEL R5, R18.reuse, R5, !P3 ;  /* 0x0000000512057207 */ /* 0x040fe40005800000 */
[C---:B0-----:R-:W-:Y:S01]  /*1b7b0*/  SEL R3, R18.reuse, R8, !P3 ;  /* 0x0000000812037207 */ /* 0x041fe20005800000 */
[----:B------:R-:W-:Y:S01]  /*1b7c0*/  STL [R1+0xc4], R9 ;  /* 0x0000c40901007387 */ /* 0x000fe20000100800 */
[----:B-1----:R-:W-:-:S03]  /*1b7d0*/  SEL R6, R18, R7, !P3 ;  /* 0x0000000712067207 */ /* 0x002fc60005800000 */
[----:B------:R0:W-:Y:S04]  /*1b7e0*/  STL [R1+0xcc], R3 ;  /* 0x0000cc0301007387 */ /* 0x0001e80000100800 */
[----:B------:R-:W-:Y:S01]  /*1b7f0*/  STL [R1+0xd4], R6 ;  /* 0x0000d40601007387 */ /* 0x000fe20000100800 */
[----:B0-----:R-:W-:-:S03]  /*1b800*/  SEL R3, R18, R4, !P3 ;  /* 0x0000000412037207 */ /* 0x001fc60005800000 */
[----:B------:R-:W-:Y:S04]  /*1b810*/  STL [R1+0xe4], R5 ;  /* 0x0000e40501007387 */ /* 0x000fe80000100800 */
[----:B------:R-:W-:Y:S04]  /*1b820*/  STL [R1+0xec], R3 ;  /* 0x0000ec0301007387 */ /* 0x000fe80000100800 */
[----:B------:R-:W3:Y:S01]  /*1b830*/  LDL.LU R28, [R1+0x1d0] ;  /* 0x0001d000011c7983 */ /* 0x000ee20000300800 */
[----:B------:R-:W-:-:S05]  /*1b840*/  SEL R2, R18, R2, !P3 ;  /* 0x0000000212027207 */ /* 0x000fca0005800000 */
[----:B------:R-:W-:Y:S01]  /*1b850*/  STL [R1+0xf4], R2 ;  /* 0x0000f40201007387 */ /* 0x000fe20000100800 */
[----:B--2---:R-:W-:-:S03]  /*1b860*/  SEL R0, R18, R0, !P3 ;  /* 0x0000000012007207 */ /* 0x004fc60005800000 */
[----:B---3--:R0:W-:Y:S04]  /*1b870*/  STL [R1+0x1e38], R28 ;  /* 0x001e381c01007387 */ /* 0x0081e80000100800 */
[----:B------:R-:W-:Y:S04]  /*1b880*/  STL [R1+0x108], R0 ;  /* 0x0001080001007387 */ /* 0x000fe80000100800 */
[----:B0-----:R-:W2:Y:S04]  /*1b890*/  LDL.LU R28, [R1+0x150] ;  /* 0x00015000011c7983 */ /* 0x001ea80000300800 */
[----:B--2---:R0:W-:Y:S04]  /*1b8a0*/  STL [R1+0x1e3c], R28 ;  /* 0x001e3c1c01007387 */ /* 0x0041e80000100800 */
[----:B0-----:R-:W2:Y:S04]  /*1b8b0*/  LDL.LU R28, [R1+0x148] ;  /* 0x00014800011c7983 */ /* 0x001ea80000300800 */
[----:B--2---:R0:W-:Y:S04]  /*1b8c0*/  STL [R1+0x1e40], R28 ;  /* 0x001e401c01007387 */ /* 0x0041e80000100800 */
[----:B0-----:R-:W2:Y:S04]  /*1b8d0*/  LDL.LU R28, [R1+0x140] ;  /* 0x00014000011c7983 */ /* 0x001ea80000300800 */
[----:B------:R-:W3:Y:S04]  /*1b8e0*/  LDL.LU R27, [R1+0x1d4] ;  /* 0x0001d400011b7983 */ /* 0x000ee80000300800 */
[----:B------:R-:W4:Y:S04]  /*1b8f0*/  LDL.LU R25, [R1+0x1d8] ;  /* 0x0001d80001197983 */ /* 0x000f280000300800 */
[----:B------:R-:W5:Y:S04]  /*1b900*/  LDL.LU R24, [R1+0x1dc] ;  /* 0x0001dc0001187983 */ /* 0x000f680000300800 */
[----:B------:R-:W5:Y:S04]  /*1b910*/  LDL.LU R23, [R1+0x1e0] ;  /* 0x0001e00001177983 */ /* 0x000f680000300800 */
[----:B------:R-:W5:Y:S04]  /*1b920*/  LDL.LU R22, [R1+0x1e4] ;  /* 0x0001e40001167983 */ /* 0x000f680000300800 */
[----:B------:R-:W5:Y:S04]  /*1b930*/  LDL.LU R21, [R1+0x1e8] ;  /* 0x0001e80001157983 */ /* 0x000f680000300800 */
[----:B------:R-:W3:Y:S04]  /*1b940*/  LDL.LU R20, [R1+0x1ec] ;  /* 0x0001ec0001147983 */ /* 0x000ee80000300800 */
[----:B------:R-:W5:Y:S04]  /*1b950*/  LDL.LU R19, [R1+0x1f0] ;  /* 0x0001f00001137983 */ /* 0x000f680000300800 */
[----:B------:R-:W5:Y:S04]  /*1b960*/  LDL.LU R29, [R1+0x1f4] ;  /* 0x0001f400011d7983 */ /* 0x000f680000300800 */
[----:B------:R-:W5:Y:S04]  /*1b970*/  LDL.LU R26, [R1+0x1f8] ;  /* 0x0001f800011a7983 */ /* 0x000f680000300800 */
[----:B------:R-:W4:Y:S04]  /*1b980*/  LDL.LU R15, [R1+0x1fc] ;  /* 0x0001fc00010f7983 */ /* 0x000f280000300800 */
        /* <DEDUP_REMOVED lines=16> */
[----:B--2---:R-:W-:-:S05]  /*1ba90*/  SEL R28, R18, R28, !P3 ;  /* 0x0000001c121c7207 */ /* 0x004fca0005800000 */
[----:B------:R0:W-:Y:S04]  /*1baa0*/  STL [R1+0x140], R28 ;  /* 0x0001401c01007387 */ /* 0x0001e80000100800 */
[----:B0-----:R-:W2:Y:S02]  /*1bab0*/  LDL.LU R28, [R1+0x1e40] ;  /* 0x001e4000011c7983 */ /* 0x001ea40000300800 */
[----:B--2---:R-:W-:-:S05]  /*1bac0*/  SEL R28, R18, R28, !P3 ;  /* 0x0000001c121c7207 */ /* 0x004fca0005800000 */
[----:B------:R0:W-:Y:S04]  /*1bad0*/  STL [R1+0x148], R28 ;  /* 0x0001481c01007387 */ /* 0x0001e80000100800 */
[----:B0-----:R-:W2:Y:S02]  /*1bae0*/  LDL.LU R28, [R1+0x1e3c] ;  /* 0x001e3c00011c7983 */ /* 0x001ea40000300800 */
[----:B--2---:R-:W-:-:S05]  /*1baf0*/  SEL R28, R18, R28, !P3 ;  /* 0x0000001c121c7207 */ /* 0x004fca0005800000 */
[----:B------:R0:W-:Y:S04]  /*1bb00*/  STL [R1+0x150], R28 ;  /* 0x0001501c01007387 */ /* 0x0001e80000100800 */
[----:B0-----:R-:W2:Y:S01]  /*1bb10*/  LDL.LU R28, [R1+0x1e38] ;  /* 0x001e3800011c7983 */ /* 0x001ea20000300800 */
[C---:B---3--:R-:W-:Y:S02]  /*1bb20*/  SEL R20, R18.reuse, R20, !P3 ;  /* 0x0000001412147207 */ /* 0x048fe40005800000 */
[C---:B----4-:R-:W-:Y:S02]  /*1bb30*/  SEL R15, R18.reuse, R15, !P3 ;  /* 0x0000000f120f7207 */ /* 0x050fe40005800000 */
[C---:B-----5:R-:W-:Y:S02]  /*1bb40*/  SEL R6, R18.reuse, R6, !P3 ;  /* 0x0000000612067207 */ /* 0x060fe40005800000 */
[----:B------:R-:W-:-:S02]  /*1bb50*/  SEL R12, R18, R12, !P3 ;  /* 0x0000000c120c7207 */ /* 0x000fc40005800000 */
[C---:B------:R-:W-:Y:S02]  /*1bb60*/  SEL R9, R18.reuse, R9, !P3 ;  /* 0x0000000912097207 */ /* 0x040fe40005800000 */
[C---:B------:R-:W-:Y:S02]  /*1bb70*/  SEL R5, R18.reuse, R5, !P3 ;  /* 0x0000000512057207 */ /* 0x040fe40005800000 */
[----:B--2---:R-:W-:-:S05]  /*1bb80*/  SEL R28, R18, R28, !P3 ;  /* 0x0000001c121c7207 */ /* 0x004fca0005800000 */
[----:B------:R0:W-:Y:S02]  /*1bb90*/  STL [R1+0x1d0], R28 ;  /* 0x0001d01c01007387 */ /* 0x0001e40000100800 */
[C---:B0-----:R-:W-:Y:S02]  /*1bba0*/  SEL R28, R18.reuse, R27, !P3 ;  /* 0x0000001b121c7207 */ /* 0x041fe40005800000 */
[C---:B------:R-:W-:Y:S02]  /*1bbb0*/  SEL R27, R18.reuse, R25, !P3 ;  /* 0x00000019121b7207 */ /* 0x040fe40005800000 */
[C---:B------:R-:W-:Y:S02]  /*1bbc0*/  SEL R25, R18.reuse, R24, !P3 ;  /* 0x0000001812197207 */ /* 0x040fe40005800000 */
[C---:B------:R-:W-:Y:S01]  /*1bbd0*/  SEL R24, R18.reuse, R23, !P3 ;  /* 0x0000001712187207 */ /* 0x040fe20005800000 */
[----:B------:R-:W-:Y:S01]  /*1bbe0*/  STL [R1+0x1d4], R28 ;  /* 0x0001d41c01007387 */ /* 0x000fe20000100800 */
[----:B------:R-:W-:-:S02]  /*1bbf0*/  SEL R23, R18, R22, !P3 ;  /* 0x0000001612177207 */ /* 0x000fc40005800000 */
[C---:B------:R-:W-:Y:S01]  /*1bc00*/  SEL R22, R18.reuse, R21, !P3 ;  /* 0x0000001512167207 */ /* 0x040fe20005800000 */
[----:B------:R-:W-:Y:S01]  /*1bc10*/  STL [R1+0x1d8], R27 ;  /* 0x0001d81b01007387 */ /* 0x000fe20000100800 */
[C---:B------:R-:W-:Y:S02]  /*1bc20*/  SEL R21, R18.reuse, R19, !P3 ;  /* 0x0000001312157207 */ /* 0x040fe40005800000 */
[C---:B------:R-:W-:Y:S01]  /*1bc30*/  SEL R19, R18.reuse, R29, !P3 ;  /* 0x0000001d12137207 */ /* 0x040fe20005800000 */
[----:B------:R-:W-:Y:S04]  /*1bc40*/  STL [R1+0x1dc], R25 ;  /* 0x0001dc1901007387 */ /* 0x000fe80000100800 */
[----:B------:R-:W-:Y:S04]  /*1bc50*/  STL [R1+0x1e0], R24 ;  /* 0x0001e01801007387 */ /* 0x000fe80000100800 */
[----:B------:R-:W-:Y:S04]  /*1bc60*/  STL [R1+0x1e4], R23 ;  /* 0x0001e41701007387 */ /* 0x000fe80000100800 */
[----:B------:R-:W-:Y:S04]  /*1bc70*/  STL [R1+0x1e8], R22 ;  /* 0x0001e81601007387 */ /* 0x000fe80000100800 */
[----:B------:R0:W-:Y:S04]  /*1bc80*/  STL [R1+0x1ec], R20 ;  /* 0x0001ec1401007387 */ /* 0x0001e80000100800 */
[----:B------:R-:W-:Y:S04]  /*1bc90*/  STL [R1+0x1f0], R21 ;  /* 0x0001f01501007387 */ /* 0x000fe80000100800 */
[----:B------:R1:W-:Y:S01]  /*1bca0*/  STL [R1+0x1f4], R19 ;  /* 0x0001f41301007387 */ /* 0x0003e20000100800 */
[----:B0-----:R-:W-:-:S05]  /*1bcb0*/  SEL R20, R18, R26, !P3 ;  /* 0x0000001a12147207 */ /* 0x001fca0005800000 */
[----:B------:R-:W-:Y:S01]  /*1bcc0*/  STL [R1+0x1f8], R20 ;  /* 0x0001f81401007387 */ /* 0x000fe20000100800 */
[C---:B-1----:R-:W-:Y:S02]  /*1bcd0*/  SEL R19, R18.reuse, R3, !P3 ;  /* 0x0000000312137207 */ /* 0x042fe40005800000 */
[C---:B------:R-:W-:Y:S01]  /*1bce0*/  SEL R3, R18.reuse, R14, !P3 ;  /* 0x0000000e12037207 */ /* 0x040fe20005800000 */
[----:B------:R0:W-:Y:S01]  /*1bcf0*/  STL [R1+0x1fc], R15 ;  /* 0x0001fc0f01007387 */ /* 0x0001e20000100800 */
[----:B------:R-:W-:-:S03]  /*1bd00*/  SEL R14, R18, R17, !P3 ;  /* 0x00000011120e7207 */ /* 0x000fc60005800000 */
[----:B------:R-:W-:Y:S04]  /*1bd10*/  STL [R1+0x204], R19 ;  /* 0x0002041301007387 */ /* 0x000fe80000100800 */
[----:B------:R1:W-:Y:S01]  /*1bd20*/  STL [R1+0x208], R3 ;  /* 0x0002080301007387 */ /* 0x0003e20000100800 */
[----:B0-----:R-:W-:-:S05]  /*1bd30*/  SEL R15, R18, R16, !P3 ;  /* 0x00000010120f7207 */ /* 0x001fca0005800000 */
[----:B------:R-:W-:Y:S01]  /*1bd40*/  STL [R1+0x20c], R15 ;  /* 0x00020c0f01007387 */ /* 0x000fe20000100800 */
[----:B-1----:R-:W-:-:S03]  /*1bd50*/  SEL R3, R18, R13, !P3 ;  /* 0x0000000d12037207 */ /* 0x002fc60005800000 */
[----:B------:R-:W-:Y:S04]  /*1bd60*/  STL [R1+0x210], R14 ;  /* 0x0002100e01007387 */ /* 0x000fe80000100800 */
[----:B------:R0:W-:Y:S04]  /*1bd70*/  STL [R1+0x218], R3 ;  /* 0x0002180301007387 */ /* 0x0001e80000100800 */
[----:B------:R1:W-:Y:S01]  /*1bd80*/  STL [R1+0x220], R6 ;  /* 0x0002200601007387 */ /* 0x0003e20000100800 */
[----:B0-----:R-:W-:-:S03]  /*1bd90*/  SEL R3, R18, R11, !P3 ;  /* 0x0000000b12037207 */ /* 0x001fc60005800000 */
[----:B------:R-:W-:Y:S01]  /*1bda0*/  STL [R1+0x228], R12 ;  /* 0x0002280c01007387 */ /* 0x000fe20000100800 */
[----:B-1----:R-:W-:-:S03]  /*1bdb0*/  SEL R6, R18, R10, !P3 ;  /* 0x0000000a12067207 */ /* 0x002fc60005800000 */
[----:B------:R0:W-:Y:S04]  /*1bdc0*/  STL [R1+0x22c], R3 ;  /* 0x00022c0301007387 */ /* 0x0001e80000100800 */
[----:B------:R1:W-:Y:S01]  /*1bdd0*/  STL [R1+0x230], R6 ;  /* 0x0002300601007387 */ /* 0x0003e20000100800 */
[----:B0-----:R-:W-:-:S03]  /*1bde0*/  SEL R3, R18, R8, !P3 ;  /* 0x0000000812037207 */ /* 0x001fc60005800000 */
[----:B------:R-:W-:Y:S01]  /*1bdf0*/  STL [R1+0x234], R9 ;  /* 0x0002340901007387 */ /* 0x000fe20000100800 */
[----:B-1----:R-:W-:-:S03]  /*1be00*/  SEL R6, R18, R7, !P3 ;  /* 0x0000000712067207 */ /* 0x002fc60005800000 */
[----:B------:R0:W-:Y:S04]  /*1be10*/  STL [R1+0x238], R3 ;  /* 0x0002380301007387 */ /* 0x0001e80000100800 */
[----:B------:R-:W-:Y:S01]  /*1be20*/  STL [R1+0x23c], R6 ;  /* 0x00023c0601007387 */ /* 0x000fe20000100800 */
[----:B0-----:R-:W-:-:S03]  /*1be30*/  SEL R3, R18, R4, !P3 ;  /* 0x0000000412037207 */ /* 0x001fc60005800000 */
[----:B------:R-:W-:Y:S04]  /*1be40*/  STL [R1+0x240], R5 ;  /* 0x0002400501007387 */ /* 0x000fe80000100800 */
[----:B------:R-:W-:Y:S04]  /*1be50*/  STL [R1+0x244], R3 ;  /* 0x0002440301007387 */ /* 0x000fe80000100800 */
[----:B------:R-:W2:Y:S01]  /*1be60*/  LDL.LU R28, [R1+0x2e0] ;  /* 0x0002e000011c7983 */ /* 0x000ea20000300800 */
[C---:B------:R-:W-:Y:S02]  /*1be70*/  SEL R2, R18.reuse, R2, !P3 ;  /* 0x0000000212027207 */ /* 0x040fe40005800000 */
[----:B------:R-:W-:-:S03]  /*1be80*/  SEL R0, R18, R0, !P3 ;  /* 0x0000000012007207 */ /* 0x000fc60005800000 */
[----:B------:R-:W-:Y:S04]  /*1be90*/  STL [R1+0x260], R2 ;  /* 0x0002600201007387 */ /* 0x000fe80000100800 */
[----:B--2---:R0:W-:Y:S04]  /*1bea0*/  STL [R1+0x1e2c], R28 ;  /* 0x001e2c1c01007387 */ /* 0x0041e80000100800 */
        /* <DEDUP_REMOVED lines=1335> */
[C---:B------:R-:W-:Y:S02]  /*21220*/  SEL R20, R18.reuse, R20, !P3 ;  /* 0x0000001412147207 */ /* 0x040fe40005800000 */
[C---:B------:R-:W-:Y:S02]  /*21230*/  SEL R19, R18.reuse, R19, !P3 ;  /* 0x0000001312137207 */ /* 0x040fe40005800000 */
[C---:B------:R-:W-:Y:S02]  /*21240*/  SEL R29, R18.reuse, R29, !P3 ;  /* 0x0000001d121d7207 */ /* 0x040fe40005800000 */
        /* <DEDUP_REMOVED lines=18> */
[----:B--2---:R-:W-:-:S05]  /*21370*/  SEL R28, R18, R28, !P3 ;  /* 0x0000001c121c7207 */ /* 0x004fca0005800000 */
[----:B------:R0:W-:Y:S04]  /*21380*/  STL [R1+0x12c], R28 ;  /* 0x00012c1c01007387 */ /* 0x0001e80000100800 */
[----:B0-----:R-:W2:Y:S04]  /*21390*/  LDL.LU R28, [R1+0x1d8c] ;  /* 0x001d8c00011c7983 */ /* 0x001ea80000300800 */
[----:B------:R0:W-:Y:S04]  /*213a0*/  STL [R1+0x128], R27 ;  /* 0x0001281b01007387 */ /* 0x0001e80000100800 */
[----:B0-----:R-:W3:Y:S04]  /*213b0*/  LDL.LU R27, [R1+0x1d88] ;  /* 0x001d8800011b7983 */ /* 0x001ee80000300800 */
[----:B------:R0:W-:Y:S04]  /*213c0*/  STL [R1+0x124], R25 ;  /* 0x0001241901007387 */ /* 0x0001e80000100800 */
[----:B0-----:R-:W4:Y:S04]  /*213d0*/  LDL.LU R25, [R1+0x1d84] ;  /* 0x001d840001197983 */ /* 0x001f280000300800 */
[----:B------:R0:W-:Y:S04]  /*213e0*/  STL [R1+0x120], R24 ;  /* 0x0001201801007387 */ /* 0x0001e80000100800 */
[----:B0-----:R-:W5:Y:S04]  /*213f0*/  LDL.LU R24, [R1+0x1d80] ;  /* 0x001d800001187983 */ /* 0x001f680000300800 */
        /* <DEDUP_REMOVED lines=47> */
[----:B0-----:R-:W4:Y:S01]  /*216f0*/  LDL.LU R0, [R1+0x1d20] ;  /* 0x001d200001007983 */ /* 0x001f220000300800 */
[----:B--2---:R-:W-:Y:S01]  /*21700*/  LEA.HI.X.SX32 R13, R13, UR5, 0x1, P5 ;  /* 0x000000050d0d7c11 */ /* 0x004fe2000a8f0eff */
[----:B------:R-:W-:Y:S01]  /*21710*/  ULDC UR5, c[0x0][0x234] ;  /* 0x00008d0000057ab9 */ /* 0x000fe20000000800 */
[----:B----4-:R-:W-:-:S05]  /*21720*/  SEL R0, R18, R0, !P3 ;  /* 0x0000000012007207 */ /* 0x010fca0005800000 */
[----:B------:R3:W-:Y:S02]  /*21730*/  STL [R1+0x84], R0 ;  /* 0x0000840001007387 */ /* 0x0007e40000100800 */
[C---:B---3--:R-:W-:Y:S02]  /*21740*/  SEL R0, R18.reuse, R2, !P3 ;  /* 0x0000000212007207 */ /* 0x048fe40005800000 */
[C---:B-----5:R-:W-:Y:S02]  /*21750*/  SEL R2, R18.reuse, R4, !P3 ;  /* 0x0000000412027207 */ /* 0x060fe40005800000 */
[----:B------:R-:W2:Y:S04]  /*21760*/  LDL.LU R4, [R1] ;  /* 0x0000000001047983 */ /* 0x000ea80000300800 */
[----:B------:R0:W-:Y:S04]  /*21770*/  STL [R1+0x7c], R0 ;  /* 0x00007c0001007387 */ /* 0x0001e80000100800 */
[----:B------:R1:W-:Y:S01]  /*21780*/  STL [R1+0x74], R2 ;  /* 0x0000740201007387 */ /* 0x0003e20000100800 */
[----:B0-----:R-:W-:-:S02]  /*21790*/  SEL R0, R18, R5, !P3 ;  /* 0x0000000512007207 */ /* 0x001fc40005800000 */
[C---:B------:R-:W-:Y:S02]  /*217a0*/  SEL R5, R18.reuse, R7, !P3 ;  /* 0x0000000712057207 */ /* 0x040fe40005800000 */
[C---:B-1----:R-:W-:Y:S01]  /*217b0*/  SEL R2, R18.reuse, R8, !P3 ;  /* 0x0000000812027207 */ /* 0x042fe20005800000 */
[----:B------:R0:W-:Y:S04]  /*217c0*/  STL [R1+0x70], R0 ;  /* 0x0000700001007387 */ /* 0x0001e80000100800 */
[----:B------:R1:W-:Y:S01]  /*217d0*/  STL [R1+0x6c], R5 ;  /* 0x00006c0501007387 */ /* 0x0003e20000100800 */
[----:B0-----:R-:W-:-:S03]  /*217e0*/  SEL R0, R18, R9, !P3 ;  /* 0x0000000912007207 */ /* 0x001fc60005800000 */
[----:B------:R0:W-:Y:S01]  /*217f0*/  STL [R1+0x68], R2 ;  /* 0x0000680201007387 */ /* 0x0001e20000100800 */
[----:B-1----:R-:W-:-:S03]  /*21800*/  SEL R5, R18, R10, !P3 ;  /* 0x0000000a12057207 */ /* 0x002fc60005800000 */
[----:B------:R1:W-:Y:S01]  /*21810*/  STL [R1+0x64], R0 ;  /* 0x0000640001007387 */ /* 0x0003e20000100800 */
[----:B0-----:R-:W-:-:S03]  /*21820*/  SEL R2, R18, R11, !P3 ;  /* 0x0000000b12027207 */ /* 0x001fc60005800000 */
[----:B------:R0:W-:Y:S01]  /*21830*/  STL [R1+0x60], R5 ;  /* 0x0000600501007387 */ /* 0x0001e20000100800 */
[----:B-1----:R-:W-:-:S03]  /*21840*/  SEL R0, R18, R12, !P3 ;  /* 0x0000000c12007207 */ /* 0x002fc60005800000 */
[----:B------:R1:W-:Y:S04]  /*21850*/  STL [R1+0x5c], R2 ;  /* 0x00005c0201007387 */ /* 0x0003e80000100800 */
[----:B------:R3:W-:Y:S01]  /*21860*/  STL [R1+0x58], R0 ;  /* 0x0000580001007387 */ /* 0x0007e20000100800 */
[C---:B0-----:R-:W-:Y:S02]  /*21870*/  SEL R5, R18.reuse, R6, !P3 ;  /* 0x0000000612057207 */ /* 0x041fe40005800000 */
[----:B-1----:R-:W-:-:S03]  /*21880*/  SEL R2, R18, R17, !P3 ;  /* 0x0000001112027207 */ /* 0x002fc60005800000 */
[----:B------:R0:W-:Y:S01]  /*21890*/  STL [R1+0x54], R5 ;  /* 0x0000540501007387 */ /* 0x0001e20000100800 */
[----:B---3--:R-:W-:-:S03]  /*218a0*/  SEL R0, R18, R16, !P3 ;  /* 0x0000001012007207 */ /* 0x008fc60005800000 */
[----:B------:R1:W-:Y:S04]  /*218b0*/  STL [R1+0x4c], R2 ;  /* 0x00004c0201007387 */ /* 0x0003e80000100800 */
[----:B------:R3:W-:Y:S01]  /*218c0*/  STL [R1+0x48], R0 ;  /* 0x0000480001007387 */ /* 0x0007e20000100800 */
[C---:B0-----:R-:W-:Y:S02]  /*218d0*/  SEL R5, R18.reuse, R14, !P3 ;  /* 0x0000000e12057207 */ /* 0x041fe40005800000 */
[----:B-1----:R-:W-:-:S03]  /*218e0*/  SEL R2, R18, R15, !P3 ;  /* 0x0000000f12027207 */ /* 0x002fc60005800000 */
[----:B------:R-:W-:Y:S01]  /*218f0*/  STL [R1+0x44], R5 ;  /* 0x0000440501007387 */ /* 0x000fe20000100800 */
[----:B---3--:R-:W-:-:S03]  /*21900*/  SEL R0, R18, R26, !P3 ;  /* 0x0000001a12007207 */ /* 0x008fc60005800000 */
[----:B------:R-:W3:Y:S04]  /*21910*/  LDL.LU R12, [R1+0x28] ;  /* 0x00002800010c7983 */ /* 0x000ee80000300800 */
[----:B------:R-:W-:Y:S04]  /*21920*/  STL [R1+0x3c], R2 ;  /* 0x00003c0201007387 */ /* 0x000fe80000100800 */
[----:B------:R0:W-:Y:S04]  /*21930*/  STL [R1+0x30], R0 ;  /* 0x0000300001007387 */ /* 0x0001e80000100800 */
[----:B------:R1:W-:Y:S04]  /*21940*/  STL [R1+0x1cdc], R13 ;  /* 0x001cdc0d01007387 */ /* 0x0003e80000100800 */
[----:B0-----:R-:W4:Y:S01]  /*21950*/  LDL.LU R0, [R1+0x34] ;  /* 0x0000340001007983 */ /* 0x001f220000300800 */
[----:B-1----:R-:W-:-:S04]  /*21960*/  IMAD R13, RZ, RZ, -UR6 ;  /* 0x80000006ff0d7e24 */ /* 0x002fc8000f8e02ff */
[----:B------:R-:W-:Y:S02]  /*21970*/  IMAD R2, R13, 0x4, R3 ;  /* 0x000000040d027824 */ /* 0x000fe400078e0203 */
[----:B------:R-:W-:Y:S02]  /*21980*/  IMAD R5, R29, UR4, RZ ;  /* 0x000000041d057c24 */ /* 0x000fe4000f8e02ff */
[----:B------:R-:W-:Y:S01]  /*21990*/  IMAD R3, R13, 0x4, R2 ;  /* 0x000000040d037824 */ /* 0x000fe200078e0202 */
[----:B------:R0:W-:Y:S04]  /*219a0*/  STL [R1+0x750], R2 ;  /* 0x0007500201007387 */ /* 0x0001e80000100800 */
[----:B0-----:R-:W5:Y:S04]  /*219b0*/  LDL.LU R2, [R1+0x38] ;  /* 0x0000380001027983 */ /* 0x001f680000300800 */
[----:B------:R-:W-:Y:S01]  /*219c0*/  STL [R1+0x1ce4], R13 ;  /* 0x001ce40d01007387 */ /* 0x000fe20000100800 */
[----:B------:R-:W-:-:S02]  /*219d0*/  IMAD R7, R20, UR4, RZ ;  /* 0x0000000414077c24 */ /* 0x000fc4000f8e02ff */
[----:B------:R-:W-:Y:S02]  /*219e0*/  IMAD R8, R22, UR4, RZ ;  /* 0x0000000416087c24 */ /* 0x000fe4000f8e02ff */
[----:B------:R-:W-:Y:S02]  /*219f0*/  IMAD R9, R24, UR4, RZ ;  /* 0x0000000418097c24 */ /* 0x000fe4000f8e02ff */
[----:B------:R-:W-:Y:S02]  /*21a00*/  IMAD R11, R27, UR4, RZ ;  /* 0x000000041b0b7c24 */ /* 0x000fe4000f8e02ff */
[----:B--2---:R-:W-:Y:S02]  /*21a10*/  IMAD R6, R4, UR4, RZ ;  /* 0x0000000404067c24 */ /* 0x004fe4000f8e02ff */
[----:B------:R-:W2:Y:S04]  /*21a20*/  LDL.LU R4, [R1+0x40] ;  /* 0x0000400001047983 */ /* 0x000ea80000300800 */
[----:B------:R0:W-:Y:S04]  /*21a30*/  STL [R1+0x2c], R6 ;  /* 0x00002c0601007387 */ /* 0x0001e80000100800 */
[----:B------:R1:W-:Y:S01]  /*21a40*/  STL [R1+0x24], R5 ;  /* 0x0000240501007387 */ /* 0x0003e20000100800 */
[----:B0-----:R-:W-:-:S03]  /*21a50*/  IMAD R6, R19, UR4, RZ ;  /* 0x0000000413067c24 */ /* 0x001fc6000f8e02ff */
[----:B-1----:R-:W2:Y:S04]  /*21a60*/  LDL.LU R5, [R1+0x50] ;  /* 0x0000500001057983 */ /* 0x002ea80000300800 */
[----:B------:R-:W-:Y:S04]  /*21a70*/  STL [R1+0x754], R3 ;  /* 0x0007540301007387 */ /* 0x000fe80000100800 */
[----:B------:R0:W-:Y:S04]  /*21a80*/  STL [R1+0x20], R6 ;  /* 0x0000200601007387 */ /* 0x0001e80000100800 */
[----:B------:R1:W-:Y:S04]  /*21a90*/  STL [R1+0x1ce8], R3 ;  /* 0x001ce80301007387 */ /* 0x0003e80000100800 */
[----:B0-----:R-:W2:Y:S01]  /*21aa0*/  LDL.LU R6, [R1+0x78] ;  /* 0x0000780001067983 */ /* 0x001ea20000300800 */
[----:B-1----:R-:W-:-:S03]  /*21ab0*/  IMAD R3, R21, UR4, RZ ;  /* 0x0000000415037c24 */ /* 0x002fc6000f8e02ff */
[----:B------:R0:W-:Y:S04]  /*21ac0*/  STL [R1+0x1c], R7 ;  /* 0x00001c0701007387 */ /* 0x0001e80000100800 */
[----:B0-----:R-:W2:Y:S04]  /*21ad0*/  LDL.LU R7, [R1+0x80] ;  /* 0x0000800001077983 */ /* 0x001ea80000300800 */
[----:B------:R0:W-:Y:S04]  /*21ae0*/  STL [R1+0x18], R3 ;  /* 0x0000180301007387 */ /* 0x0001e80000100800 */
[----:B------:R1:W-:Y:S01]  /*21af0*/  STL [R1+0x14], R8 ;  /* 0x0000140801007387 */ /* 0x0003e20000100800 */
[----:B0-----:R-:W-:-:S03]  /*21b00*/  IMAD R3, R23, UR4, RZ ;  /* 0x0000000417037c24 */ /* 0x001fc6000f8e02ff */
[----:B-1----:R-:W2:Y:S04]  /*21b10*/  LDL.LU R8, [R1+0x88] ;  /* 0x0000880001087983 */ /* 0x002ea80000300800 */
[----:B------:R0:W-:Y:S04]  /*21b20*/  STL [R1+0x10], R3 ;  /* 0x0000100301007387 */ /* 0x0001e80000100800 */
[----:B------:R1:W-:Y:S01]  /*21b30*/  STL [R1+0xc], R9 ;  /* 0x00000c0901007387 */ /* 0x0003e20000100800 */
[----:B0-----:R-:W-:-:S03]  /*21b40*/  IMAD R3, R25, UR4, RZ ;  /* 0x0000000419037c24 */ /* 0x001fc6000f8e02ff */
[----:B-1----:R-:W2:Y:S04]  /*21b50*/  LDL.LU R9, [R1+0x90] ;  /* 0x0000900001097983 */ /* 0x002ea80000300800 */
[----:B------:R0:W-:Y:S01]  /*21b60*/  STL [R1+0x8], R3 ;  /* 0x0000080301007387 */ /* 0x0001e20000100800 */
[----:B---3--:R-:W-:-:S03]  /*21b70*/  IMAD R29, R12, UR4, RZ ;  /* 0x000000040c1d7c24 */ /* 0x008fc6000f8e02ff */
[----:B------:R-:W3:Y:S01]  /*21b80*/  LDL.LU R10, [R1+0x98] ;  /* 0x00009800010a7983 */ /* 0x000ee20000300800 */
[----:B0-----:R-:W-:-:S03]  /*21b90*/  IMAD R3, R28, UR4, RZ ;  /* 0x000000041c037c24 */ /* 0x001fc6000f8e02ff */
[----:B------:R0:W-:Y:S01]  /*21ba0*/  STL [R1+0x4], R11 ;  /* 0x0000040b01007387 */ /* 0x0001e20000100800 */
[----:B----4-:R-:W-:-:S03]  /*21bb0*/  IMAD R0, R0, UR4, RZ ;  /* 0x0000000400007c24 */ /* 0x010fc6000f8e02ff */
[----:B0-----:R-:W4:Y:S04]  /*21bc0*/  LDL.LU R11, [R1+0xa4] ;  /* 0x0000a400010b7983 */ /* 0x001f280000300800 */
[----:B------:R0:W-:Y:S04]  /*21bd0*/  STL [R1], R3 ;  /* 0x0000000301007387 */ /* 0x0001e80000100800 */
[----:B------:R-:W4:Y:S04]  /*21be0*/  LDL.LU R12, [R1+0xac] ;  /* 0x0000ac00010c7983 */ /* 0x000f280000300800 */
[----:B------:R-:W4:Y:S04]  /*21bf0*/  LDL.LU R14, [R1+0xb8] ;  /* 0x0000b800010e7983 */ /* 0x000f280000300800 */
[----:B------:R-:W-:Y:S04]  /*21c00*/  STL [R1+0x1ccc], R29 ;  /* 0x001ccc1d01007387 */ /* 0x000fe80000100800 */
[----:B------:R-:W4:Y:S04]  /*21c10*/  LDL.LU R15, [R1+0xc4] ;  /* 0x0000c400010f7983 */ /* 0x000f280000300800 */
[----:B------:R-:W4:Y:S04]  /*21c20*/  LDL.LU R16, [R1+0xcc] ;  /* 0x0000cc0001107983 */ /* 0x000f280000300800 */
[----:B------:R-:W-:Y:S04]  /*21c30*/  STL [R1+0x1cc8], R0 ;  /* 0x001cc80001007387 */ /* 0x000fe80000100800 */
[----:B------:R-:W4:Y:S01]  /*21c40*/  LDL.LU R17, [R1+0xd4] ;  /* 0x0000d40001117983 */ /* 0x000f220000300800 */
[----:B-----5:R-:W-:-:S03]  /*21c50*/  IMAD R2, R2, UR4, RZ ;  /* 0x0000000402027c24 */ /* 0x020fc6000f8e02ff */
[----:B------:R-:W5:Y:S04]  /*21c60*/  LDL.LU R18, [R1+0xe4] ;  /* 0x0000e40001127983 */ /* 0x000f680000300800 */
[----:B------:R-:W-:Y:S04]  /*21c70*/  STL [R1+0x1cc4], R2 ;  /* 0x001cc40201007387 */ /* 0x000fe80000100800 */
[----:B------:R-:W5:Y:S01]  /*21c80*/  LDL.LU R19, [R1+0xec] ;  /* 0x0000ec0001137983 */ /* 0x000f620000300800 */
[----:B--2---:R-:W-:-:S05]  /*21c90*/  IMAD R4, R4, UR4, RZ ;  /* 0x0000000404047c24 */ /* 0x004fca000f8e02ff */
[----:B------:R-:W-:Y:S04]  /*21ca0*/  STL [R1+0x1cc0], R4 ;  /* 0x001cc00401007387 */ /* 0x000fe80000100800 */
[----:B------:R-:W2:Y:S01]  /*21cb0*/  LDL.LU R20, [R1+0xf4] ;  /* 0x0000f40001147983 */ /* 0x000ea20000300800 */
[----:B------:R-:W-:-:S05]  /*21cc0*/  IMAD R5, R5, UR4, RZ ;  /* 0x0000000405057c24 */ /* 0x000fca000f8e02ff */
[----:B------:R-:W-:Y:S04]  /*21cd0*/  STL [R1+0x1cbc], R5 ;  /* 0x001cbc0501007387 */ /* 0x000fe80000100800 */
[----:B0-----:R-:W2:Y:S01]  /*21ce0*/  LDL.LU R3, [R1+0x108] ;  /* 0x0001080001037983 */ /* 0x001ea20000300800 */
[----:B------:R-:W-:-:S05]  /*21cf0*/  IMAD R6, R6, UR4, RZ ;  /* 0x0000000406067c24 */ /* 0x000fca000f8e02ff */
[----:B------:R-:W-:Y:S04]  /*21d00*/  STL [R1+0x1cb8], R6 ;  /* 0x001cb80601007387 */ /* 0x000fe80000100800 */
[----:B------:R-:W2:Y:S01]  /*21d10*/  LDL.LU R26, [R1+0x140] ;  /* 0x00014000011a7983 */ /* 0x000ea20000300800 */
[----:B------:R-:W-:-:S05]  /*21d20*/  IMAD R7, R7, UR4, RZ ;  /* 0x0000000407077c24 */ /* 0x000fca000f8e02ff */
[----:B------:R-:W-:Y:S01]  /*21d30*/  STL [R1+0x1cb4], R7 ;  /* 0x001cb40701007387 */ /* 0x000fe20000100800 */
[----:B------:R-:W-:-:S05]  /*21d40*/  IMAD R8, R8, UR4, RZ ;  /* 0x0000000408087c24 */ /* 0x000fca000f8e02ff */
[----:B------:R-:W-:Y:S01]  /*21d50*/  STL [R1+0x1cb0], R8 ;  /* 0x001cb00801007387 */ /* 0x000fe20000100800 */
[----:B------:R-:W-:Y:S02]  /*21d60*/  IMAD R9, R9, UR4, RZ ;  /* 0x0000000409097c24 */ /* 0x000fe4000f8e02ff */
[----:B---3--:R-:W-:-:S03]  /*21d70*/  IMAD R10, R10, UR4, RZ ;  /* 0x000000040a0a7c24 */ /* 0x008fc6000f8e02ff */
[----:B------:R-:W-:Y:S04]  /*21d80*/  STL [R1+0x1cd0], R9 ;  /* 0x001cd00901007387 */ /* 0x000fe80000100800 */
[----:B------:R-:W-:Y:S01]  /*21d90*/  STL [R1+0x1cd4], R10 ;  /* 0x001cd40a01007387 */ /* 0x000fe20000100800 */
[----:B----4-:R-:W-:Y:S02]  /*21da0*/  IMAD R11, R11, UR4, RZ ;  /* 0x000000040b0b7c24 */ /* 0x010fe4000f8e02ff */
[----:B------:R-:W-:-:S03]  /*21db0*/  IMAD R12, R12, UR4, RZ ;  /* 0x000000040c0c7c24 */ /* 0x000fc6000f8e02ff */
[----:B------:R-:W-:Y:S01]  /*21dc0*/  STL [R1+0x1cd8], R11 ;  /* 0x001cd80b01007387 */ /* 0x000fe20000100800 */
[----:B------:R-:W-:-:S03]  /*21dd0*/  IMAD R14, R14, UR4, RZ ;  /* 0x000000040e0e7c24 */ /* 0x000fc6000f8e02ff */
[----:B------:R-:W-:Y:S01]  /*21de0*/  STL [R1+0x1cec], R12 ;  /* 0x001cec0c01007387 */ /* 0x000fe20000100800 */
[----:B------:R-:W-:-:S03]  /*21df0*/  IMAD R15, R15, UR4, RZ ;  /* 0x000000040f0f7c24 */ /* 0x000fc6000f8e02ff */
[----:B------:R-:W-:Y:S01]  /*21e00*/  STL [R1+0x1cf0], R14 ;  /* 0x001cf00e01007387 */ /* 0x000fe20000100800 */
[----:B------:R-:W-:-:S03]  /*21e10*/  IMAD R16, R16, UR4, RZ ;  /* 0x0000000410107c24 */ /* 0x000fc6000f8e02ff */
[----:B------:R-:W-:Y:S01]  /*21e20*/  STL [R1+0x1cf4], R15 ;  /* 0x001cf40f01007387 */ /* 0x000fe20000100800 */
[----:B------:R-:W-:-:S03]  /*21e30*/  IMAD R17, R17, UR4, RZ ;  /* 0x0000000411117c24 */ /* 0x000fc6000f8e02ff */
[----:B------:R-:W-:Y:S04]  /*21e40*/  STL [R1+0x1cf8], R16 ;  /* 0x001cf81001007387 */ /* 0x000fe80000100800 */
[----:B------:R-:W-:Y:S04]  /*21e50*/  STL [R1+0x1cfc], R17 ;  /* 0x001cfc1101007387 */ /* 0x000fe80000100800 */
[----:B------:R-:W3:Y:S01]  /*21e60*/  LDL.LU R13, [R1+0x148] ;  /* 0x00014800010d7983 */ /* 0x000ee20000300800 */
[----:B-----5:R-:W-:Y:S02]  /*21e70*/  IMAD R18, R18, UR4, RZ ;  /* 0x0000000412127c24 */ /* 0x020fe4000f8e02ff */
[----:B------:R-:W-:-:S03]  /*21e80*/  IMAD R19, R19, UR4, RZ ;  /* 0x0000000413137c24 */ /* 0x000fc6000f8e02ff */
[----:B------:R-:W-:Y:S04]  /*21e90*/  STL [R1+0x1d00], R18 ;  /* 0x001d001201007387 */ /* 0x000fe80000100800 */
[----:B------:R-:W-:Y:S04]  /*21ea0*/  STL [R1+0x1d04], R19 ;  /* 0x001d041301007387 */ /* 0x000fe80000100800 */
[----:B------:R-:W4:Y:S01]  /*21eb0*/  LDL.LU R24, [R1+0x150] ;  /* 0x0001500001187983 */ /* 0x000f220000300800 */
[----:B--2---:R-:W-:-:S05]  /*21ec0*/  IMAD R20, R20, UR4, RZ ;  /* 0x0000000414147c24 */ /* 0x004fca000f8e02ff */
[----:B------:R0:W-:Y:S04]  /*21ed0*/  STL [R1+0x1d08], R20 ;  /* 0x001d081401007387 */ /* 0x0001e80000100800 */
[----:B------:R-:W2:Y:S01]  /*21ee0*/  LDL.LU R25, [R1+0x1d0] ;  /* 0x0001d00001197983 */ /* 0x000ea20000300800 */
[----:B------:R-:W-:-:S05]  /*21ef0*/  IMAD R21, R3, UR4, RZ ;  /* 0x0000000403157c24 */ /* 0x000fca000f8e02ff */
[----:B------:R1:W-:Y:S01]  /*21f00*/  STL [R1+0x1d0c], R21 ;  /* 0x001d0c1501007387 */ /* 0x0003e20000100800 */
[----:B------:R-:W-:-:S03]  /*21f10*/  IMAD R22, R26, UR4, RZ ;  /* 0x000000041a167c24 */ /* 0x000fc6000f8e02ff */
[----:B------:R-:W5:Y:S04]  /*21f20*/  LDL.LU R26, [R1+0x1d4] ;  /* 0x0001d400011a7983 */ /* 0x000f680000300800 */
[----:B------:R-:W5:Y:S04]  /*21f30*/  LDL.LU R27, [R1+0x1d8] ;  /* 0x0001d800011b7983 */ /* 0x000f680000300800 */
[----:B------:R-:W5:Y:S04]  /*21f40*/  LDL.LU R28, [R1+0x1dc] ;  /* 0x0001dc00011c7983 */ /* 0x000f680000300800 */
        /* <DEDUP_REMOVED lines=17> */
[----:B------:R-:W-:Y:S04]  /*22060*/  STL [R1+0x1d10], R22 ;  /* 0x001d101601007387 */ /* 0x000fe80000100800 */
[----:B------:R-:W5:Y:S01]  /*22070*/  LDL.LU R3, [R1+0x234] ;  /* 0x0002340001037983 */ /* 0x000f620000300800 */
[----:B---3--:R-:W-:-:S03]  /*22080*/  IMAD R23, R13, UR4, RZ ;  /* 0x000000040d177c24 */ /* 0x008fc6000f8e02ff */
[----:B------:R-:W3:Y:S04]  /*22090*/  LDL.LU R13, [R1+0x238] ;  /* 0x00023800010d7983 */ /* 0x000ee80000300800 */
[----:B------:R-:W-:Y:S04]  /*220a0*/  STL [R1+0x1d14], R23 ;  /* 0x001d141701007387 */ /* 0x000fe80000100800 */
[----:B------:R-:W3:Y:S04]  /*220b0*/  LDL.LU R29, [R1+0x23c] ;  /* 0x00023c00011d7983 */ /* 0x000ee80000300800 */
[----:B------:R-:W3:Y:S01]  /*220c0*/  LDL.LU R4, [R1+0x240] ;  /* 0x0002400001047983 */ /* 0x000ee20000300800 */
[----:B----4-:R-:W-:-:S05]  /*220d0*/  IMAD R24, R24, UR4, RZ ;  /* 0x0000000418187c24 */ /* 0x010fca000f8e02ff */
[----:B------:R-:W-:Y:S01]  /*220e0*/  STL [R1+0x1d18], R24 ;  /* 0x001d181801007387 */ /* 0x000fe20000100800 */
[----:B--2---:R-:W-:-:S05]  /*220f0*/  IMAD R25, R25, UR4, RZ ;  /* 0x0000000419197c24 */ /* 0x004fca000f8e02ff */
[----:B------:R-:W-:Y:S01]  /*22100*/  STL [R1+0x1d1c], R25 ;  /* 0x001d1c1901007387 */ /* 0x000fe20000100800 */
[----:B-1----:R-:W-:Y:S02]  /*22110*/  IMAD R21, R20, UR4, RZ ;  /* 0x0000000414157c24 */ /* 0x002fe4000f8e02ff */
[----:B-----5:R-:W-:-:S03]  /*22120*/  IMAD R20, R19, UR4, RZ ;  /* 0x0000000413147c24 */ /* 0x020fc6000f8e02ff */
        /* <DEDUP_REMOVED lines=16> */
[----:B------:R-:W2:Y:S04]  /*22230*/  LDL.LU R2, [R1+0x244] ;  /* 0x0002440001027983 */ /* 0x000ea80000300800 */
[----:B------:R0:W-:Y:S04]  /*22240*/  STL [R1+0x90], R11 ;  /* 0x0000900b01007387 */ /* 0x0001e80000100800 */
[----:B------:R-:W-:Y:S01]  /*22250*/  STL [R1+0x98], R12 ;  /* 0x0000980c01007387 */ /* 0x000fe20000100800 */
[----:B0-----:R-:W-:Y:S02]  /*22260*/  IMAD R11, R10, UR4, RZ ;  /* 0x000000040a0b7c24 */ /* 0x001fe4000f8e02ff */
[----:B------:R-:W-:-:S02]  /*22270*/  IMAD R10, R9, UR4, RZ ;  /* 0x00000004090a7c24 */ /* 0x000fc4000f8e02ff */
[----:B------:R-:W-:Y:S02]  /*22280*/  IMAD R9, R8, UR4, RZ ;  /* 0x0000000408097c24 */ /* 0x000fe4000f8e02ff */
[----:B------:R-:W-:Y:S01]  /*22290*/  IMAD R8, R7, UR4, RZ ;  /* 0x0000000407087c24 */ /* 0x000fe2000f8e02ff */
        /* <DEDUP_REMOVED lines=8> */
[----:B------:R-:W4:Y:S04]  /*22320*/  LDL.LU R0, [R1+0x260] ;  /* 0x0002600001007983 */ /* 0x000f280000300800 */
[----:B------:R0:W-:Y:S04]  /*22330*/  STL [R1+0xd4], R5 ;  /* 0x0000d40501007387 */ /* 0x0001e80000100800 */
[----:B------:R3:W-:Y:S01]  /*22340*/  STL [R1+0xe4], R6 ;  /* 0x0000e40601007387 */ /* 0x0007e20000100800 */
[----:B0-----:R-:W-:-:S03]  /*22350*/  IMAD R5, R3, UR4, RZ ;  /* 0x0000000403057c24 */ /* 0x001fc6000f8e02ff */
[----:B------:R-:W5:Y:S01]  /*22360*/  LDL.LU R3, [R1+0x2c8] ;  /* 0x0002c80001037983 */ /* 0x000f620000300800 */
[----:B---3--:R-:W-:-:S03]  /*22370*/  IMAD R6, R13, UR4, RZ ;  /* 0x000000040d067c24 */ /* 0x008fc6000f8e02ff */
[----:B------:R0:W-:Y:S04]  /*22380*/  STL [R1+0xec], R5 ;  /* 0x0000ec0501007387 */ /* 0x0001e80000100800 */
[----:B------:R-:W3:Y:S04]  /*22390*/  LDL.LU R13, [R1+0x2d0] ;  /* 0x0002d000010d7983 */ /* 0x000ee80000300800 */
[----:B------:R-:W-:Y:S01]  /*223a0*/  STL [R1+0xf4], R6 ;  /* 0x0000f40601007387 */ /* 0x000fe20000100800 */
[----:B0-----:R-:W-:-:S03]  /*223b0*/  IMAD R5, R29, UR4, RZ ;  /* 0x000000041d057c24 */ /* 0x001fc6000f8e02ff */
[----:B------:R-:W3:Y:S01]  /*223c0*/  LDL.LU R29, [R1+0x2d8] ;  /* 0x0002d800011d7983 */ /* 0x000ee20000300800 */
[----:B------:R-:W-:-:S03]  /*223d0*/  IMAD R4, R4, UR4, RZ ;  /* 0x0000000404047c24 */ /* 0x000fc6000f8e02ff */
[----:B------:R-:W-:Y:S04]  /*223e0*/  STL [R1+0x108], R5 ;  /* 0x0001080501007387 */ /* 0x000fe80000100800 */
[----:B------:R-:W3:Y:S04]  /*223f0*/  LDL.LU R25, [R1+0x2dc] ;  /* 0x0002dc0001197983 */ /* 0x000ee80000300800 */
[----:B------:R-:W3:Y:S04]  /*22400*/  LDL.LU R24, [R1+0x2e0] ;  /* 0x0002e00001187983 */ /* 0x000ee80000300800 */
[----:B------:R0:W-:Y:S04]  /*22410*/  STL [R1+0x140], R4 ;  /* 0x0001400401007387 */ /* 0x0001e80000100800 */
[----:B------:R-:W3:Y:S04]  /*22420*/  LDL.LU R23, [R1+0x2e4] ;  /* 0x0002e40001177983 */ /* 0x000ee80000300800 */
        /* <DEDUP_REMOVED lines=11> */
[----:B0-----:R-:W3:Y:S04]  /*224e0*/  LDL.LU R4, [R1+0x318] ;  /* 0x0003180001047983 */ /* 0x001ee80000300800 */
[----:B------:R-:W3:Y:S04]  /*224f0*/  LDL.LU R10, [R1+0x31c] ;  /* 0x00031c00010a7983 */ /* 0x000ee80000300800 */
[----:B------:R-:W3:Y:S01]  /*22500*/  LDL.LU R9, [R1+0x320] ;  /* 0x0003200001097983 */ /* 0x000ee20000300800 */
[----:B--2---:R-:W-:-:S05]  /*22510*/  IMAD R2, R2, UR4, RZ ;  /* 0x0000000402027c24 */ /* 0x004fca000f8e02ff */
[----:B------:R0:W-:Y:S04]  /*22520*/  STL [R1+0x148], R2 ;  /* 0x0001480201007387 */ /* 0x0001e80000100800 */
[----:B------:R-:W2:Y:S04]  /*22530*/  LDL.LU R8, [R1+0x324] ;  /* 0x0003240001087983 */ /* 0x000ea80000300800 */
[----:B------:R-:W2:Y:S04]  /*22540*/  LDL.LU R7, [R1+0x32c] ;  /* 0x00032c0001077983 */ /* 0x000ea80000300800 */
[----:B------:R-:W2:Y:S04]  /*22550*/  LDL.LU R6, [R1+0x330] ;  /* 0x0003300001067983 */ /* 0x000ea80000300800 */
[----:B------:R-:W2:Y:S04]  /*22560*/  LDL.LU R5, [R1+0x334] ;  /* 0x0003340001057983 */ /* 0x000ea80000300800 */
[----:B0-----:R-:W2:Y:S01]  /*22570*/  LDL.LU R2, [R1+0x338] ;  /* 0x0003380001027983 */ /* 0x001ea20000300800 */
[----:B----4-:R-:W-:-:S05]  /*22580*/  IMAD R0, R0, UR4, RZ ;  /* 0x0000000400007c24 */ /* 0x010fca000f8e02ff */
[----:B------:R0:W-:Y:S04]  /*22590*/  STL [R1+0x150], R0 ;  /* 0x0001500001007387 */ /* 0x0001e80000100800 */
[----:B0-----:R-:W4:Y:S01]  /*225a0*/  LDL.LU R0, [R1+0x33c] ;  /* 0x00033c0001007983 */ /* 0x001f220000300800 */
[----:B-----5:R-:W-:-:S05]  /*225b0*/  IMAD R3, R3, UR4, RZ ;  /* 0x0000000403037c24 */ /* 0x020fca000f8e02ff */
[----:B------:R0:W-:Y:S01]  /*225c0*/  STL [R1+0x1d0], R3 ;  /* 0x0001d00301007387 */ /* 0x0001e20000100800 */
[----:B---3--:R-:W-:-:S03]  /*225d0*/  IMAD R13, R13, UR4, RZ ;  /* 0x000000040d0d7c24 */ /* 0x008fc6000f8e02ff */
[----:B0-----:R-:W3:Y:S04]  /*225e0*/  LDL.LU R3, [R1+0x340] ;  /* 0x0003400001037983 */ /* 0x001ee80000300800 */
[----:B------:R0:W-:Y:S04]  /*225f0*/  STL [R1+0x1d4], R13 ;  /* 0x0001d40d01007387 */ /* 0x0001e80000100800 */
[----:B0-----:R-:W5:Y:S01]  /*22600*/  LDL.LU R13, [R1+0x344] ;  /* 0x00034400010d7983 */ /* 0x001f620000300800 */
[----:B------:R-:W-:Y:S02]  /*22610*/  IMAD R29, R29, UR4, RZ ;  /* 0x000000041d1d7c24 */ /* 0x000fe4000f8e02ff */
[----:B------:R-:W-:-:S03]  /*22620*/  IMAD R25, R25, UR4, RZ ;  /* 0x0000000419197c24 */ /* 0x000fc6000f8e02ff */
[----:B------:R0:W-:Y:S04]  /*22630*/  STL [R1+0x1d8], R29 ;  /* 0x0001d81d01007387 */ /* 0x0001e80000100800 */
[----:B0-----:R-:W5:Y:S04]  /*22640*/  LDL.LU R29, [R1+0x348] ;  /* 0x00034800011d7983 */ /* 0x001f680000300800 */
[----:B------:R0:W-:Y:S02]  /*22650*/  STL [R1+0x1dc], R25 ;  /* 0x0001dc1901007387 */ /* 0x0001e40000100800 */
[----:B0-----:R-:W-:-:S02]  /*22660*/  IMAD R25, R24, UR4, RZ ;  /* 0x0000000418197c24 */ /* 0x001fc4000f8e02ff */
[----:B------:R-:W-:Y:S02]  /*22670*/  IMAD R24, R23, UR4, RZ ;  /* 0x0000000417187c24 */ /* 0x000fe4000f8e02ff */
[----:B------:R-:W-:Y:S02]  /*22680*/  IMAD R23, R22, UR4, RZ ;  /* 0x0000000416177c24 */ /* 0x000fe4000f8e02ff */
[----:B------:R-:W-:Y:S01]  /*22690*/  IMAD R22, R21, UR4, RZ ;  /* 0x0000000415167c24 */ /* 0x000fe2000f8e02ff */
[----:B------:R-:W-:Y:S01]  /*226a0*/  STL [R1+0x1e0], R25 ;  /* 0x0001e01901007387 */ /* 0x000fe20000100800 */
[----:B------:R-:W-:Y:S02]  /*226b0*/  IMAD R21, R20, UR4, RZ ;  /* 0x0000000414157c24 */ /* 0x000fe4000f8e02ff */
[----:B------:R-:W-:Y:S01]  /*226c0*/  IMAD R20, R19, UR4, RZ ;  /* 0x0000000413147c24 */ /* 0x000fe2000f8e02ff */
[----:B------:R-:W-:Y:S01]  /*226d0*/  STL [R1+0x1e4], R24 ;  /* 0x0001e41801007387 */ /* 0x000fe20000100800 */
[----:B------:R-:W-:-:S02]  /*226e0*/  IMAD R19, R18, UR4, RZ ;  /* 0x0000000412137c24 */ /* 0x000fc4000f8e02ff */
[----:B------:R-:W-:Y:S01]  /*226f0*/  IMAD R18, R17, UR4, RZ ;  /* 0x0000000411127c24 */ /* 0x000fe2000f8e02ff */
[----:B------:R-:W-:Y:S01]  /*22700*/  STL [R1+0x1e8], R23 ;  /* 0x0001e81701007387 */ /* 0x000fe20000100800 */
        /* <DEDUP_REMOVED lines=9> */
[----:B------:R-:W-:Y:S01]  /*227a0*/  STL [R1+0x1fc], R18 ;  /* 0x0001fc1201007387 */ /* 0x000fe20000100800 */
[----:B------:R-:W-:-:S03]  /*227b0*/  IMAD R12, R4, UR4, RZ ;  /* 0x00000004040c7c24 */ /* 0x000fc6000f8e02ff */
[----:B------:R-:W-:Y:S04]  /*227c0*/  STL [R1+0x204], R17 ;  /* 0x0002041101007387 */ /* 0x000fe80000100800 */
[----:B------:R-:W-:Y:S04]  /*227d0*/  STL [R1+0x208], R16 ;  /* 0x0002081001007387 */ /* 0x000fe80000100800 */
[----:B------:R-:W-:Y:S04]  /*227e0*/  STL [R1+0x20c], R15 ;  /* 0x00020c0f01007387 */ /* 0x000fe80000100800 */
[----:B------:R-:W-:Y:S04]  /*227f0*/  STL [R1+0x210], R14 ;  /* 0x0002100e01007387 */ /* 0x000fe80000100800 */
[----:B------:R-:W5:Y:S04]  /*22800*/  LDL.LU R4, [R1+0x350] ;  /* 0x0003500001047983 */ /* 0x000f680000300800 */
[----:B------:R0:W-:Y:S04]  /*22810*/  STL [R1+0x218], R11 ;  /* 0x0002180b01007387 */ /* 0x0001e80000100800 */
[----:B------:R-:W-:Y:S01]  /*22820*/  STL [R1+0x220], R12 ;  /* 0x0002200c01007387 */ /* 0x000fe20000100800 */
[----:B0-----:R-:W-:-:S02]  /*22830*/  IMAD R11, R10, UR4, RZ ;  /* 0x000000040a0b7c24 */ /* 0x001fc4000f8e02ff */
[----:B------:R-:W-:-:S03]  /*22840*/  IMAD R10, R9, UR4, RZ ;  /* 0x00000004090a7c24 */ /* 0x000fc6000f8e02ff */
[----:B------:R-:W-:Y:S04]  /*22850*/  STL [R1+0x228], R11 ;  /* 0x0002280b01007387 */ /* 0x000fe80000100800 */
[----:B------:R-:W-:Y:S01]  /*22860*/  STL [R1+0x22c], R10 ;  /* 0x00022c0a01007387 */ /* 0x000fe20000100800 */
[----:B--2---:R-:W-:Y:S02]  /*22870*/  IMAD R9, R8, UR4, RZ ;  /* 0x0000000408097c24 */ /* 0x004fe4000f8e02ff */
        /* <DEDUP_REMOVED lines=9> */
[----:B------:R3:W-:Y:S01]  /*22910*/  STL [R1+0x240], R5 ;  /* 0x0002400501007387 */ /* 0x0007e20000100800 */
[----:B----4-:R-:W-:-:S03]  /*22920*/  IMAD R6, R0, UR4, RZ ;  /* 0x0000000400067c24 */ /* 0x010fc6000f8e02ff */
[----:B------:R-:W4:Y:S04]  /*22930*/  LDL.LU R0, [R1+0x358] ;  /* 0x0003580001007983 */ /* 0x000f280000300800 */
[----:B------:R5:W-:Y:S01]  /*22940*/  STL [R1+0x244], R6 ;  /* 0x0002440601007387 */ /* 0x000be20000100800 */
[----:B---3--:R-:W-:-:S03]  /*22950*/  IMAD R5, R3, UR4, RZ ;  /* 0x0000000403057c24 */ /* 0x008fc6000f8e02ff */
[----:B------:R-:W3:Y:S04]  /*22960*/  LDL.LU R3, [R1+0x35c] ;  /* 0x00035c0001037983 */ /* 0x000ee80000300800 */
[----:B------:R0:W-:Y:S01]  /*22970*/  STL [R1+0x260], R5 ;  /* 0x0002600501007387 */ /* 0x0001e20000100800 */
[----:B-----5:R-:W-:-:S03]  /*22980*/  IMAD R6, R13, UR4, RZ ;  /* 0x000000040d067c24 */ /* 0x020fc6000f8e02ff */
[----:B------:R-:W5:Y:S04]  /*22990*/  LDL.LU R13, [R1+0x360] ;  /* 0x00036000010d7983 */ /* 0x000f680000300800 */
[----:B------:R1:W-:Y:S04]  /*229a0*/  STL [R1+0x2c8], R6 ;  /* 0x0002c80601007387 */ /* 0x0003e80000100800 */
[----:B------:R-:W5:Y:S04]  /*229b0*/  LDL.LU R25, [R1+0x368] ;  /* 0x0003680001197983 */ /* 0x000f680000300800 */
[----:B------:R-:W5:Y:S01]  /*229c0*/  LDL.LU R24, [R1+0x364] ;  /* 0x0003640001187983 */ /* 0x000f620000300800 */
[----:B0-----:R-:W-:-:S05]  /*229d0*/  IMAD R5, R29, UR4, RZ ;  /* 0x000000041d057c24 */ /* 0x001fca000f8e02ff */
[----:B------:R0:W-:Y:S04]  /*229e0*/  STL [R1+0x2d0], R5 ;  /* 0x0002d00501007387 */ /* 0x0001e80000100800 */
        /* <DEDUP_REMOVED lines=15> */
[----:B------:R-:W-:-:S05]  /*22ae0*/  IMAD R4, R4, UR4, RZ ;  /* 0x0000000404047c24 */ /* 0x000fca000f8e02ff */
[----:B------:R0:W-:Y:S04]  /*22af0*/  STL [R1+0x2d8], R4 ;  /* 0x0002d80401007387 */ /* 0x0001e80000100800 */
[----:B------:R-:W5:Y:S04]  /*22b00*/  LDL.LU R8, [R1+0x4a0] ;  /* 0x0004a00001087983 */ /* 0x000f680000300800 */
[----:B------:R-:W5:Y:S04]  /*22b10*/  LDL.LU R7, [R1+0x4a4] ;  /* 0x0004a40001077983 */ /* 0x000f680000300800 */
[----:B-1----:R-:W5:Y:S04]  /*22b20*/  LDL.LU R6, [R1+0x4a8] ;  /* 0x0004a80001067983 */ /* 0x002f680000300800 */
[----:B0-----:R-:W5:Y:S04]  /*22b30*/  LDL.LU R5, [R1+0x4ac] ;  /* 0x0004ac0001057983 */ /* 0x001f680000300800 */
[----:B------:R-:W5:Y:S01]  /*22b40*/  LDL.LU R4, [R1+0x4b0] ;  /* 0x0004b00001047983 */ /* 0x000f620000300800 */
[----:B--2---:R-:W-:-:S05]  /*22b50*/  IMAD R2, R2, UR4, RZ ;  /* 0x0000000402027c24 */ /* 0x004fca000f8e02ff */
[----:B------:R0:W-:Y:S04]  /*22b60*/  STL [R1+0x2dc], R2 ;  /* 0x0002dc0201007387 */ /* 0x0001e80000100800 */
[----:B0-----:R-:W2:Y:S01]  /*22b70*/  LDL.LU R2, [R1+0x4b8] ;  /* 0x0004b80001027983 */ /* 0x001ea20000300800 */
[----:B----4-:R-:W-:-:S05]  /*22b80*/  IMAD R0, R0, UR4, RZ ;  /* 0x0000000400007c24 */ /* 0x010fca000f8e02ff */
[----:B------:R0:W-:Y:S04]  /*22b90*/  STL [R1+0x2e0], R0 ;  /* 0x0002e00001007387 */ /* 0x0001e80000100800 */
[----:B0-----:R-:W4:Y:S01]  /*22ba0*/  LDL.LU R0, [R1+0x4bc] ;  /* 0x0004bc0001007983 */ /* 0x001f220000300800 */
[----:B---3--:R-:W-:-:S05]  /*22bb0*/  IMAD R3, R3, UR4, RZ ;  /* 0x0000000403037c24 */ /* 0x008fca000f8e02ff */
[----:B------:R0:W-:Y:S01]  /*22bc0*/  STL [R1+0x2e4], R3 ;  /* 0x0002e40301007387 */ /* 0x0001e20000100800 */
[----:B-----5:R-:W-:-:S03]  /*22bd0*/  IMAD R13, R13, UR4, RZ ;  /* 0x000000040d0d7c24 */ /* 0x020fc6000f8e02ff */
[----:B0-----:R-:W3:Y:S04]  /*22be0*/  LDL.LU R3, [R1+0x4c0] ;  /* 0x0004c00001037983 */ /* 0x001ee80000300800 */
[----:B------:R0:W-:Y:S04]  /*22bf0*/  STL [R1+0x2e8], R13 ;  /* 0x0002e80d01007387 */ /* 0x0001e80000100800 */
[----:B0-----:R-:W5:Y:S01]  /*22c00*/  LDL.LU R13, [R1+0x4c4] ;  /* 0x0004c400010d7983 */ /* 0x001f620000300800 */
[----:B------:R-:W-:-:S05]  /*22c10*/  IMAD R25, R25, UR4, RZ ;  /* 0x0000000419197c24 */ /* 0x000fca000f8e02ff */
[----:B------:R0:W-:Y:S02]  /*22c20*/  STL [R1+0x2ec], R25 ;  /* 0x0002ec1901007387 */ /* 0x0001e40000100800 */
[----:B0-----:R-:W-:Y:S02]  /*22c30*/  IMAD R25, R24, UR4, RZ ;  /* 0x0000000418197c24 */ /* 0x001fe4000f8e02ff */
[----:B------:R-:W-:Y:S02]  /*22c40*/  IMAD R24, R23, UR4, RZ ;  /* 0x0000000417187c24 */ /* 0x000fe4000f8e02ff */
[----:B------:R-:W-:Y:S02]  /*22c50*/  IMAD R23, R22, UR4, RZ ;  /* 0x0000000416177c24 */ /* 0x000fe4000f8e02ff */
[----:B------:R-:W-:Y:S01]  /*22c60*/  IMAD R22, R21, UR4, RZ ;  /* 0x0000000415167c24 */ /* 0x000fe2000f8e02ff */
[----:B------:R-:W-:Y:S01]  /*22c70*/  STL [R1+0x2f0], R25 ;  /* 0x0002f01901007387 */ /* 0x000fe20000100800 */
[----:B------:R-:W-:-:S02]  /*22c80*/  IMAD R21, R20, UR4, RZ ;  /* 0x0000000414157c24 */ /* 0x000fc4000f8e02ff */
[----:B------:R-:W-:Y:S01]  /*22c90*/  IMAD R20, R19, UR4, RZ ;  /* 0x0000000413147c24 */ /* 0x000fe2000f8e02ff */
        /* <DEDUP_REMOVED lines=18> */
[----:B------:R-:W-:Y:S04]  /*22dc0*/  STL [R1+0x320], R14 ;  /* 0x0003200e01007387 */ /* 0x000fe80000100800 */
[----:B------:R-:W5:Y:S04]  /*22dd0*/  LDL.LU R29, [R1+0x4d4] ;  /* 0x0004d400011d7983 */ /* 0x000f680000300800 */
[----:B------:R0:W-:Y:S04]  /*22de0*/  STL [R1+0x324], R11 ;  /* 0x0003240b01007387 */ /* 0x0001e80000100800 */
[----:B------:R-:W-:Y:S01]  /*22df0*/  STL [R1+0x32c], R12 ;  /* 0x00032c0c01007387 */ /* 0x000fe20000100800 */
[----:B0-----:R-:W-:-:S02]  /*22e00*/  IMAD R11, R10, UR4, RZ ;  /* 0x000000040a0b7c24 */ /* 0x001fc4000f8e02ff */
[----:B------:R-:W-:Y:S02]  /*22e10*/  IMAD R10, R9, UR4, RZ ;  /* 0x00000004090a7c24 */ /* 0x000fe4000f8e02ff */
        /* <DEDUP_REMOVED lines=10> */
[----:B------:R-:W5:Y:S04]  /*22ec0*/  LDL.LU R4, [R1+0x4d8] ;  /* 0x0004d80001047983 */ /* 0x000f680000300800 */
[----:B------:R2:W-:Y:S04]  /*22ed0*/  STL [R1+0x344], R6 ;  /* 0x0003440601007387 */ /* 0x0005e80000100800 */
[----:B------:R4:W-:Y:S01]  /*22ee0*/  STL [R1+0x348], R5 ;  /* 0x0003480501007387 */ /* 0x0009e20000100800 */
[----:B--2---:R-:W-:-:S03]  /*22ef0*/  IMAD R6, R2, UR4, RZ ;  /* 0x0000000402067c24 */ /* 0x004fc6000f8e02ff */
[----:B------:R-:W2:Y:S04]  /*22f00*/  LDL.LU R2, [R1+0x4dc] ;  /* 0x0004dc0001027983 */ /* 0x000ea80000300800 */
[----:B------:R3:W-:Y:S01]  /*22f10*/  STL [R1+0x350], R6 ;  /* 0x0003500601007387 */ /* 0x0007e20000100800 */
[----:B----4-:R-:W-:-:S03]  /*22f20*/  IMAD R5, R0, UR4, RZ ;  /* 0x0000000400057c24 */ /* 0x010fc6000f8e02ff */
[----:B------:R-:W4:Y:S04]  /*22f30*/  LDL.LU R0, [R1+0x4f8] ;  /* 0x0004f80001007983 */ /* 0x000f280000300800 */
[----:B------:R5:W-:Y:S01]  /*22f40*/  STL [R1+0x354], R5 ;  /* 0x0003540501007387 */ /* 0x000be20000100800 */
[----:B---3--:R-:W-:-:S03]  /*22f50*/  IMAD R6, R3, UR4, RZ ;  /* 0x0000000403067c24 */ /* 0x008fc6000f8e02ff */
[----:B------:R-:W3:Y:S04]  /*22f60*/  LDL.LU R3, [R1+0x4fc] ;  /* 0x0004fc0001037983 */ /* 0x000ee80000300800 */
[----:B------:R-:W-:Y:S04]  /*22f70*/  STL [R1+0x358], R6 ;  /* 0x0003580601007387 */ /* 0x000fe80000100800 */
[----:B------:R-:W3:Y:S01]  /*22f80*/  LDL.LU R25, [R1+0x504] ;  /* 0x0005040001197983 */ /* 0x000ee20000300800 */
[----:B-----5:R-:W-:-:S03]  /*22f90*/  IMAD R5, R13, UR4, RZ ;  /* 0x000000040d057c24 */ /* 0x020fc6000f8e02ff */
[----:B------:R-:W5:Y:S04]  /*22fa0*/  LDL.LU R24, [R1+0x508] ;  /* 0x0005080001187983 */ /* 0x000f680000300800 */
        /* <DEDUP_REMOVED lines=16> */
[----:B0-----:R-:W-:-:S05]  /*230b0*/  IMAD R5, R29, UR4, RZ ;  /* 0x000000041d057c24 */ /* 0x001fca000f8e02ff */
[----:B------:R0:W-:Y:S04]  /*230c0*/  STL [R1+0x360], R5 ;  /* 0x0003600501007387 */ /* 0x0001e80000100800 */
[----:B------:R-:W5:Y:S04]  /*230d0*/  LDL.LU R8, [R1+0x588] ;  /* 0x0005880001087983 */ /* 0x000f680000300800 */
[----:B------:R-:W5:Y:S04]  /*230e0*/  LDL.LU R7, [R1+0x5c0] ;  /* 0x0005c00001077983 */ /* 0x000f680000300800 */
[----:B------:R-:W5:Y:S04]  /*230f0*/  LDL.LU R6, [R1+0x5bc] ;  /* 0x0005bc0001067983 */ /* 0x000f680000300800 */
[----:B0-----:R-:W5:Y:S04]  /*23100*/  LDL.LU R5, [R1+0x5b8] ;  /* 0x0005b80001057983 */ /* 0x001f680000300800 */
[----:B------:R-:W5:Y:S01]  /*23110*/  LDL.LU R29, [R1+0x5e4] ;  /* 0x0005e400011d7983 */ /* 0x000f620000300800 */
[----:B------:R-:W-:-:S05]  /*23120*/  IMAD R4, R4, UR4, RZ ;  /* 0x0000000404047c24 */ /* 0x000fca000f8e02ff */
[----:B------:R0:W-:Y:S04]  /*23130*/  STL [R1+0x364], R4 ;  /* 0x0003640401007387 */ /* 0x0001e80000100800 */
[----:B0-----:R-:W5:Y:S01]  /*23140*/  LDL.LU R4, [R1+0x5ec] ;  /* 0x0005ec0001047983 */ /* 0x001f620000300800 */
        /* <DEDUP_REMOVED lines=8> */
[----:B------:R-:W-:-:S03]  /*231d0*/  IMAD R25, R25, UR4, RZ ;  /* 0x0000000419197c24 */ /* 0x000fc6000f8e02ff */
[----:B0-----:R-:W3:Y:S04]  /*231e0*/  LDL.LU R3, [R1+0x608] ;  /* 0x0006080001037983 */ /* 0x001ee80000300800 */
[----:B------:R5:W-:Y:S02]  /*231f0*/  STL [R1+0x398], R25 ;  /* 0x0003981901007387 */ /* 0x000be40000100800 */
[----:B-----5:R-:W-:Y:S02]  /*23200*/  IMAD R25, R24, UR4, RZ ;  /* 0x0000000418197c24 */ /* 0x020fe4000f8e02ff */
[----:B------:R-:W-:Y:S02]  /*23210*/  IMAD R24, R23, UR4, RZ ;  /* 0x0000000417187c24 */ /* 0x000fe4000f8e02ff */
        /* <DEDUP_REMOVED lines=23> */
[----:B------:R-:W5:Y:S01]  /*23390*/  LDL.LU R13, [R1+0x610] ;  /* 0x00061000010d7983 */ /* 0x000f620000300800 */
[----:B------:R-:W-:-:S05]  /*233a0*/  IMAD R11, R11, UR4, RZ ;  /* 0x000000040b0b7c24 */ /* 0x000fca000f8e02ff */
[----:B------:R0:W-:Y:S04]  /*233b0*/  STL [R1+0x4a0], R11 ;  /* 0x0004a00b01007387 */ /* 0x0001e80000100800 */
[----:B------:R-:W-:Y:S01]  /*233c0*/  STL [R1+0x4a4], R12 ;  /* 0x0004a40c01007387 */ /* 0x000fe20000100800 */
[----:B0-----:R-:W-:Y:S02]  /*233d0*/  IMAD R11, R10, UR4, RZ ;  /* 0x000000040a0b7c24 */ /* 0x001fe4000f8e02ff */
        /* <DEDUP_REMOVED lines=14> */
[----:B0-----:R-:W-:-:S03]  /*234c0*/  IMAD R5, R4, UR4, RZ ;  /* 0x0000000404057c24 */ /* 0x001fc6000f8e02ff */
[----:B------:R-:W5:Y:S04]  /*234d0*/  LDL.LU R4, [R1+0x630] ;  /* 0x0006300001047983 */ /* 0x000f680000300800 */
[----:B------:R4:W-:Y:S01]  /*234e0*/  STL [R1+0x4d4], R5 ;  /* 0x0004d40501007387 */ /* 0x0009e20000100800 */
[----:B--2---:R-:W-:-:S03]  /*234f0*/  IMAD R6, R2, UR4, RZ ;  /* 0x0000000402067c24 */ /* 0x004fc6000f8e02ff */
[----:B------:R-:W2:Y:S04]  /*23500*/  LDL.LU R2, [R1+0x62c] ;  /* 0x00062c0001027983 */ /* 0x000ea80000300800 */
[----:B------:R-:W-:Y:S01]  /*23510*/  STL [R1+0x4d8], R6 ;  /* 0x0004d80601007387 */ /* 0x000fe20000100800 */
[----:B----4-:R-:W-:-:S03]  /*23520*/  IMAD R5, R0, UR4, RZ ;  /* 0x0000000400057c24 */ /* 0x010fc6000f8e02ff */
[----:B------:R-:W4:Y:S04]  /*23530*/  LDL.LU R0, [R1+0x634] ;  /* 0x0006340001007983 */ /* 0x000f280000300800 */
[----:B------:R-:W-:Y:S04]  /*23540*/  STL [R1+0x4dc], R5 ;  /* 0x0004dc0501007387 */ /* 0x000fe80000100800 */
[----:B------:R-:W4:Y:S04]  /*23550*/  LDL.LU R25, [R1+0x628] ;  /* 0x0006280001197983 */ /* 0x000f280000300800 */
[----:B------:R-:W4:Y:S01]  /*23560*/  LDL.LU R24, [R1+0x674] ;  /* 0x0006740001187983 */ /* 0x000f220000300800 */
[----:B---3--:R-:W-:-:S05]  /*23570*/  IMAD R3, R3, UR4, RZ ;  /* 0x0000000403037c24 */ /* 0x008fca000f8e02ff */
        /* <DEDUP_REMOVED lines=16> */
[----:B-----5:R-:W-:-:S05]  /*23680*/  IMAD R5, R13, UR4, RZ ;  /* 0x000000040d057c24 */ /* 0x020fca000f8e02ff */
        /* <DEDUP_REMOVED lines=9> */
[----:B------:R-:W-:-:S05]  /*23720*/  IMAD R4, R4, UR4, RZ ;  /* 0x0000000404047c24 */ /* 0x000fca000f8e02ff */
[----:B------:R0:W-:Y:S04]  /*23730*/  STL [R1+0x508], R4 ;  /* 0x0005080401007387 */ /* 0x0001e80000100800 */
[----:B0-----:R-:W5:Y:S01]  /*23740*/  LDL.LU R4, [R1+0x764] ;  /* 0x0007640001047983 */ /* 0x001f620000300800 */
[----:B--2---:R-:W-:-:S05]  /*23750*/  IMAD R2, R2, UR4, RZ ;  /* 0x0000000402027c24 */ /* 0x004fca000f8e02ff */
[----:B------:R0:W-:Y:S04]  /*23760*/  STL [R1+0x50c], R2 ;  /* 0x00050c0201007387 */ /* 0x0001e80000100800 */
[----:B0-----:R-:W2:Y:S01]  /*23770*/  LDL.LU R2, [R1+0x768] ;  /* 0x0007680001027983 */ /* 0x001ea20000300800 */
[----:B----4-:R-:W-:-:S05]  /*23780*/  IMAD R0, R0, UR4, RZ ;  /* 0x0000000400007c24 */ /* 0x010fca000f8e02ff */
[----:B------:R0:W-:Y:S01]  /*23790*/  STL [R1+0x510], R0 ;  /* 0x0005100001007387 */ /* 0x0001e20000100800 */
[----:B------:R-:W-:-:S03]  /*237a0*/  IMAD R25, R25, UR4, RZ ;  /* 0x0000000419197c24 */ /* 0x000fc6000f8e02ff */
[----:B0-----:R-:W4:Y:S04]  /*237b0*/  LDL.LU R0, [R1+0x760] ;  /* 0x0007600001007983 */ /* 0x001f280000300800 */
[----:B------:R0:W-:Y:S02]  /*237c0*/  STL [R1+0x514], R25 ;  /* 0x0005141901007387 */ /* 0x0001e40000100800 */
[----:B0-----:R-:W-:Y:S02]  /*237d0*/  IMAD R25, R24, UR4, RZ ;  /* 0x0000000418197c24 */ /* 0x001fe4000f8e02ff */
[----:B---3--:R-:W-:Y:S02]  /*237e0*/  IMAD R24, R23, UR4, RZ ;  /* 0x0000000417187c24 */ /* 0x008fe4000f8e02ff */
        /* <DEDUP_REMOVED lines=20> */
[----:B------:R-:W-:Y:S01]  /*23930*/  STL [R1+0x580], R16 ;  /* 0x0005801001007387 */ /* 0x000fe20000100800 */
[----:B------:R-:W-:-:S03]  /*23940*/  IMAD R12, R3, UR4, RZ ;  /* 0x00000004030c7c24 */ /* 0x000fc6000f8e02ff */
[----:B------:R-:W-:Y:S04]  /*23950*/  STL [R1+0x584], R15 ;  /* 0x0005840f01007387 */ /* 0x000fe80000100800 */
[----:B------:R-:W-:Y:S04]  /*23960*/  STL [R1+0x588], R14 ;  /* 0x0005880e01007387 */ /* 0x000fe80000100800 */
[----:B------:R-:W3:Y:S04]  /*23970*/  LDL.LU R3, [R1+0x75c] ;  /* 0x00075c0001037983 */ /* 0x000ee80000300800 */
[----:B------:R0:W-:Y:S04]  /*23980*/  STL [R1+0x58c], R11 ;  /* 0x00058c0b01007387 */ /* 0x0001e80000100800 */
[----:B------:R-:W-:Y:S01]  /*23990*/  STL [R1+0x5b8], R12 ;  /* 0x0005b80c01007387 */ /* 0x000fe20000100800 */
[----:B0-----:R-:W-:-:S02]  /*239a0*/  IMAD R11, R10, UR4, RZ ;  /* 0x000000040a0b7c24 */ /* 0x001fc4000f8e02ff */
[----:B------:R-:W-:Y:S02]  /*239b0*/  IMAD R10, R9, UR4, RZ ;  /* 0x00000004090a7c24 */ /* 0x000fe4000f8e02ff */
[----:B-----5:R-:W-:Y:S02]  /*239c0*/  IMAD R9, R8, UR4, RZ ;  /* 0x0000000408097c24 */ /* 0x020fe4000f8e02ff */
[----:B------:R-:W-:Y:S01]  /*239d0*/  IMAD R8, R7, UR4, RZ ;  /* 0x0000000407087c24 */ /* 0x000fe2000f8e02ff */
[----:B------:R-:W-:Y:S01]  /*239e0*/  STL [R1+0x5bc], R11 ;  /* 0x0005bc0b01007387 */ /* 0x000fe20000100800 */
[----:B------:R-:W-:-:S03]  /*239f0*/  IMAD R7, R6, UR4, RZ ;  /* 0x0000000406077c24 */ /* 0x000fc6000f8e02ff */
        /* <DEDUP_REMOVED lines=8> */
[----:B------:R1:W-:Y:S01]  /*23a80*/  STL [R1+0x608], R6 ;  /* 0x0006080601007387 */ /* 0x0003e20000100800 */
[----:B0-----:R-:W-:-:S03]  /*23a90*/  IMAD R5, R29, UR4, RZ ;  /* 0x000000041d057c24 */ /* 0x001fc6000f8e02ff */
[----:B------:R-:W5:Y:S04]  /*23aa0*/  LDL.LU R29, [R1+0x77c] ;  /* 0x00077c00011d7983 */ /* 0x000f680000300800 */
[----:B------:R2:W-:Y:S01]  /*23ab0*/  STL [R1+0x610], R5 ;  /* 0x0006100501007387 */ /* 0x0005e20000100800 */
[----:B-1----:R-:W-:-:S03]  /*23ac0*/  IMAD R6, R4, UR4, RZ ;  /* 0x0000000404067c24 */ /* 0x002fc6000f8e02ff */
[----:B------:R-:W5:Y:S04]  /*23ad0*/  LDL.LU R4, [R1+0x778] ;  /* 0x0007780001047983 */ /* 0x000f680000300800 */
[----:B------:R-:W-:Y:S01]  /*23ae0*/  STL [R1+0x618], R6 ;  /* 0x0006180601007387 */ /* 0x000fe20000100800 */
[----:B--2---:R-:W-:-:S03]  /*23af0*/  IMAD R5, R2, UR4, RZ ;  /* 0x0000000402057c24 */ /* 0x004fc6000f8e02ff */
[----:B------:R-:W2:Y:S04]  /*23b00*/  LDL.LU R2, [R1+0x7c4] ;  /* 0x0007c40001027983 */ /* 0x000ea80000300800 */
[----:B------:R-:W-:Y:S04]  /*23b10*/  STL [R1+0x628], R5 ;  /* 0x0006280501007387 */ /* 0x000fe80000100800 */
[----:B------:R-:W2:Y:S04]  /*23b20*/  LDL.LU R25, [R1+0x7cc] ;  /* 0x0007cc0001197983 */ /* 0x000ea80000300800 */
[----:B------:R-:W2:Y:S01]  /*23b30*/  LDL.LU R24, [R1+0x7dc] ;  /* 0x0007dc0001187983 */ /* 0x000ea20000300800 */
[----:B----4-:R-:W-:-:S05]  /*23b40*/  IMAD R0, R0, UR4, RZ ;  /* 0x0000000400007c24 */ /* 0x010fca000f8e02ff */
[----:B------:R0:W-:Y:S04]  /*23b50*/  STL [R1+0x62c], R0 ;  /* 0x00062c0001007387 */ /* 0x0001e80000100800 */
[----:B------:R-:W4:Y:S04]  /*23b60*/  LDL.LU R23, [R1+0x7d8] ;  /* 0x0007d80001177983 */ /* 0x000f280000300800 */
        /* <DEDUP_REMOVED lines=11> */
[----:B0-----:R-:W4:Y:S04]  /*23c20*/  LDL.LU R0, [R1+0x7e4] ;  /* 0x0007e40001007983 */ /* 0x001f280000300800 */
        /* <DEDUP_REMOVED lines=8> */
[----:B0-----:R-:W3:Y:S01]  /*23cb0*/  LDL.LU R3, [R1+0x7b8] ;  /* 0x0007b80001037983 */ /* 0x001ee20000300800 */
[----:B-----5:R-:W-:-:S05]  /*23cc0*/  IMAD R13, R13, UR4, RZ ;  /* 0x000000040d0d7c24 */ /* 0x020fca000f8e02ff */
[----:B------:R0:W-:Y:S04]  /*23cd0*/  STL [R1+0x634], R13 ;  /* 0x0006340d01007387 */ /* 0x0001e80000100800 */
[----:B0-----:R-:W5:Y:S01]  /*23ce0*/  LDL.LU R13, [R1+0x7b4] ;  /* 0x0007b400010d7983 */ /* 0x001f620000300800 */
[----:B------:R-:W-:-:S05]  /*23cf0*/  IMAD R29, R29, UR4, RZ ;  /* 0x000000041d1d7c24 */ /* 0x000fca000f8e02ff */
[----:B------:R0:W-:Y:S04]  /*23d00*/  STL [R1+0x668], R29 ;  /* 0x0006681d01007387 */ /* 0x0001e80000100800 */
[----:B0-----:R-:W5:Y:S01]  /*23d10*/  LDL.LU R29, [R1+0x7b0] ;  /* 0x0007b000011d7983 */ /* 0x001f620000300800 */
[----:B------:R-:W-:-:S05]  /*23d20*/  IMAD R4, R4, UR4, RZ ;  /* 0x0000000404047c24 */ /* 0x000fca000f8e02ff */
[----:B------:R0:W-:Y:S04]  /*23d30*/  STL [R1+0x66c], R4 ;  /* 0x00066c0401007387 */ /* 0x0001e80000100800 */
[----:B0-----:R-:W5:Y:S01]  /*23d40*/  LDL.LU R4, [R1+0x7ac] ;  /* 0x0007ac0001047983 */ /* 0x001f620000300800 */
[----:B--2---:R-:W-:-:S05]  /*23d50*/  IMAD R2, R2, UR4, RZ ;  /* 0x0000000402027c24 */ /* 0x004fca000f8e02ff */
[----:B------:R0:W-:Y:S01]  /*23d60*/  STL [R1+0x670], R2 ;  /* 0x0006700201007387 */ /* 0x0001e20000100800 */
[----:B------:R-:W-:-:S03]  /*23d70*/  IMAD R25, R25, UR4, RZ ;  /* 0x0000000419197c24 */ /* 0x000fc6000f8e02ff */
[----:B0-----:R-:W2:Y:S04]  /*23d80*/  LDL.LU R2, [R1+0x7a8] ;  /* 0x0007a80001027983 */ /* 0x001ea80000300800 */
[----:B------:R0:W-:Y:S02]  /*23d90*/  STL [R1+0x674], R25 ;  /* 0x0006741901007387 */ /* 0x0001e40000100800 */
[----:B0-----:R-:W-:-:S05]  /*23da0*/  IMAD R25, R24, UR4, RZ ;  /* 0x0000000418197c24 */ /* 0x001fca000f8e02ff */
        /* <DEDUP_REMOVED lines=25> */
[----:B------:R-:W4:Y:S04]  /*23f40*/  LDL.LU R0, [R1+0x7a4] ;  /* 0x0007a40001007983 */ /* 0x000f280000300800 */
[----:B------:R0:W-:Y:S04]  /*23f50*/  STL [R1+0x724], R11 ;  /* 0x0007240b01007387 */ /* 0x0001e80000100800 */
[----:B------:R-:W-:Y:S01]  /*23f60*/  STL [R1+0x73c], R12 ;  /* 0x00073c0c01007387 */ /* 0x000fe20000100800 */
[----:B0-----:R-:W-:Y:S02]  /*23f70*/  IMAD R11, R10, UR4, RZ ;  /* 0x000000040a0b7c24 */ /* 0x001fe4000f8e02ff */
[----:B------:R-:W-:-:S02]  /*23f80*/  IMAD R10, R9, UR4, RZ ;  /* 0x00000004090a7c24 */ /* 0x000fc4000f8e02ff */
[----:B---3--:R-:W-:Y:S01]  /*23f90*/  IMAD R9, R8, UR4, RZ ;  /* 0x0000000408097c24 */ /* 0x008fe2000f8e02ff */
[----:B------:R-:W-:Y:S01]  /*23fa0*/  STL [R1+0x740], R11 ;  /* 0x0007400b01007387 */ /* 0x000fe20000100800 */
[----:B------:R-:W-:-:S03]  /*23fb0*/  IMAD R8, R7, UR4, RZ ;  /* 0x0000000407087c24 */ /* 0x000fc6000f8e02ff */
[----:B------:R-:W-:Y:S01]  /*23fc0*/  STL [R1+0x744], R10 ;  /* 0x0007440a01007387 */ /* 0x000fe20000100800 */
[----:B------:R-:W-:-:S03]  /*23fd0*/  IMAD R7, R6, UR4, RZ ;  /* 0x0000000406077c24 */ /* 0x000fc6000f8e02ff */
[----:B------:R-:W-:Y:S04]  /*23fe0*/  STL [R1+0x748], R9 ;  /* 0x0007480901007387 */ /* 0x000fe80000100800 */
[----:B------:R-:W-:Y:S01]  /*23ff0*/  STL [R1+0x74c], R8 ;  /* 0x00074c0801007387 */ /* 0x000fe20000100800 */
[----:B------:R-:W-:Y:S02]  /*24000*/  IMAD R5, R5, UR4, RZ ;  /* 0x0000000405057c24 */ /* 0x000fe4000f8e02ff */
[----:B------:R-:W-:Y:S01]  /*24010*/  IMAD R6, R3, UR4, RZ ;  /* 0x0000000403067c24 */ /* 0x000fe2000f8e02ff */
[----:B------:R-:W-:Y:S04]  /*24020*/  STL [R1+0x75c], R7 ;  /* 0x00075c0701007387 */ /* 0x000fe80000100800 */
[----:B------:R-:W3:Y:S04]  /*24030*/  LDL.LU R3, [R1+0x7a0] ;  /* 0x0007a00001037983 */ /* 0x000ee80000300800 */
[----:B------:R5:W-:Y:S04]  /*24040*/  STL [R1+0x760], R5 ;  /* 0x0007600501007387 */ /* 0x000be80000100800 */
[----:B------:R0:W-:Y:S01]  /*24050*/  STL [R1+0x764], R6 ;  /* 0x0007640601007387 */ /* 0x0001e20000100800 */
[----:B-----5:R-:W-:-:S03]  /*24060*/  IMAD R5, R13, UR4, RZ ;  /* 0x000000040d057c24 */ /* 0x020fc6000f8e02ff */
[----:B------:R-:W5:Y:S04]  /*24070*/  LDL.LU R13, [R1+0x79c] ;  /* 0x00079c00010d7983 */ /* 0x000f680000300800 */
[----:B------:R1:W-:Y:S01]  /*24080*/  STL [R1+0x768], R5 ;  /* 0x0007680501007387 */ /* 0x0003e20000100800 */
[----:B0-----:R-:W-:-:S03]  /*24090*/  IMAD R6, R29, UR4, RZ ;  /* 0x000000041d067c24 */ /* 0x001fc6000f8e02ff */
[----:B------:R-:W5:Y:S04]  /*240a0*/  LDL.LU R29, [R1+0x798] ;  /* 0x00079800011d7983 */ /* 0x000f680000300800 */
[----:B------:R-:W-:Y:S01]  /*240b0*/  STL [R1+0x778], R6 ;  /* 0x0007780601007387 */ /* 0x000fe20000100800 */
[----:B-1----:R-:W-:-:S03]  /*240c0*/  IMAD R5, R4, UR4, RZ ;  /* 0x0000000404057c24 */ /* 0x002fc6000f8e02ff */
[----:B------:R-:W5:Y:S04]  /*240d0*/  LDL.LU R4, [R1+0x794] ;  /* 0x0007940001047983 */ /* 0x000f680000300800 */
[----:B------:R-:W-:Y:S04]  /*240e0*/  STL [R1+0x77c], R5 ;  /* 0x00077c0501007387 */ /* 0x000fe80000100800 */
[----:B------:R-:W5:Y:S04]  /*240f0*/  LDL.LU R25, [R1+0x790] ;  /* 0x0007900001197983 */ /* 0x000f680000300800 */
[----:B------:R-:W5:Y:S01]  /*24100*/  LDL.LU R24, [R1+0x78c] ;  /* 0x00078c0001187983 */ /* 0x000f620000300800 */
[----:B--2---:R-:W-:-:S05]  /*24110*/  IMAD R2, R2, UR4, RZ ;  /* 0x0000000402027c24 */ /* 0x004fca000f8e02ff */
[----:B------:R0:W-:Y:S04]  /*24120*/  STL [R1+0x780], R2 ;  /* 0x0007800201007387 */ /* 0x0001e80000100800 */
[----:B------:R-:W2:Y:S04]  /*24130*/  LDL.LU R23, [R1+0x788] ;  /* 0x0007880001177983 */ /* 0x000ea80000300800 */
        /* <DEDUP_REMOVED lines=11> */
[----:B0-----:R-:W2:Y:S04]  /*241f0*/  LDL.LU R2, [R1+0x70c] ;  /* 0x00070c0001027983 */ /* 0x001ea80000300800 */
        /* <DEDUP_REMOVED lines=8> */
[----:B0-----:R-:W4:Y:S01]  /*24280*/  LDL.LU R0, [R1+0x6dc] ;  /* 0x0006dc0001007983 */ /* 0x001f220000300800 */
[----:B---3--:R-:W-:-:S05]  /*24290*/  IMAD R3, R3, UR4, RZ ;  /* 0x0000000403037c24 */ /* 0x008fca000f8e02ff */
[----:B------:R0:W-:Y:S04]  /*242a0*/  STL [R1+0x7a0], R3 ;  /* 0x0007a00301007387 */ /* 0x0001e80000100800 */
        /* <DEDUP_REMOVED lines=8> */
[----:B------:R0:W-:Y:S01]  /*24330*/  STL [R1+0x794], R4 ;  /* 0x0007940401007387 */ /* 0x0001e20000100800 */
[----:B------:R-:W-:-:S03]  /*24340*/  IMAD R25, R25, UR4, RZ ;  /* 0x0000000419197c24 */ /* 0x000fc6000f8e02ff */
[----:B0-----:R-:W5:Y:S04]  /*24350*/  LDL.LU R4, [R1+0x6c4] ;  /* 0x0006c40001047983 */ /* 0x001f680000300800 */
[----:B------:R0:W-:Y:S02]  /*24360*/  STL [R1+0x790], R25 ;  /* 0x0007901901007387 */ /* 0x0001e40000100800 */
[----:B0-----:R-:W-:-:S05]  /*24370*/  IMAD R25, R24, UR4, RZ ;  /* 0x0000000418197c24 */ /* 0x001fca000f8e02ff */
        /* <DEDUP_REMOVED lines=29> */
[----:B------:R-:W-:-:S03]  /*24550*/  IMAD R10, R9, UR4, RZ ;  /* 0x00000004090a7c24 */ /* 0x000fc6000f8e02ff */
[----:B------:R-:W-:Y:S01]  /*24560*/  STL [R1+0x704], R11 ;  /* 0x0007040b01007387 */ /* 0x000fe20000100800 */
[----:B----4-:R-:W-:-:S03]  /*24570*/  IMAD R9, R8, UR4, RZ ;  /* 0x0000000408097c24 */ /* 0x010fc6000f8e02ff */
        /* <DEDUP_REMOVED lines=10> */
[----:B------:R5:W-:Y:S01]  /*24620*/  STL [R1+0x6dc], R6 ;  /* 0x0006dc0601007387 */ /* 0x000be20000100800 */
[----:B---3--:R-:W-:-:S03]  /*24630*/  IMAD R5, R3, UR4, RZ ;  /* 0x0000000403057c24 */ /* 0x008fc6000f8e02ff */
[----:B------:R-:W3:Y:S04]  /*24640*/  LDL.LU R3, [R1+0x6b8] ;  /* 0x0006b80001037983 */ /* 0x000ee80000300800 */
[----:B------:R0:W-:Y:S01]  /*24650*/  STL [R1+0x6d4], R5 ;  /* 0x0006d40501007387 */ /* 0x0001e20000100800 */
[----:B-----5:R-:W-:-:S03]  /*24660*/  IMAD R6, R13, UR4, RZ ;  /* 0x000000040d067c24 */ /* 0x020fc6000f8e02ff */
[----:B------:R-:W5:Y:S04]  /*24670*/  LDL.LU R13, [R1+0x6b4] ;  /* 0x0006b400010d7983 */ /* 0x000f680000300800 */
[----:B------:R-:W-:Y:S01]  /*24680*/  STL [R1+0x6cc], R6 ;  /* 0x0006cc0601007387 */ /* 0x000fe20000100800 */
[----:B0-----:R-:W-:-:S03]  /*24690*/  IMAD R5, R29, UR4, RZ ;  /* 0x000000041d057c24 */ /* 0x001fc6000f8e02ff */
[----:B------:R-:W5:Y:S04]  /*246a0*/  LDL.LU R29, [R1+0x6b0] ;  /* 0x0006b000011d7983 */ /* 0x000f680000300800 */
[----:B------:R-:W-:Y:S04]  /*246b0*/  STL [R1+0x6c8], R5 ;  /* 0x0006c80501007387 */ /* 0x000fe80000100800 */
[----:B------:R-:W5:Y:S04]  /*246c0*/  LDL.LU R25, [R1+0x6ac] ;  /* 0x0006ac0001197983 */ /* 0x000f680000300800 */
[----:B------:R-:W5:Y:S01]  /*246d0*/  LDL.LU R24, [R1+0x6a8] ;  /* 0x0006a80001187983 */ /* 0x000f620000300800 */
[----:B------:R-:W-:-:S05]  /*246e0*/  IMAD R4, R4, UR4, RZ ;  /* 0x0000000404047c24 */ /* 0x000fca000f8e02ff */
        /* <DEDUP_REMOVED lines=13> */
[----:B0-----:R-:W5:Y:S04]  /*247c0*/  LDL.LU R4, [R1+0x65c] ;  /* 0x00065c0001047983 */ /* 0x001f680000300800 */
        /* <DEDUP_REMOVED lines=19> */
[----:B------:R0:W-:Y:S01]  /*24900*/  STL [R1+0x6b0], R29 ;  /* 0x0006b01d01007387 */ /* 0x0001e20000100800 */
[----:B------:R-:W-:-:S03]  /*24910*/  IMAD R25, R25, UR4, RZ ;  /* 0x0000000419197c24 */ /* 0x000fc6000f8e02ff */
[----:B0-----:R-:W5:Y:S04]  /*24920*/  LDL.LU R29, [R1+0x620] ;  /* 0x00062000011d7983 */ /* 0x001f680000300800 */
[----:B------:R0:W-:Y:S02]  /*24930*/  STL [R1+0x6ac], R25 ;  /* 0x0006ac1901007387 */ /* 0x0001e40000100800 */
[----:B0-----:R-:W-:Y:S02]  /*24940*/  IMAD R25, R24, UR4, RZ ;  /* 0x0000000418197c24 */ /* 0x001fe4000f8e02ff */
        /* <DEDUP_REMOVED lines=145> */
[----:B------:R-:W3:Y:S04]  /*25260*/  LDL.LU R25, [R1+0x538] ;  /* 0x0005380001197983 */ /* 0x000ee80000300800 */
[----:B------:R-:W3:Y:S01]  /*25270*/  LDL.LU R24, [R1+0x534] ;  /* 0x0005340001187983 */ /* 0x000ee20000300800 */
[----:B-----5:R-:W-:-:S05]  /*25280*/  IMAD R5, R13, UR4, RZ ;  /* 0x000000040d057c24 */ /* 0x020fca000f8e02ff */
        /* <DEDUP_REMOVED lines=37> */
[----:B0-----:R-:W-:Y:S02]  /*254e0*/  IMAD R25, R24, UR4, RZ ;  /* 0x0000000418197c24 */ /* 0x001fe4000f8e02ff */
        /* <DEDUP_REMOVED lines=24> */
[----:B------:R-:W5:Y:S01]  /*25670*/  LDL.LU R13, [R1+0x478] ;  /* 0x00047800010d7983 */ /* 0x000f620000300800 */
[----:B------:R-:W-:-:S05]  /*25680*/  IMAD R11, R11, UR4, RZ ;  /* 0x000000040b0b7c24 */ /* 0x000fca000f8e02ff */
[----:B------:R0:W-:Y:S04]  /*25690*/  STL [R1+0x4e0], R11 ;  /* 0x0004e00b01007387 */ /* 0x0001e80000100800 */
[----:B------:R-:W-:Y:S01]  /*256a0*/  STL [R1+0x4d0], R12 ;  /* 0x0004d00c01007387 */ /* 0x000fe20000100800 */
[----:B0-----:R-:W-:Y:S02]  /*256b0*/  IMAD R11, R10, UR4, RZ ;  /* 0x000000040a0b7c24 */ /* 0x001fe4000f8e02ff */
        /* <DEDUP_REMOVED lines=64> */
[----:B---3--:R-:W-:-:S03]  /*25ac0*/  IMAD R24, R23, UR4, RZ ;  /* 0x0000000417187c24 */ /* 0x008fc6000f8e02ff */
        /* <DEDUP_REMOVED lines=24> */
[----:B------:R-:W3:Y:S04]  /*25c50*/  LDL.LU R3, [R1+0x3e0] ;  /* 0x0003e00001037983 */ /* 0x000ee80000300800 */
[----:B------:R0:W-:Y:S04]  /*25c60*/  STL [R1+0x41c], R11 ;  /* 0x00041c0b01007387 */ /* 0x0001e80000100800 */
[----:B------:R-:W-:Y:S01]  /*25c70*/  STL [R1+0x418], R12 ;  /* 0x0004180c01007387 */ /* 0x000fe20000100800 */
[----:B0-----:R-:W-:Y:S02]  /*25c80*/  IMAD R11, R10, UR4, RZ ;  /* 0x000000040a0b7c24 */ /* 0x001fe4000f8e02ff */
[----:B------:R-:W-:-:S02]  /*25c90*/  IMAD R10, R9, UR4, RZ ;  /* 0x00000004090a7c24 */ /* 0x000fc4000f8e02ff */
[----:B-----5:R-:W-:Y:S01]  /*25ca0*/  IMAD R9, R8, UR4, RZ ;  /* 0x0000000408097c24 */ /* 0x020fe2000f8e02ff */
        /* <DEDUP_REMOVED lines=91> */
[----:B------:R-:W-:-:S03]  /*26260*/  IMAD R10, R9, UR4, RZ ;  /* 0x00000004090a7c24 */ /* 0x000fc6000f8e02ff */
[----:B------:R-:W-:Y:S01]  /*26270*/  STL [R1+0x378], R11 ;  /* 0x0003780b01007387 */ /* 0x000fe20000100800 */
        /* <DEDUP_REMOVED lines=180> */
[----:B------:R-:W5:Y:S04]  /*26dc0*/  LDL.LU R4, [R1+0x14c] ;  /* 0x00014c0001047983 */ /* 0x000f680000300800 */
[----:B------:R0:W-:Y:S04]  /*26dd0*/  STL [R1+0x184], R11 ;  /* 0x0001840b01007387 */ /* 0x0001e80000100800 */
[----:B------:R-:W-:Y:S01]  /*26de0*/  STL [R1+0x180], R12 ;  /* 0x0001800c01007387 */ /* 0x000fe20000100800 */
[----:B0-----:R-:W-:Y:S02]  /*26df0*/  IMAD R11, R10, UR4, RZ ;  /* 0x000000040a0b7c24 */ /* 0x001fe4000f8e02ff */
        /* <DEDUP_REMOVED lines=106> */
[----:B------:R-:W-:Y:S04]  /*274a0*/  STL [R1+0xc8], R4 ;  /* 0x0000c80401007387 */ /* 0x000fe80000100800 */
[----:B0-----:R-:W5:Y:S01]  /*274b0*/  LDL.LU R6, [R1+0x94] ;  /* 0x0000940001067983 */ /* 0x001f620000300800 */
[----:B--2---:R-:W-:-:S05]  /*274c0*/  IMAD R2, R2, UR4, RZ ;  /* 0x0000000402027c24 */ /* 0x004fca000f8e02ff */
[----:B------:R3:W-:Y:S04]  /*274d0*/  STL [R1+0xc0], R2 ;  /* 0x0000c00201007387 */ /* 0x0007e80000100800 */
[----:B------:R-:W2:Y:S01]  /*274e0*/  LDL.LU R7, [R1+0x8c] ;  /* 0x00008c0001077983 */ /* 0x000ea20000300800 */
[----:B----4-:R-:W-:-:S05]  /*274f0*/  IMAD R0, R0, UR4, RZ ;  /* 0x0000000400007c24 */ /* 0x010fca000f8e02ff */
[----:B------:R5:W-:Y:S04]  /*27500*/  STL [R1+0xbc], R0 ;  /* 0x0000bc0001007387 */ /* 0x000be80000100800 */
[----:B------:R-:W4:Y:S01]  /*27510*/  LDL.LU R8, [R1+0x84] ;  /* 0x0000840001087983 */ /* 0x000f220000300800 */
[----:B---3--:R-:W-:-:S05]  /*27520*/  IMAD R2, R3, UR4, RZ ;  /* 0x0000000403027c24 */ /* 0x008fca000f8e02ff */
        /* <DEDUP_REMOVED lines=24> */
[----:B0-----:R-:W5:Y:S04]  /*276b0*/  LDL.LU R0, [R1+0x18] ;  /* 0x0000180001007983 */ /* 0x001f680000300800 */
[----:B------:R-:W5:Y:S04]  /*276c0*/  LDL.LU R2, [R1+0x14] ;  /* 0x0000140001027983 */ /* 0x000f680000300800 */
[----:B------:R-:W5:Y:S01]  /*276d0*/  LDL.LU R4, [R1+0x10] ;  /* 0x0000100001047983 */ /* 0x000f620000300800 */
[----:B------:R-:W-:-:S05]  /*276e0*/  IMAD R5, R5, UR4, RZ ;  /* 0x0000000405057c24 */ /* 0x000fca000f8e02ff */
[----:B------:R0:W-:Y:S01]  /*276f0*/  STL [R1+0x9c], R5 ;  /* 0x00009c0501007387 */ /* 0x0001e20000100800 */
[----:B------:R-:W-:-:S03]  /*27700*/  IMAD R6, R6, UR4, RZ ;  /* 0x0000000406067c24 */ /* 0x000fc6000f8e02ff */
[----:B0-----:R-:W5:Y:S04]  /*27710*/  LDL.LU R5, [R1+0xc] ;  /* 0x00000c0001057983 */ /* 0x001f680000300800 */
[----:B------:R0:W-:Y:S04]  /*27720*/  STL [R1+0x94], R6 ;  /* 0x0000940601007387 */ /* 0x0001e80000100800 */
[----:B0-----:R-:W5:Y:S01]  /*27730*/  LDL.LU R6, [R1+0x8] ;  /* 0x0000080001067983 */ /* 0x001f620000300800 */
[----:B--2---:R-:W-:-:S05]  /*27740*/  IMAD R7, R7, UR4, RZ ;  /* 0x0000000407077c24 */ /* 0x004fca000f8e02ff */
[----:B------:R0:W-:Y:S04]  /*27750*/  STL [R1+0x8c], R7 ;  /* 0x00008c0701007387 */ /* 0x0001e80000100800 */
[----:B0-----:R-:W2:Y:S01]  /*27760*/  LDL.LU R7, [R1+0x4] ;  /* 0x0000040001077983 */ /* 0x001ea20000300800 */
[----:B----4-:R-:W-:-:S05]  /*27770*/  IMAD R8, R8, UR4, RZ ;  /* 0x0000000408087c24 */ /* 0x010fca000f8e02ff */
[----:B------:R0:W-:Y:S04]  /*27780*/  STL [R1+0x84], R8 ;  /* 0x0000840801007387 */ /* 0x0001e80000100800 */
[----:B0-----:R-:W4:Y:S01]  /*27790*/  LDL.LU R8, [R1] ;  /* 0x0000000001087983 */ /* 0x001f220000300800 */
[----:B---3--:R-:W-:Y:S02]  /*277a0*/  IMAD R25, R25, UR4, RZ ;  /* 0x0000000419197c24 */ /* 0x008fe4000f8e02ff */
[----:B------:R-:W-:-:S03]  /*277b0*/  IMAD R24, R24, UR4, RZ ;  /* 0x0000000418187c24 */ /* 0x000fc6000f8e02ff */
[----:B------:R0:W-:Y:S04]  /*277c0*/  STL [R1+0x7c], R25 ;  /* 0x00007c1901007387 */ /* 0x0001e80000100800 */
[----:B0-----:R-:W3:Y:S04]  /*277d0*/  LDL.LU R25, [R1+0x1d1c] ;  /* 0x001d1c0001197983 */ /* 0x001ee80000300800 */
[----:B------:R0:W-:Y:S04]  /*277e0*/  STL [R1+0x74], R24 ;  /* 0x0000741801007387 */ /* 0x0001e80000100800 */
[----:B0-----:R-:W3:Y:S01]  /*277f0*/  LDL.LU R24, [R1+0x1d18] ;  /* 0x001d180001187983 */ /* 0x001ee20000300800 */
[----:B-----5:R-:W-:-:S02]  /*27800*/  IMAD R23, R23, UR4, RZ ;  /* 0x0000000417177c24 */ /* 0x020fc4000f8e02ff */
[----:B------:R-:W-:-:S03]  /*27810*/  IMAD R22, R22, UR4, RZ ;  /* 0x0000000416167c24 */ /* 0x000fc6000f8e02ff */
[----:B------:R0:W-:Y:S01]  /*27820*/  STL [R1+0x70], R23 ;  /* 0x0000701701007387 */ /* 0x0001e20000100800 */
[----:B------:R-:W-:Y:S02]  /*27830*/  IMAD R21, R21, UR4, RZ ;  /* 0x0000000415157c24 */ /* 0x000fe4000f8e02ff */
[----:B------:R-:W-:Y:S01]  /*27840*/  IMAD R20, R20, UR4, RZ ;  /* 0x0000000414147c24 */ /* 0x000fe2000f8e02ff */
[----:B0-----:R-:W5:Y:S01]  /*27850*/  LDL.LU R23, [R1+0x1d14] ;  /* 0x001d140001177983 */ /* 0x001f620000300800 */
[----:B------:R-:W-:-:S03]  /*27860*/  IMAD R19, R19, UR4, RZ ;  /* 0x0000000413137c24 */ /* 0x000fc6000f8e02ff */
[----:B------:R0:W-:Y:S01]  /*27870*/  STL [R1+0x6c], R22 ;  /* 0x00006c1601007387 */ /* 0x0001e20000100800 */
[----:B------:R-:W-:Y:S02]  /*27880*/  IMAD R18, R18, UR4, RZ ;  /* 0x0000000412127c24 */ /* 0x000fe4000f8e02ff */
[----:B------:R-:W-:Y:S01]  /*27890*/  IMAD R17, R17, UR4, RZ ;  /* 0x0000000411117c24 */ /* 0x000fe2000f8e02ff */
[----:B0-----:R-:W3:Y:S04]  /*278a0*/  LDL.LU R22, [R1+0x1d10] ;  /* 0x001d100001167983 */ /* 0x001ee80000300800 */
[----:B------:R0:W-:Y:S01]  /*278b0*/  STL [R1+0x68], R21 ;  /* 0x0000681501007387 */ /* 0x0001e20000100800 */
[----:B------:R-:W-:Y:S02]  /*278c0*/  IMAD R16, R16, UR4, RZ ;  /* 0x0000000410107c24 */ /* 0x000fe4000f8e02ff */
[----:B------:R-:W-:Y:S01]  /*278d0*/  IMAD R15, R15, UR4, RZ ;  /* 0x000000040f0f7c24 */ /* 0x000fe2000f8e02ff */
[----:B0-----:R-:W5:Y:S04]  /*278e0*/  LDL.LU R21, [R1+0x1d0c] ;  /* 0x001d0c0001157983 */ /* 0x001f680000300800 */
[----:B------:R0:W-:Y:S01]  /*278f0*/  STL [R1+0x64], R20 ;  /* 0x0000641401007387 */ /* 0x0001e20000100800 */
[----:B------:R-:W-:-:S03]  /*27900*/  IMAD R14, R14, UR4, RZ ;  /* 0x000000040e0e7c24 */ /* 0x000fc6000f8e02ff */
[----:B0-----:R-:W3:Y:S04]  /*27910*/  LDL.LU R20, [R1+0x1d08] ;  /* 0x001d080001147983 */ /* 0x001ee80000300800 */
[----:B------:R0:W-:Y:S01]  /*27920*/  STL [R1+0x60], R19 ;  /* 0x0000601301007387 */ /* 0x0001e20000100800 */
[----:B------:R-:W-:-:S03]  /*27930*/  IMAD R12, R12, UR4, RZ ;  /* 0x000000040c0c7c24 */ /* 0x000fc6000f8e02ff */
[----:B0-----:R-:W5:Y:S04]  /*27940*/  LDL.LU R19, [R1+0x1d04] ;  /* 0x001d040001137983 */ /* 0x001f680000300800 */
[----:B------:R0:W-:Y:S01]  /*27950*/  STL [R1+0x5c], R18 ;  /* 0x00005c1201007387 */ /* 0x0001e20000100800 */
[----:B------:R-:W-:-:S03]  /*27960*/  IMAD R3, R3, UR4, RZ ;  /* 0x0000000403037c24 */ /* 0x000fc6000f8e02ff */
[----:B0-----:R-:W3:Y:S04]  /*27970*/  LDL.LU R18, [R1+0x1d00] ;  /* 0x001d000001127983 */ /* 0x001ee80000300800 */
[----:B------:R0:W-:Y:S01]  /*27980*/  STL [R1+0x7a8], R17 ;  /* 0x0007a81101007387 */ /* 0x0001e20000100800 */
[----:B------:R-:W-:-:S03]  /*27990*/  IMAD R13, R13, UR4, RZ ;  /* 0x000000040d0d7c24 */ /* 0x000fc6000f8e02ff */
[----:B0-----:R-:W5:Y:S04]  /*279a0*/  LDL.LU R17, [R1+0x1cfc] ;  /* 0x001cfc0001117983 */ /* 0x001f680000300800 */
[----:B------:R0:W-:Y:S04]  /*279b0*/  STL [R1+0x58], R16 ;  /* 0x0000581001007387 */ /* 0x0001e80000100800 */
[----:B0-----:R-:W3:Y:S04]  /*279c0*/  LDL.LU R16, [R1+0x1cf8] ;  /* 0x001cf80001107983 */ /* 0x001ee80000300800 */
[----:B------:R0:W-:Y:S04]  /*279d0*/  STL [R1+0x54], R15 ;  /* 0x0000540f01007387 */ /* 0x0001e80000100800 */
[----:B0-----:R-:W5:Y:S04]  /*279e0*/  LDL.LU R15, [R1+0x1cf4] ;  /* 0x001cf400010f7983 */ /* 0x001f680000300800 */
[----:B------:R0:W-:Y:S04]  /*279f0*/  STL [R1+0x4c], R14 ;  /* 0x00004c0e01007387 */ /* 0x0001e80000100800 */
[----:B0-----:R-:W3:Y:S04]  /*27a00*/  LDL.LU R14, [R1+0x1cf0] ;  /* 0x001cf000010e7983 */ /* 0x001ee80000300800 */
[----:B------:R0:W-:Y:S04]  /*27a10*/  STL [R1+0x48], R12 ;  /* 0x0000480c01007387 */ /* 0x0001e80000100800 */
[----:B0-----:R-:W5:Y:S04]  /*27a20*/  LDL.LU R12, [R1+0x1cec] ;  /* 0x001cec00010c7983 */ /* 0x001f680000300800 */
[----:B------:R0:W-:Y:S04]  /*27a30*/  STL [R1+0x44], R3 ;  /* 0x0000440301007387 */ /* 0x0001e80000100800 */
[----:B0-----:R-:W2:Y:S04]  /*27a40*/  LDL.LU R3, [R1+0x1ce8] ;  /* 0x001ce80001037983 */ /* 0x001ea80000300800 */
[----:B------:R0:W-:Y:S04]  /*27a50*/  STL [R1+0x3c], R13 ;  /* 0x00003c0d01007387 */ /* 0x0001e80000100800 */
[----:B0-----:R-:W2:Y:S02]  /*27a60*/  LDL.LU R13, [R1+0x1ce4] ;  /* 0x001ce400010d7983 */ /* 0x001ea40000300800 */
[----:B--2---:R-:W-:-:S02]  /*27a70*/  IMAD R13, R13, 0x4, R3 ;  /* 0x000000040d0d7824 */ /* 0x004fc400078e0203 */
[----:B------:R-:W2:Y:S04]  /*27a80*/  LDL.LU R3, [R1+0x1ce0] ;  /* 0x001ce00001037983 */ /* 0x000ea80000300800 */
[----:B------:R2:W-:Y:S02]  /*27a90*/  STL [R1+0x30], R13 ;  /* 0x0000300d01007387 */ /* 0x0005e40000100800 */
[----:B--2---:R-:W-:-:S05]  /*27aa0*/  IADD3 R13, P6, R11, R3, RZ ;  /* 0x000000030b0d7210 */ /* 0x004fca0007fde0ff */
[----:B------:R0:W-:Y:S02]  /*27ab0*/  STL [R1+0x1bf0], R13 ;  /* 0x001bf00d01007387 */ /* 0x0001e40000100800 */
[----:B0-----:R-:W-:-:S05]  /*27ac0*/  IADD3 R13, P0, R10, R3, RZ ;  /* 0x000000030a0d7210 */ /* 0x001fca0007f1e0ff */
        /* <DEDUP_REMOVED lines=10> */
[----:B------:R0:W-:Y:S04]  /*27b70*/  STL [R1+0x1c08], R13 ;  /* 0x001c080d01007387 */ /* 0x0001e80000100800 */
[----:B0-----:R-:W2:Y:S02]  /*27b80*/  LDL.LU R13, [R1+0x1cdc] ;  /* 0x001cdc00010d7983 */ /* 0x001ea40000300800 */
[-C--:B--2---:R-:W-:Y:S02]  /*27b90*/  LEA.HI.X.SX32 R11, R11, R13.reuse, 0x1, P6 ;  /* 0x0000000d0b0b7211 */ /* 0x084fe400030f0eff */
[----:B------:R-:W-:-:S03]  /*27ba0*/  LEA.HI.X.SX32 R10, R10, R13, 0x1, P0 ;  /* 0x0000000d0a0a7211 */ /* 0x000fc600000f0eff */
[----:B------:R0:W-:Y:S02]  /*27bb0*/  STL [R1+0x1be8], R11 ;  /* 0x001be80b01007387 */ /* 0x0001e40000100800 */
[----:B0-----:R-:W-:-:S05]  /*27bc0*/  IADD3 R11, P6, R5, R3, RZ ;  /* 0x00000003050b7210 */ /* 0x001fca0007fde0ff */
[----:B------:R0:W-:Y:S01]  /*27bd0*/  STL [R1+0x1bec], R11 ;  /* 0x001bec0b01007387 */ /* 0x0001e20000100800 */
[----:B------:R-:W-:-:S03]  /*27be0*/  LEA.HI.X.SX32 R9, R9, R13, 0x1, P1 ;  /* 0x0000000d09097211 */ /* 0x000fc600008f0eff */
[----:B0-----:R-:W2:Y:S04]  /*27bf0*/  LDL.LU R11, [R1+0x1cd8] ;  /* 0x001cd800010b7983 */ /* 0x001ea80000300800 */
[----:B------:R0:W-:Y:S02]  /*27c00*/  STL [R1+0x1be0], R10 ;  /* 0x001be00a01007387 */ /* 0x0001e40000100800 */
[----:B0-----:R-:W-:-:S05]  /*27c10*/  IADD3 R10, P0, R6, R3, RZ ;  /* 0x00000003060a7210 */ /* 0x001fca0007f1e0ff */
[----:B------:R0:W-:Y:S01]  /*27c20*/  STL [R1+0x1be4], R10 ;  /* 0x001be40a01007387 */ /* 0x0001e20000100800 */
[----:B------:R-:W-:-:S03]  /*27c30*/  LEA.HI.X.SX32 R29, R29, R13, 0x1, P2 ;  /* 0x0000000d1d1d7211 */ /* 0x000fc600010f0eff */
[----:B0-----:R-:W3:Y:S04]  /*27c40*/  LDL.LU R10, [R1+0x1cd4] ;  /* 0x001cd400010a7983 */ /* 0x001ee80000300800 */
[----:B------:R0:W-:Y:S02]  /*27c50*/  STL [R1+0x1bd8], R9 ;  /* 0x001bd80901007387 */ /* 0x0001e40000100800 */
[----:B0-----:R-:W-:-:S05]  /*27c60*/  IADD3 R9, P1, R7, R3, RZ ;  /* 0x0000000307097210 */ /* 0x001fca0007f3e0ff */
[----:B------:R0:W-:Y:S04]  /*27c70*/  STL [R1+0x1bdc], R9 ;  /* 0x001bdc0901007387 */ /* 0x0001e80000100800 */
[----:B0-----:R-:W5:Y:S04]  /*27c80*/  LDL.LU R9, [R1+0x1cd0] ;  /* 0x001cd00001097983 */ /* 0x001f680000300800 */
[----:B------:R4:W-:Y:S02]  /*27c90*/  STL [R1+0x1bd0], R29 ;  /* 0x001bd01d01007387 */ /* 0x0009e40000100800 */
[----:B----4-:R-:W-:-:S05]  /*27ca0*/  IADD3 R29, P2, R8, R3, RZ ;  /* 0x00000003081d7210 */ /* 0x010fca0007f5e0ff */
[----:B------:R0:W-:Y:S04]  /*27cb0*/  STL [R1+0x1bd4], R29 ;  /* 0x001bd41d01007387 */ /* 0x0001e80000100800 */
[----:B0-----:R-:W4:Y:S01]  /*27cc0*/  LDL.LU R29, [R1+0x1ccc] ;  /* 0x001ccc00011d7983 */ /* 0x001f220000300800 */
[----:B------:R-:W-:-:S05]  /*27cd0*/  LEA.HI.X.SX32 R0, R0, R13, 0x1, P3 ;  /* 0x0000000d00007211 */ /* 0x000fca00018f0eff */
        /* <DEDUP_REMOVED lines=34> */
[-C--:B------:R-:W-:Y:S02]  /*27f00*/  LEA.HI.X.SX32 R29, R29, R13.reuse, 0x1, P3 ;  /* 0x0000000d1d1d7211 */ /* 0x080fe400018f0eff */
[----:B------:R-:W-:-:S03]  /*27f10*/  LEA.HI.X.SX32 R0, R0, R13, 0x1, P4 ;  /* 0x0000000d00007211 */ /* 0x000fc600020f0eff */
[----:B------:R4:W-:Y:S01]  /*27f20*/  STL [R1+0x1b90], R29 ;  /* 0x001b901d01007387 */ /* 0x0009e20000100800 */
[----:B------:R-:W-:Y:S02]  /*27f30*/  LEA.HI.X.SX32 R4, R4, R13, 0x1, P6 ;  /* 0x0000000d04047211 */ /* 0x000fe400030f0eff */
[----:B----4-:R-:W-:-:S05]  /*27f40*/  IADD3 R29, P3, R8, R3, RZ ;  /* 0x00000003081d7210 */ /* 0x010fca0007f7e0ff */
[----:B------:R5:W-:Y:S04]  /*27f50*/  STL [R1+0x1b94], R29 ;  /* 0x001b941d01007387 */ /* 0x000be80000100800 */
[----:B------:R0:W-:Y:S01]  /*27f60*/  STL [R1+0x1b88], R0 ;  /* 0x001b880001007387 */ /* 0x0001e20000100800 */
[----:B-----5:R-:W-:Y:S02]  /*27f70*/  IADD3 R29, P4, R9, R3, RZ ;  /* 0x00000003091d7210 */ /* 0x020fe40007f9e0ff */
[----:B0-----:R-:W-:Y:S02]  /*27f80*/  LEA.HI.X.SX32 R0, R2, R13, 0x1, P5 ;  /* 0x0000000d02007211 */ /* 0x001fe400028f0eff */
[-C--:B---3--:R-:W-:Y:S01]  /*27f90*/  IADD3 R2, P5, R10, R3.reuse, RZ ;  /* 0x000000030a027210 */ /* 0x088fe20007fbe0ff */
[----:B------:R-:W-:Y:S04]  /*27fa0*/  STL [R1+0x1b8c], R29 ;  /* 0x001b8c1d01007387 */ /* 0x000fe80000100800 */
[----:B------:R2:W-:Y:S04]  /*27fb0*/  STL [R1+0x1b80], R0 ;  /* 0x001b800001007387 */ /* 0x0005e80000100800 */
[----:B------:R0:W-:Y:S04]  /*27fc0*/  STL [R1+0x1b84], R2 ;  /* 0x001b840201007387 */ /* 0x0001e80000100800 */
[----:B------:R1:W-:Y:S01]  /*27fd0*/  STL [R1+0x1b78], R4 ;  /* 0x001b780401007387 */ /* 0x0003e20000100800 */
[----:B--2---:R-:W-:-:S02]  /*27fe0*/  IADD3 R0, P6, R11, R3, RZ ;  /* 0x000000030b007210 */ /* 0x004fc40007fde0ff */
[----:B0-----:R-:W-:-:S03]  /*27ff0*/  LEA.HI.X.SX32 R2, R5, R13, 0x1, P0 ;  /* 0x0000000d05027211 */ /* 0x001fc600000f0eff */
[----:B------:R0:W-:Y:S01]  /*28000*/  STL [R1+0x1b7c], R0 ;  /* 0x001b7c0001007387 */ /* 0x0001e20000100800 */
[----:B-1----:R-:W-:-:S03]  /*28010*/  IADD3 R4, P0, R12, R3, RZ ;  /* 0x000000030c047210 */ /* 0x002fc60007f1e0ff */
[----:B------:R1:W-:Y:S04]  /*28020*/  STL [R1+0x1b70], R2 ;  /* 0x001b700201007387 */ /* 0x0003e80000100800 */
[----:B------:R2:W-:Y:S01]  /*28030*/  STL [R1+0x1b74], R4 ;  /* 0x001b740401007387 */ /* 0x0005e20000100800 */
[----:B0-----:R-:W-:Y:S02]  /*28040*/  LEA.HI.X.SX32 R0, R6, R13, 0x1, P1 ;  /* 0x0000000d06007211 */ /* 0x001fe400008f0eff */
[----:B-1----:R-:W-:-:S03]  /*28050*/  IADD3 R2, P1, R14, R3, RZ ;  /* 0x000000030e027210 */ /* 0x002fc60007f3e0ff */
[----:B------:R0:W-:Y:S01]  /*28060*/  STL [R1+0x1b68], R0 ;  /* 0x001b680001007387 */ /* 0x0001e20000100800 */
[----:B--2---:R-:W-:-:S03]  /*28070*/  LEA.HI.X.SX32 R4, R7, R13, 0x1, P2 ;  /* 0x0000000d07047211 */ /* 0x004fc600010f0eff */
[----:B------:R1:W-:Y:S04]  /*28080*/  STL [R1+0x1b6c], R2 ;  /* 0x001b6c0201007387 */ /* 0x0003e80000100800 */
[----:B------:R2:W-:Y:S01]  /*28090*/  STL [R1+0x1b60], R4 ;  /* 0x001b600401007387 */ /* 0x0005e20000100800 */
[----:B0-----:R-:W-:Y:S02]  /*280a0*/  IADD3 R0, P2, R15, R3, RZ ;  /* 0x000000030f007210 */ /* 0x001fe40007f5e0ff */
[----:B-1----:R-:W-:-:S03]  /*280b0*/  LEA.HI.X.SX32 R2, R8, R13, 0x1, P3 ;  /* 0x0000000d08027211 */ /* 0x002fc600018f0eff */
[----:B------:R0:W-:Y:S01]  /*280c0*/  STL [R1+0x1b64], R0 ;  /* 0x001b640001007387 */ /* 0x0001e20000100800 */
[----:B--2---:R-:W-:-:S03]  /*280d0*/  IADD3 R4, P3, R16, R3, RZ ;  /* 0x0000000310047210 */ /* 0x004fc60007f7e0ff */
[----:B------:R1:W-:Y:S04]  /*280e0*/  STL [R1+0x1b58], R2 ;  /* 0x001b580201007387 */ /* 0x0003e80000100800 */
[----:B------:R2:W-:Y:S01]  /*280f0*/  STL [R1+0x1b5c], R4 ;  /* 0x001b5c0401007387 */ /* 0x0005e20000100800 */
[----:B0-----:R-:W-:Y:S02]  /*28100*/  LEA.HI.X.SX32 R0, R9, R13, 0x1, P4 ;  /* 0x0000000d09007211 */ /* 0x001fe400020f0eff */
[----:B-1----:R-:W-:-:S03]  /*28110*/  IADD3 R2, P4, R17, R3, RZ ;  /* 0x0000000311027210 */ /* 0x002fc60007f9e0ff */
[----:B------:R0:W-:Y:S01]  /*28120*/  STL [R1+0x1b50], R0 ;  /* 0x001b500001007387 */ /* 0x0001e20000100800 */
[----:B--2---:R-:W-:-:S03]  /*28130*/  LEA.HI.X.SX32 R4, R10, R13, 0x1, P5 ;  /* 0x0000000d0a047211 */ /* 0x004fc600028f0eff */
[----:B------:R1:W-:Y:S04]  /*28140*/  STL [R1+0x1b54], R2 ;  /* 0x001b540201007387 */ /* 0x0003e80000100800 */
[----:B------:R-:W-:Y:S01]  /*28150*/  STL [R1+0x1b48], R4 ;  /* 0x001b480401007387 */ /* 0x000fe20000100800 */
[----:B0-----:R-:W-:Y:S02]  /*28160*/  IADD3 R0, P5, R18, R3, RZ ;  /* 0x0000000312007210 */ /* 0x001fe40007fbe0ff */
[----:B-1----:R-:W-:Y:S02]  /*28170*/  LEA.HI.X.SX32 R2, R11, R13, 0x1, P6 ;  /* 0x0000000d0b027211 */ /* 0x002fe400030f0eff */
[----:B------:R-:W2:Y:S04]  /*28180*/  LDL.LU R11, [R1+0x28] ;  /* 0x00002800010b7983 */ /* 0x000ea80000300800 */
[----:B------:R0:W-:Y:S04]  /*28190*/  STL [R1+0x1b4c], R0 ;  /* 0x001b4c0001007387 */ /* 0x0001e80000100800 */
[----:B------:R1:W-:Y:S04]  /*281a0*/  STL [R1+0x1b40], R2 ;  /* 0x001b400201007387 */ /* 0x0003e80000100800 */
[----:B------:R-:W3:Y:S01]  /*281b0*/  LDL.LU R9, [R1+0x34] ;  /* 0x0000340001097983 */ /* 0x000ee20000300800 */
[----:B0-----:R-:W-:-:S02]  /*281c0*/  IADD3 R0, P6, R19, R3, RZ ;  /* 0x0000000313007210 */ /* 0x001fc40007fde0ff */
[----:B-1----:R-:W-:-:S03]  /*281d0*/  LEA.HI.X.SX32 R2, R12, R13, 0x1, P0 ;  /* 0x0000000d0c027211 */ /* 0x002fc600000f0eff */
[----:B------:R0:W-:Y:S04]  /*281e0*/  STL [R1+0x1b44], R0 ;  /* 0x001b440001007387 */ /* 0x0001e80000100800 */
[----:B------:R1:W-:Y:S04]  /*281f0*/  STL [R1+0x1b38], R2 ;  /* 0x001b380201007387 */ /* 0x0003e80000100800 */
[----:B------:R-:W4:Y:S01]  /*28200*/  LDL.LU R8, [R1+0x38] ;  /* 0x0000380001087983 */ /* 0x000f220000300800 */
[----:B0-----:R-:W-:Y:S02]  /*28210*/  IADD3 R0, P0, R20, R3, RZ ;  /* 0x0000000314007210 */ /* 0x001fe40007f1e0ff */
[----:B-1----:R-:W-:-:S03]  /*28220*/  LEA.HI.X.SX32 R2, R14, R13, 0x1, P1 ;  /* 0x0000000d0e027211 */ /* 0x002fc600008f0eff */
[----:B------:R0:W-:Y:S04]  /*28230*/  STL [R1+0x1b3c], R0 ;  /* 0x001b3c0001007387 */ /* 0x0001e80000100800 */
[----:B------:R1:W-:Y:S04]  /*28240*/  STL [R1+0x1b30], R2 ;  /* 0x001b300201007387 */ /* 0x0003e80000100800 */
[----:B------:R-:W5:Y:S01]  /*28250*/  LDL.LU R6, [R1+0x40] ;  /* 0x0000400001067983 */ /* 0x000f620000300800 */
[----:B0-----:R-:W-:Y:S02]  /*28260*/  IADD3 R0, P1, R21, R3, RZ ;  /* 0x0000000315007210 */ /* 0x001fe40007f3e0ff */
[----:B-1----:R-:W-:-:S03]  /*28270*/  LEA.HI.X.SX32 R2, R15, R13, 0x1, P2 ;  /* 0x0000000d0f027211 */ /* 0x002fc600010f0eff */
[----:B------:R0:W-:Y:S04]  /*28280*/  STL [R1+0x1b34], R0 ;  /* 0x001b340001007387 */ /* 0x0001e80000100800 */
[----:B------:R1:W-:Y:S04]  /*28290*/  STL [R1+0x1b28], R2 ;  /* 0x001b280201007387 */ /* 0x0003e80000100800 */
[----:B------:R-:W5:Y:S01]  /*282a0*/  LDL.LU R5, [R1+0x50] ;  /* 0x0000500001057983 */ /* 0x000f620000300800 */
[----:B0-----:R-:W-:Y:S02]  /*282b0*/  IADD3 R0, P2, R22, R3, RZ ;  /* 0x0000000316007210 */ /* 0x001fe40007f5e0ff */
[----:B------:R-:W-:-:S02]  /*282c0*/  LEA.HI.X.SX32 R4, R17, R13, 0x1, P4 ;  /* 0x0000000d11047211 */ /* 0x000fc400020f0eff */
[----:B-1----:R-:W-:Y:S01]  /*282d0*/  LEA.HI.X.SX32 R2, R16, R13, 0x1, P3 ;  /* 0x0000000d10027211 */ /* 0x002fe200018f0eff */
[----:B------:R0:W-:Y:S04]  /*282e0*/  STL [R1+0x1b2c], R0 ;  /* 0x001b2c0001007387 */ /* 0x0001e80000100800 */
[----:B------:R1:W-:Y:S01]  /*282f0*/  STL [R1+0x1b20], R2 ;  /* 0x001b200201007387 */ /* 0x0003e20000100800 */
[----:B0-----:R-:W-:-:S05]  /*28300*/  IADD3 R0, P3, R23, R3, RZ ;  /* 0x0000000317007210 */ /* 0x001fca0007f7e0ff */
[----:B------:R0:W-:Y:S01]  /*28310*/  STL [R1+0x1b24], R0 ;  /* 0x001b240001007387 */ /* 0x0001e20000100800 */
[----:B-1----:R-:W-:-:S03]  /*28320*/  IADD3 R2, P4, R24, R3, RZ ;  /* 0x0000000318027210 */ /* 0x002fc60007f9e0ff */
[----:B------:R-:W-:Y:S01]  /*28330*/  STL [R1+0x1b18], R4 ;  /* 0x001b180401007387 */ /* 0x000fe20000100800 */
[----:B0-----:R-:W-:-:S03]  /*28340*/  LEA.HI.X.SX32 R0, R18, R13, 0x1, P5 ;  /* 0x0000000d12007211 */ /* 0x001fc600028f0eff */
[----:B------:R-:W5:Y:S04]  /*28350*/  LDL.LU R18, [R1+0x78] ;  /* 0x0000780001127983 */ /* 0x000f680000300800 */
[----:B------:R0:W-:Y:S04]  /*28360*/  STL [R1+0x1b1c], R2 ;  /* 0x001b1c0201007387 */ /* 0x0001e80000100800 */
[----:B0-----:R-:W5:Y:S04]  /*28370*/  LDL.LU R2, [R1+0x80] ;  /* 0x0000800001027983 */ /* 0x001f680000300800 */
[----:B------:R0:W-:Y:S04]  /*28380*/  STL [R1+0x1b10], R0 ;  /* 0x001b100001007387 */ /* 0x0001e80000100800 */
[----:B------:R-:W5:Y:S01]  /*28390*/  LDL.LU R4, [R1+0x88] ;  /* 0x0000880001047983 */ /* 0x000f620000300800 */
[----:B------:R-:W-:Y:S01]  /*283a0*/  IADD3 R7, P5, R25, R3, RZ ;  /* 0x0000000319077210 */ /* 0x000fe20007fbe0ff */
[----:B------:R-:W-:Y:S01]  /*283b0*/  IMAD R26, R26, UR4, RZ ;  /* 0x000000041a1a7c24 */ /* 0x000fe2000f8e02ff */
[----:B0-----:R-:W-:-:S03]  /*283c0*/  LEA.HI.X.SX32 R0, R19, R13, 0x1, P6 ;  /* 0x0000000d13007211 */ /* 0x001fc600030f0eff */
[----:B------:R0:W-:Y:S01]  /*283d0*/  STL [R1+0x1b14], R7 ;  /* 0x001b140701007387 */ /* 0x0001e20000100800 */
[----:B------:R-:W-:-:S03]  /*283e0*/  IMAD R27, R27, UR4, RZ ;  /* 0x000000041b1b7c24 */ /* 0x000fc6000f8e02ff */
[----:B------:R1:W-:Y:S04]  /*283f0*/  STL [R1+0x1b08], R0 ;  /* 0x001b080001007387 */ /* 0x0003e80000100800 */
[----:B------:R-:W5:Y:S01]  /*28400*/  LDL.LU R29, [R1+0x90] ;  /* 0x00009000011d7983 */ /* 0x000f620000300800 */
[----:B0-----:R-:W-:Y:S02]  /*28410*/  IADD3 R7, P6, R26, R3, RZ ;  /* 0x000000031a077210 */ /* 0x001fe40007fde0ff */
[----:B-1----:R-:W-:-:S03]  /*28420*/  LEA.HI.X.SX32 R0, R20, R13, 0x1, P0 ;  /* 0x0000000d14007211 */ /* 0x002fc600000f0eff */
[----:B------:R0:W-:Y:S01]  /*28430*/  STL [R1+0x1b0c], R7 ;  /* 0x001b0c0701007387 */ /* 0x0001e20000100800 */
[----:B------:R-:W-:Y:S01]  /*28440*/  IADD3 R10, P0, R27, R3, RZ ;  /* 0x000000031b0a7210 */ /* 0x000fe20007f1e0ff */
[----:B------:R-:W-:Y:S02]  /*28450*/  IMAD R28, R28, UR4, RZ ;  /* 0x000000041c1c7c24 */ /* 0x000fe4000f8e02ff */
[----:B------:R1:W-:Y:S04]  /*28460*/  STL [R1+0x1b00], R0 ;  /* 0x001b000001007387 */ /* 0x0003e80000100800 */
[----:B0-----:R-:W5:Y:S01]  /*28470*/  LDL.LU R7, [R1+0x98] ;  /* 0x0000980001077983 */ /* 0x001f620000300800 */
[----:B-1----:R-:W-:-:S03]  /*28480*/  LEA.HI.X.SX32 R0, R21, R13, 0x1, P1 ;  /* 0x0000000d15007211 */ /* 0x002fc600008f0eff */
[----:B------:R0:W-:Y:S04]  /*28490*/  STL [R1+0x1b04], R10 ;  /* 0x001b040a01007387 */ /* 0x0001e80000100800 */
[----:B------:R1:W-:Y:S04]  /*284a0*/  STL [R1+0x1af8], R0 ;  /* 0x001af80001007387 */ /* 0x0003e80000100800 */
[----:B------:R-:W5:Y:S01]  /*284b0*/  LDL.LU R17, [R1+0xa4] ;  /* 0x0000a40001117983 */ /* 0x000f620000300800 */
[----:B0-----:R-:W-:Y:S02]  /*284c0*/  IADD3 R10, P1, R28, R3, RZ ;  /* 0x000000031c0a7210 */ /* 0x001fe40007f3e0ff */
[----:B-1----:R-:W-:-:S03]  /*284d0*/  LEA.HI.X.SX32 R0, R22, R13, 0x1, P2 ;  /* 0x0000000d16007211 */ /* 0x002fc600010f0eff */
[----:B------:R-:W-:Y:S04]  /*284e0*/  STL [R1+0x1afc], R10 ;  /* 0x001afc0a01007387 */ /* 0x000fe80000100800 */
[----:B------:R0:W-:Y:S04]  /*284f0*/  STL [R1+0x1af0], R0 ;  /* 0x001af00001007387 */ /* 0x0001e80000100800 */
[----:B------:R-:W5:Y:S01]  /*28500*/  LDL.LU R16, [R1+0xac] ;  /* 0x0000ac0001107983 */ /* 0x000f620000300800 */
[----:B0-----:R-:W-:Y:S02]  /*28510*/  LEA.HI.X.SX32 R0, R23, R13, 0x1, P3 ;  /* 0x0000000d17007211 */ /* 0x001fe400018f0eff */
[----:B--2---:R-:W-:-:S05]  /*28520*/  IADD3 R10, P2, R11, R3, RZ ;  /* 0x000000030b0a7210 */ /* 0x004fca0007f5e0ff */
[----:B------:R3:W-:Y:S04]  /*28530*/  STL [R1+0x1af4], R10 ;  /* 0x001af40a01007387 */ /* 0x0007e80000100800 */
[----:B------:R0:W-:Y:S04]  /*28540*/  STL [R1+0x1ae8], R0 ;  /* 0x001ae80001007387 */ /* 0x0001e80000100800 */
[----:B------:R-:W2:Y:S01]  /*28550*/  LDL.LU R15, [R1+0xb8] ;  /* 0x0000b800010f7983 */ /* 0x000ea20000300800 */
[----:B---3--:R-:W-:Y:S02]  /*28560*/  IADD3 R10, P3, R9, R3, RZ ;  /* 0x00000003090a7210 */ /* 0x008fe40007f7e0ff */
[----:B0-----:R-:W-:-:S03]  /*28570*/  LEA.HI.X.SX32 R0, R24, R13, 0x1, P4 ;  /* 0x0000000d18007211 */ /* 0x001fc600020f0eff */
[----:B------:R4:W-:Y:S04]  /*28580*/  STL [R1+0x1aec], R10 ;  /* 0x001aec0a01007387 */ /* 0x0009e80000100800 */
[----:B------:R0:W-:Y:S04]  /*28590*/  STL [R1+0x1ae0], R0 ;  /* 0x001ae00001007387 */ /* 0x0001e80000100800 */
[----:B------:R-:W3:Y:S01]  /*285a0*/  LDL.LU R14, [R1+0xc4] ;  /* 0x0000c400010e7983 */ /* 0x000ee20000300800 */
[----:B----4-:R-:W-:Y:S02]  /*285b0*/  IADD3 R10, P4, R8, R3, RZ ;  /* 0x00000003080a7210 */ /* 0x010fe40007f9e0ff */
[----:B0-----:R-:W-:-:S03]  /*285c0*/  LEA.HI.X.SX32 R0, R25, R13, 0x1, P5 ;  /* 0x0000000d19007211 */ /* 0x001fc600028f0eff */
[----:B------:R0:W-:Y:S04]  /*285d0*/  STL [R1+0x1ae4], R10 ;  /* 0x001ae40a01007387 */ /* 0x0001e80000100800 */
[----:B------:R1:W-:Y:S01]  /*285e0*/  STL [R1+0x1ad8], R0 ;  /* 0x001ad80001007387 */ /* 0x0003e20000100800 */
[----:B-----5:R-:W-:Y:S02]  /*285f0*/  IADD3 R12, P5, R6, R3, RZ ;  /* 0x00000003060c7210 */ /* 0x020fe40007fbe0ff */
[----:B0-----:R-:W-:Y:S01]  /*28600*/  LEA.HI.X.SX32 R10, R26, R13, 0x1, P6 ;  /* 0x0000000d1a0a7211 */ /* 0x001fe200030f0eff */
[----:B-1----:R-:W4:Y:S04]  /*28610*/  LDL.LU R0, [R1+0xcc] ;  /* 0x0000cc0001007983 */ /* 0x002f280000300800 */
[----:B------:R0:W-:Y:S01]  /*28620*/  STL [R1+0x1adc], R12 ;  /* 0x001adc0c01007387 */ /* 0x0001e20000100800 */
[----:B------:R-:W-:-:S03]  /*28630*/  IADD3 R19, P6, R5, R3, RZ ;  /* 0x0000000305137210 */ /* 0x000fc60007fde0ff */
[----:B------:R1:W-:Y:S04]  /*28640*/  STL [R1+0x1ad0], R10 ;  /* 0x001ad00a01007387 */ /* 0x0003e80000100800 */
[----:B0-----:R-:W5:Y:S01]  /*28650*/  LDL.LU R12, [R1+0xd4] ;  /* 0x0000d400010c7983 */ /* 0x001f620000300800 */
[----:B-1----:R-:W-:-:S03]  /*28660*/  LEA.HI.X.SX32 R10, R27, R13, 0x1, P0 ;  /* 0x0000000d1b0a7211 */ /* 0x002fc600000f0eff */
[----:B------:R-:W-:Y:S04]  /*28670*/  STL [R1+0x1ad4], R19 ;  /* 0x001ad41301007387 */ /* 0x000fe80000100800 */
[----:B------:R0:W-:Y:S04]  /*28680*/  STL [R1+0x1ac8], R10 ;  /* 0x001ac80a01007387 */ /* 0x0001e80000100800 */
[----:B0-----:R-:W5:Y:S01]  /*28690*/  LDL.LU R10, [R1+0xe4] ;  /* 0x0000e400010a7983 */ /* 0x001f620000300800 */
[----:B------:R-:W-:Y:S02]  /*286a0*/  LEA.HI.X.SX32 R19, R28, R13, 0x1, P1 ;  /* 0x0000000d1c137211 */ /* 0x000fe400008f0eff */
[----:B------:R-:W-:-:S05]  /*286b0*/  IADD3 R20, P0, R18, R3, RZ ;  /* 0x0000000312147210 */ /* 0x000fca0007f1e0ff */
[----:B------:R0:W-:Y:S04]  /*286c0*/  STL [R1+0x1acc], R20 ;  /* 0x001acc1401007387 */ /* 0x0001e80000100800 */
[----:B------:R1:W-:Y:S01]  /*286d0*/  STL [R1+0xc2c], R19 ;  /* 0x000c2c1301007387 */ /* 0x0003e20000100800 */
[----:B0-----:R-:W-:Y:S02]  /*286e0*/  IADD3 R20, P1, R2, R3, RZ ;  /* 0x0000000302147210 */ /* 0x001fe40007f3e0ff */
[----:B-1----:R-:W-:Y:S02]  /*286f0*/  LEA.HI.X.SX32 R19, R11, R13, 0x1, P2 ;  /* 0x0000000d0b137211 */ /* 0x002fe400010f0eff */
[----:B------:R-:W5:Y:S04]  /*28700*/  LDL.LU R11, [R1+0xec] ;  /* 0x0000ec00010b7983 */ /* 0x000f680000300800 */
[----:B------:R0:W-:Y:S04]  /*28710*/  STL [R1+0xc4c], R20 ;  /* 0x000c4c1401007387 */ /* 0x0001e80000100800 */
[----:B------:R1:W-:Y:S01]  /*28720*/  STL [R1+0xc30], R19 ;  /* 0x000c301301007387 */ /* 0x0003e20000100800 */
[----:B0-----:R-:W-:-:S02]  /*28730*/  IADD3 R20, P2, R4, R3, RZ ;  /* 0x0000000304147210 */ /* 0x001fc40007f5e0ff */
[-C--:B-1----:R-:W-:Y:S02]  /*28740*/  LEA.HI.X.SX32 R19, R9, R13.reuse, 0x1, P3 ;  /* 0x0000000d09137211 */ /* 0x082fe400018f0eff */
[----:B------:R-:W5:Y:S04]  /*28750*/  LDL.LU R9, [R1+0xf4] ;  /* 0x0000f40001097983 */ /* 0x000f680000300800 */
[----:B------:R-:W-:Y:S04]  /*28760*/  STL [R1+0xc54], R20 ;  /* 0x000c541401007387 */ /* 0x000fe80000100800 */
[----:B------:R0:W-:Y:S02]  /*28770*/  STL [R1+0xc34], R19 ;  /* 0x000c341301007387 */ /* 0x0001e40000100800 */
[----:B0-----:R-:W-:-:S02]  /*28780*/  LEA.HI.X.SX32 R19, R8, R13, 0x1, P4 ;  /* 0x0000000d08137211 */ /* 0x001fc400020f0eff */
[----:B------:R-:W5:Y:S01]  /*28790*/  LDL.LU R8, [R1+0x108] ;  /* 0x0001080001087983 */ /* 0x000f620000300800 */
        /* <DEDUP_REMOVED lines=20> */
[----:B--2---:R-:W-:-:S05]  /*288e0*/  IADD3 R20, P0, R15, R3, RZ ;  /* 0x000000030f147210 */ /* 0x004fca0007f1e0ff */
[----:B------:R3:W-:Y:S04]  /*288f0*/  STL [R1+0xc7c], R20 ;  /* 0x000c7c1401007387 */ /* 0x0007e80000100800 */
[----:B------:R0:W-:Y:S01]  /*28900*/  STL [R1+0xc48], R19 ;  /* 0x000c481301007387 */ /* 0x0001e20000100800 */
[----:B---3--:R-:W-:Y:S02]  /*28910*/  IADD3 R20, P1, R14, R3, RZ ;  /* 0x000000030e147210 */ /* 0x008fe40007f3e0ff */
[----:B0-----:R-:W-:Y:S02]  /*28920*/  LEA.HI.X.SX32 R19, R4, R13, 0x1, P2 ;  /* 0x0000000d04137211 */ /* 0x001fe400010f0eff */
[----:B------:R-:W2:Y:S04]  /*28930*/  LDL.LU R4, [R1+0x1d4] ;  /* 0x0001d40001047983 */ /* 0x000ea80000300800 */
[----:B------:R4:W-:Y:S04]  /*28940*/  STL [R1+0xc84], R20 ;  /* 0x000c841401007387 */ /* 0x0009e80000100800 */
[----:B------:R0:W-:Y:S01]  /*28950*/  STL [R1+0xc50], R19 ;  /* 0x000c501301007387 */ /* 0x0001e20000100800 */
[----:B----4-:R-:W-:-:S02]  /*28960*/  IADD3 R20, P2, R0, R3, RZ ;  /* 0x0000000300147210 */ /* 0x010fc40007f5e0ff */
[----:B0-----:R-:W-:Y:S02]  /*28970*/  LEA.HI.X.SX32 R19, R29, R13, 0x1, P3 ;  /* 0x0000000d1d137211 */ /* 0x001fe400018f0eff */
[----:B------:R-:W3:Y:S04]  /*28980*/  LDL.LU R29, [R1+0x1d8] ;  /* 0x0001d800011d7983 */ /* 0x000ee80000300800 */
[----:B------:R5:W-:Y:S04]  /*28990*/  STL [R1+0xc8c], R20 ;  /* 0x000c8c1401007387 */ /* 0x000be80000100800 */
[----:B------:R0:W-:Y:S01]  /*289a0*/  STL [R1+0xc58], R19 ;  /* 0x000c581301007387 */ /* 0x0001e20000100800 */
[----:B-----5:R-:W-:-:S02]  /*289b0*/  IADD3 R20, P3, R12, R3, RZ ;  /* 0x000000030c147210 */ /* 0x020fc40007f7e0ff */
[----:B0-----:R-:W-:Y:S02]  /*289c0*/  LEA.HI.X.SX32 R19, R7, R13, 0x1, P4 ;  /* 0x0000000d07137211 */ /* 0x001fe400020f0eff */
[----:B------:R-:W4:Y:S04]  /*289d0*/  LDL.LU R7, [R1+0x1dc] ;  /* 0x0001dc0001077983 */ /* 0x000f280000300800 */
        /* <DEDUP_REMOVED lines=45> */
[----:B------:R-:W-:Y:S04]  /*28cb0*/  STL [R1+0xcdc], R20 ;  /* 0x000cdc1401007387 */ /* 0x000fe80000100800 */
[----:B------:R0:W-:Y:S02]  /*28cc0*/  STL [R1+0xca8], R19 ;  /* 0x000ca81301007387 */ /* 0x0001e40000100800 */
[----:B0-----:R-:W-:Y:S02]  /*28cd0*/  LEA.HI.X.SX32 R19, R8, R13, 0x1, P0 ;  /* 0x0000000d08137211 */ /* 0x001fe400000f0eff */
[-C--:B---3--:R-:W-:Y:S01]  /*28ce0*/  IADD3 R20, P6, R29, R3.reuse, RZ ;  /* 0x000000031d147210 */ /* 0x088fe20007fde0ff */
        /* <DEDUP_REMOVED lines=59> */
[----:B------:R-:W2:Y:S01]  /*290a0*/  LDL.LU R0, [R1+0x244] ;  /* 0x0002440001007983 */ /* 0x000ea20000300800 */
[----:B---3--:R-:W-:-:S05]  /*290b0*/  IADD3 R20, P4, R6, R3, RZ ;  /* 0x0000000306147210 */ /* 0x008fca0007f9e0ff */
[----:B------:R-:W-:Y:S04]  /*290c0*/  STL [R1+0xd44], R20 ;  /* 0x000d441401007387 */ /* 0x000fe80000100800 */
[----:B------:R0:W-:Y:S02]  /*290d0*/  STL [R1+0xd10], R19 ;  /* 0x000d101301007387 */ /* 0x0001e40000100800 */
[----:B0-----:R-:W-:Y:S02]  /*290e0*/  LEA.HI.X.SX32 R19, R12, R13, 0x1, P6 ;  /* 0x0000000d0c137211 */ /* 0x001fe400030f0eff */
[----:B----4-:R-:W-:Y:S01]  /*290f0*/  IADD3 R20, P5, R5, R3, RZ ;  /* 0x0000000305147210 */ /* 0x010fe20007fbe0ff */
[----:B------:R-:W3:Y:S04]  /*29100*/  LDL.LU R12, [R1+0x260] ;  /* 0x00026000010c7983 */ /* 0x000ee80000300800 */
[----:B------:R-:W-:Y:S04]  /*29110*/  STL [R1+0xd4c], R20 ;  /* 0x000d4c1401007387 */ /* 0x000fe80000100800 */
[----:B------:R0:W-:Y:S02]  /*29120*/  STL [R1+0xd18], R19 ;  /* 0x000d181301007387 */ /* 0x0001e40000100800 */
[----:B0-----:R-:W-:-:S02]  /*29130*/  LEA.HI.X.SX32 R19, R10, R13, 0x1, P0 ;  /* 0x0000000d0a137211 */ /* 0x001fc400000f0eff */
[-C--:B-----5:R-:W-:Y:S01]  /*29140*/  IADD3 R20, P6, R18, R3.reuse, RZ ;  /* 0x0000000312147210 */ /* 0x0a0fe20007fde0ff */
        /* <DEDUP_REMOVED lines=59> */
[----:B-----5:R-:W-:Y:S01]  /*29500*/  IADD3 R20, P4, R11, R3, RZ ;  /* 0x000000030b147210 */ /* 0x020fe20007f9e0ff */
[----:B------:R-:W4:Y:S04]  /*29510*/  LDL.LU R16, [R1+0x300] ;  /* 0x0003000001107983 */ /* 0x000f280000300800 */
[----:B------:R-:W-:Y:S04]  /*29520*/  STL [R1+0xdb4], R20 ;  /* 0x000db41401007387 */ /* 0x000fe80000100800 */
[----:B------:R0:W-:Y:S02]  /*29530*/  STL [R1+0xd80], R19 ;  /* 0x000d801301007387 */ /* 0x0001e40000100800 */
[----:B0-----:R-:W-:-:S02]  /*29540*/  LEA.HI.X.SX32 R19, R15, R13, 0x1, P6 ;  /* 0x0000000d0f137211 */ /* 0x001fc400030f0eff */
[----:B------:R-:W-:Y:S01]  /*29550*/  IADD3 R20, P5, R9, R3, RZ ;  /* 0x0000000309147210 */ /* 0x000fe20007fbe0ff */
        /* <DEDUP_REMOVED lines=66> */
[----:B------:R-:W-:Y:S04]  /*29980*/  STL [R1+0xe24], R20 ;  /* 0x000e241401007387 */ /* 0x000fe80000100800 */
[----:B------:R0:W-:Y:S02]  /*29990*/  STL [R1+0xdf0], R19 ;  /* 0x000df01301007387 */ /* 0x0001e40000100800 */
[----:B0-----:R-:W-:Y:S02]  /*299a0*/  LEA.HI.X.SX32 R19, R7, R13, 0x1, P6 ;  /* 0x0000000d07137211 */ /* 0x001fe400030f0eff */
[-C--:B------:R-:W-:Y:S01]  /*299b0*/  IADD3 R20, P5, R12, R3.reuse, RZ ;  /* 0x000000030c147210 */ /* 0x080fe20007fbe0ff */
        /* <DEDUP_REMOVED lines=59> */
[----:B------:R-:W5:Y:S01]  /*29d70*/  LDL.LU R5, [R1+0x39c] ;  /* 0x00039c0001057983 */ /* 0x000f620000300800 */
[----:B------:R-:W-:-:S05]  /*29d80*/  IADD3 R20, P3, R17, R3, RZ ;  /* 0x0000000311147210 */ /* 0x000fca0007f7e0ff */
[----:B------:R-:W-:Y:S04]  /*29d90*/  STL [R1+0xe8c], R20 ;  /* 0x000e8c1401007387 */ /* 0x000fe80000100800 */
[----:B------:R0:W-:Y:S02]  /*29da0*/  STL [R1+0xe58], R19 ;  /* 0x000e581301007387 */ /* 0x0001e40000100800 */
[----:B0-----:R-:W-:Y:S02]  /*29db0*/  LEA.HI.X.SX32 R19, R18, R13, 0x1, P5 ;  /* 0x0000000d12137211 */ /* 0x001fe400028f0eff */
        /* <DEDUP_REMOVED lines=1611> */
[----:B------:R-:W-:Y:S02]  /*30270*/  IADD3 R20, P4, R17, R3, RZ ;  /* 0x0000000311147210 */ /* 0x000fe40007f9e0ff */
[----:B------:R-:W-:-:S03]  /*30280*/  LEA.HI.X.SX32 R18, R18, R13, 0x1, P6 ;  /* 0x0000000d12127211 */ /* 0x000fc600030f0eff */
[----:B------:R-:W-:Y:S04]  /*30290*/  STL [R1+0x18a4], R20 ;  /* 0x0018a41401007387 */ /* 0x000fe80000100800 */
[----:B------:R0:W-:Y:S04]  /*302a0*/  STL [R1+0x1870], R19 ;  /* 0x0018701301007387 */ /* 0x0001e80000100800 */
[----:B0-----:R-:W5:Y:S01]  /*302b0*/  LDL.LU R19, [R1+0x180] ;  /* 0x0001800001137983 */ /* 0x001f620000300800 */
        /* <DEDUP_REMOVED lines=17> */
[----:B------:R0:W-:Y:S01]  /*303d0*/  STL [R1+0x1890], R18 ;  /* 0x0018901201007387 */ /* 0x0001e20000100800 */
[----:B------:R-:W-:-:S02]  /*303e0*/  LEA.HI.X.SX32 R17, R17, R13, 0x1, P4 ;  /* 0x0000000d11117211 */ /* 0x000fc400020f0eff */
[----:B0-----:R-:W-:Y:S02]  /*303f0*/  LEA.HI.X.SX32 R18, R7, R13, 0x1, P3 ;  /* 0x0000000d07127211 */ /* 0x001fe400018f0eff */
[----:B------:R-:W5:Y:S01]  /*30400*/  LDL.LU R7, [R1+0x170] ;  /* 0x0001700001077983 */ /* 0x000f620000300800 */
[----:B------:R-:W-:-:S05]  /*30410*/  IADD3 R20, P2, R12, R3, RZ ;  /* 0x000000030c147210 */ /* 0x000fca0007f5e0ff */
[----:B------:R-:W-:Y:S04]  /*30420*/  STL [R1+0x18cc], R20 ;  /* 0x0018cc1401007387 */ /* 0x000fe80000100800 */
[----:B------:R0:W-:Y:S01]  /*30430*/  STL [R1+0x1898], R18 ;  /* 0x0018981201007387 */ /* 0x0001e20000100800 */
[----:B------:R-:W-:-:S03]  /*30440*/  LEA.HI.X.SX32 R16, R16, R13, 0x1, P5 ;  /* 0x0000000d10107211 */ /* 0x000fc600028f0eff */
[----:B0-----:R-:W5:Y:S01]  /*30450*/  LDL.LU R18, [R1+0x16c] ;  /* 0x00016c0001127983 */ /* 0x001f620000300800 */
[----:B------:R-:W-:-:S05]  /*30460*/  IADD3 R20, P3, R10, R3, RZ ;  /* 0x000000030a147210 */ /* 0x000fca0007f7e0ff */
[----:B------:R-:W-:Y:S04]  /*30470*/  STL [R1+0x18d4], R20 ;  /* 0x0018d41401007387 */ /* 0x000fe80000100800 */
[----:B------:R0:W-:Y:S01]  /*30480*/  STL [R1+0x18a0], R17 ;  /* 0x0018a01101007387 */ /* 0x0001e20000100800 */
[----:B------:R-:W-:-:S03]  /*30490*/  LEA.HI.X.SX32 R15, R15, R13, 0x1, P6 ;  /* 0x0000000d0f0f7211 */ /* 0x000fc600030f0eff */
[----:B0-----:R-:W5:Y:S01]  /*304a0*/  LDL.LU R17, [R1+0x168] ;  /* 0x0001680001117983 */ /* 0x001f620000300800 */
[-C--:B------:R-:W-:Y:S02]  /*304b0*/  LEA.HI.X.SX32 R14, R14, R13.reuse, 0x1, P0 ;  /* 0x0000000d0e0e7211 */ /* 0x080fe400000f0eff */
[----:B------:R-:W-:Y:S02]  /*304c0*/  LEA.HI.X.SX32 R12, R12, R13, 0x1, P2 ;  /* 0x0000000d0c0c7211 */ /* 0x000fe400010f0eff */
[----:B--2---:R-:W-:-:S05]  /*304d0*/  IADD3 R20, P4, R11, R3, RZ ;  /* 0x000000030b147210 */ /* 0x004fca0007f9e0ff */
[----:B------:R-:W-:Y:S04]  /*304e0*/  STL [R1+0x18dc], R20 ;  /* 0x0018dc1401007387 */ /* 0x000fe80000100800 */
[----:B------:R0:W-:Y:S04]  /*304f0*/  STL [R1+0x18a8], R16 ;  /* 0x0018a81001007387 */ /* 0x0001e80000100800 */
[----:B0-----:R-:W2:Y:S01]  /*30500*/  LDL.LU R16, [R1+0x164] ;  /* 0x0001640001107983 */ /* 0x001ea20000300800 */
[----:B---3--:R-:W-:-:S05]  /*30510*/  IADD3 R20, P5, R9, R3, RZ ;  /* 0x0000000309147210 */ /* 0x008fca0007fbe0ff */
[----:B------:R-:W-:Y:S04]  /*30520*/  STL [R1+0x18e4], R20 ;  /* 0x0018e41401007387 */ /* 0x000fe80000100800 */
[----:B------:R0:W-:Y:S04]  /*30530*/  STL [R1+0x18b0], R15 ;  /* 0x0018b00f01007387 */ /* 0x0001e80000100800 */
[----:B0-----:R-:W3:Y:S01]  /*30540*/  LDL.LU R15, [R1+0x160] ;  /* 0x00016000010f7983 */ /* 0x001ee20000300800 */
[----:B----4-:R-:W-:-:S05]  /*30550*/  IADD3 R20, P6, R8, R3, RZ ;  /* 0x0000000308147210 */ /* 0x010fca0007fde0ff */
[----:B------:R-:W-:Y:S04]  /*30560*/  STL [R1+0x18ec], R20 ;  /* 0x0018ec1401007387 */ /* 0x000fe80000100800 */
[----:B------:R0:W-:Y:S02]  /*30570*/  STL [R1+0x18b8], R14 ;  /* 0x0018b80e01007387 */ /* 0x0001e40000100800 */
[----:B0-----:R-:W-:Y:S02]  /*30580*/  LEA.HI.X.SX32 R14, R0, R13, 0x1, P1 ;  /* 0x0000000d000e7211 */ /* 0x001fe400008f0eff */
[-C--:B-----5:R-:W-:Y:S01]  /*30590*/  IADD3 R20, P0, R6, R3.reuse, RZ ;  /* 0x0000000306147210 */ /* 0x0a0fe20007f1e0ff */
[----:B------:R-:W4:Y:S04]  /*305a0*/  LDL.LU R0, [R1+0x15c] ;  /* 0x00015c0001007983 */ /* 0x000f280000300800 */
[----:B------:R-:W-:Y:S04]  /*305b0*/  STL [R1+0x18f4], R20 ;  /* 0x0018f41401007387 */ /* 0x000fe80000100800 */
[----:B------:R0:W-:Y:S04]  /*305c0*/  STL [R1+0x18c0], R14 ;  /* 0x0018c00e01007387 */ /* 0x0001e80000100800 */
[----:B0-----:R-:W5:Y:S01]  /*305d0*/  LDL.LU R14, [R1+0x158] ;  /* 0x00015800010e7983 */ /* 0x001f620000300800 */
[----:B------:R-:W-:-:S05]  /*305e0*/  IADD3 R20, P1, R5, R3, RZ ;  /* 0x0000000305147210 */ /* 0x000fca0007f3e0ff */
[----:B------:R-:W-:Y:S04]  /*305f0*/  STL [R1+0x18fc], R20 ;  /* 0x0018fc1401007387 */ /* 0x000fe80000100800 */
[----:B------:R0:W-:Y:S02]  /*30600*/  STL [R1+0x18c8], R12 ;  /* 0x0018c80c01007387 */ /* 0x0001e40000100800 */
[----:B0-----:R-:W-:Y:S02]  /*30610*/  LEA.HI.X.SX32 R12, R10, R13, 0x1, P3 ;  /* 0x0000000d0a0c7211 */ /* 0x001fe400018f0eff */
[----:B------:R-:W5:Y:S01]  /*30620*/  LDL.LU R10, [R1+0x154] ;  /* 0x00015400010a7983 */ /* 0x000f620000300800 */
[----:B------:R-:W-:-:S05]  /*30630*/  IADD3 R20, P2, R19, R3, RZ ;  /* 0x0000000313147210 */ /* 0x000fca0007f5e0ff */
[----:B------:R-:W-:Y:S01]  /*30640*/  STL [R1+0x1904], R20 ;  /* 0x0019041401007387 */ /* 0x000fe20000100800 */
[----:B------:R-:W-:-:S03]  /*30650*/  LEA.HI.X.SX32 R11, R11, R13, 0x1, P4 ;  /* 0x0000000d0b0b7211 */ /* 0x000fc600020f0eff */
[----:B------:R0:W-:Y:S01]  /*30660*/  STL [R1+0x18d0], R12 ;  /* 0x0018d00c01007387 */ /* 0x0001e20000100800 */
[----:B------:R-:W-:-:S03]  /*30670*/  LEA.HI.X.SX32 R9, R9, R13, 0x1, P5 ;  /* 0x0000000d09097211 */ /* 0x000fc600028f0eff */
[----:B0-----:R-:W5:Y:S01]  /*30680*/  LDL.LU R12, [R1+0x14c] ;  /* 0x00014c00010c7983 */ /* 0x001f620000300800 */
[----:B------:R-:W-:-:S05]  /*30690*/  IADD3 R20, P3, R2, R3, RZ ;  /* 0x0000000302147210 */ /* 0x000fca0007f7e0ff */
[----:B------:R-:W-:Y:S04]  /*306a0*/  STL [R1+0x190c], R20 ;  /* 0x00190c1401007387 */ /* 0x000fe80000100800 */
[----:B------:R0:W-:Y:S04]  /*306b0*/  STL [R1+0x18d8], R11 ;  /* 0x0018d80b01007387 */ /* 0x0001e80000100800 */
[----:B0-----:R-:W5:Y:S01]  /*306c0*/  LDL.LU R11, [R1+0x144] ;  /* 0x00014400010b7983 */ /* 0x001f620000300800 */
[----:B------:R-:W-:-:S05]  /*306d0*/  IADD3 R20, P4, R4, R3, RZ ;  /* 0x0000000304147210 */ /* 0x000fca0007f9e0ff */
[----:B------:R-:W-:Y:S04]  /*306e0*/  STL [R1+0x1914], R20 ;  /* 0x0019141401007387 */ /* 0x000fe80000100800 */
[----:B------:R0:W-:Y:S04]  /*306f0*/  STL [R1+0x18e0], R9 ;  /* 0x0018e00901007387 */ /* 0x0001e80000100800 */
[----:B0-----:R-:W5:Y:S01]  /*30700*/  LDL.LU R9, [R1+0x13c] ;  /* 0x00013c0001097983 */ /* 0x001f620000300800 */
[----:B------:R-:W-:Y:S02]  /*30710*/  IADD3 R20, P5, R29, R3, RZ ;  /* 0x000000031d147210 */ /* 0x000fe40007fbe0ff */
[----:B------:R-:W-:-:S03]  /*30720*/  LEA.HI.X.SX32 R8, R8, R13, 0x1, P6 ;  /* 0x0000000d08087211 */ /* 0x000fc600030f0eff */
[----:B------:R-:W-:Y:S01]  /*30730*/  STL [R1+0x191c], R20 ;  /* 0x00191c1401007387 */ /* 0x000fe20000100800 */
[----:B------:R-:W-:-:S03]  /*30740*/  LEA.HI.X.SX32 R21, R6, R13, 0x1, P0 ;  /* 0x0000000d06157211 */ /* 0x000fc600000f0eff */
[----:B------:R0:W-:Y:S04]  /*30750*/  STL [R1+0x18e8], R8 ;  /* 0x0018e80801007387 */ /* 0x0001e80000100800 */
[----:B0-----:R-:W5:Y:S01]  /*30760*/  LDL.LU R8, [R1+0x138] ;  /* 0x0001380001087983 */ /* 0x001f620000300800 */
[----:B------:R-:W-:-:S05]  /*30770*/  IADD3 R20, P6, R7, R3, RZ ;  /* 0x0000000307147210 */ /* 0x000fca0007fde0ff */
[----:B------:R0:W-:Y:S04]  /*30780*/  STL [R1+0x1924], R20 ;  /* 0x0019241401007387 */ /* 0x0001e80000100800 */
[----:B------:R-:W5:Y:S04]  /*30790*/  LDL.LU R6, [R1+0x134] ;  /* 0x0001340001067983 */ /* 0x000f680000300800 */
[----:B------:R1:W-:Y:S01]  /*307a0*/  STL [R1+0x18f0], R21 ;  /* 0x0018f01501007387 */ /* 0x0003e20000100800 */
[----:B0-----:R-:W-:Y:S02]  /*307b0*/  IADD3 R20, P0, R18, R3, RZ ;  /* 0x0000000312147210 */ /* 0x001fe40007f1e0ff */
[----:B-1----:R-:W-:-:S03]  /*307c0*/  LEA.HI.X.SX32 R21, R5, R13, 0x1, P1 ;  /* 0x0000000d05157211 */ /* 0x002fc600008f0eff */
[----:B------:R0:W-:Y:S04]  /*307d0*/  STL [R1+0x192c], R20 ;  /* 0x00192c1401007387 */ /* 0x0001e80000100800 */
[----:B------:R-:W5:Y:S04]  /*307e0*/  LDL.LU R5, [R1+0x130] ;  /* 0x0001300001057983 */ /* 0x000f680000300800 */
[----:B------:R1:W-:Y:S01]  /*307f0*/  STL [R1+0x18f8], R21 ;  /* 0x0018f81501007387 */ /* 0x0003e20000100800 */
[----:B0-----:R-:W-:Y:S02]  /*30800*/  IADD3 R20, P1, R17, R3, RZ ;  /* 0x0000000311147210 */ /* 0x001fe40007f3e0ff */
[----:B-1----:R-:W-:-:S03]  /*30810*/  LEA.HI.X.SX32 R21, R19, R13, 0x1, P2 ;  /* 0x0000000d13157211 */ /* 0x002fc600010f0eff */
[----:B------:R2:W-:Y:S01]  /*30820*/  STL [R1+0x1934], R20 ;  /* 0x0019341401007387 */ /* 0x0005e20000100800 */
[----:B------:R-:W-:-:S03]  /*30830*/  LEA.HI.X.SX32 R19, R2, R13, 0x1, P3 ;  /* 0x0000000d02137211 */ /* 0x000fc600018f0eff */
[----:B------:R-:W-:Y:S04]  /*30840*/  STL [R1+0x1900], R21 ;  /* 0x0019001501007387 */ /* 0x000fe80000100800 */
[----:B------:R-:W5:Y:S01]  /*30850*/  LDL.LU R2, [R1+0x12c] ;  /* 0x00012c0001027983 */ /* 0x000f620000300800 */
[----:B------:R-:W-:Y:S02]  /*30860*/  LEA.HI.X.SX32 R18, R18, R13, 0x1, P0 ;  /* 0x0000000d12127211 */ /* 0x000fe400000f0eff */
        /* <DEDUP_REMOVED lines=9> */
[----:B------:R-:W3:Y:S01]  /*30900*/  LDL.LU R29, [R1+0x124] ;  /* 0x00012400011d7983 */ /* 0x000ee20000300800 */
[----:B----4-:R-:W-:-:S05]  /*30910*/  IADD3 R20, P4, R0, R3, RZ ;  /* 0x0000000300147210 */ /* 0x010fca0007f9e0ff */
[----:B------:R5:W-:Y:S04]  /*30920*/  STL [R1+0x194c], R20 ;  /* 0x00194c1401007387 */ /* 0x000be80000100800 */
[----:B------:R0:W-:Y:S01]  /*30930*/  STL [R1+0x1918], R19 ;  /* 0x0019181301007387 */ /* 0x0001e20000100800 */
[----:B-----5:R-:W-:Y:S02]  /*30940*/  IADD3 R20, P5, R14, R3, RZ ;  /* 0x000000030e147210 */ /* 0x020fe40007fbe0ff */
[----:B0-----:R-:W-:Y:S02]  /*30950*/  LEA.HI.X.SX32 R19, R7, R13, 0x1, P6 ;  /* 0x0000000d07137211 */ /* 0x001fe400030f0eff */
[----:B------:R-:W4:Y:S04]  /*30960*/  LDL.LU R7, [R1+0x120] ;  /* 0x0001200001077983 */ /* 0x000f280000300800 */
[----:B------:R0:W-:Y:S04]  /*30970*/  STL [R1+0x1954], R20 ;  /* 0x0019541401007387 */ /* 0x0001e80000100800 */
[----:B------:R1:W-:Y:S01]  /*30980*/  STL [R1+0x1920], R19 ;  /* 0x0019201301007387 */ /* 0x0003e20000100800 */
[----:B0-----:R-:W-:-:S03]  /*30990*/  IADD3 R20, P6, R10, R3, RZ ;  /* 0x000000030a147210 */ /* 0x001fc60007fde0ff */
[----:B-1----:R-:W5:Y:S04]  /*309a0*/  LDL.LU R19, [R1+0x11c] ;  /* 0x00011c0001137983 */ /* 0x002f680000300800 */
[----:B------:R-:W-:Y:S04]  /*309b0*/  STL [R1+0x195c], R20 ;  /* 0x00195c1401007387 */ /* 0x000fe80000100800 */
[----:B------:R0:W-:Y:S04]  /*309c0*/  STL [R1+0x1928], R18 ;  /* 0x0019281201007387 */ /* 0x0001e80000100800 */
[----:B0-----:R-:W5:Y:S01]  /*309d0*/  LDL.LU R18, [R1+0x118] ;  /* 0x0001180001127983 */ /* 0x001f620000300800 */
[----:B------:R-:W-:-:S02]  /*309e0*/  IADD3 R20, P0, R12, R3, RZ ;  /* 0x000000030c147210 */ /* 0x000fc40007f1e0ff */
[----:B------:R-:W-:-:S03]  /*309f0*/  LEA.HI.X.SX32 R17, R17, R13, 0x1, P1 ;  /* 0x0000000d11117211 */ /* 0x000fc600008f0eff */
[----:B------:R0:W-:Y:S04]  /*30a00*/  STL [R1+0x1964], R20 ;  /* 0x0019641401007387 */ /* 0x0001e80000100800 */
[----:B------:R1:W-:Y:S01]  /*30a10*/  STL [R1+0x1930], R17 ;  /* 0x0019301101007387 */ /* 0x0003e20000100800 */
[----:B0-----:R-:W-:-:S03]  /*30a20*/  LEA.HI.X.SX32 R20, R16, R13, 0x1, P2 ;  /* 0x0000000d10147211 */ /* 0x001fc600010f0eff */
[----:B-1----:R-:W5:Y:S01]  /*30a30*/  LDL.LU R17, [R1+0x114] ;  /* 0x0001140001117983 */ /* 0x002f620000300800 */
[----:B------:R-:W-:-:S05]  /*30a40*/  IADD3 R21, P1, R11, R3, RZ ;  /* 0x000000030b157210 */ /* 0x000fca0007f3e0ff */
[----:B------:R-:W-:Y:S04]  /*30a50*/  STL [R1+0x196c], R21 ;  /* 0x00196c1501007387 */ /* 0x000fe80000100800 */
[----:B------:R-:W-:Y:S01]  /*30a60*/  STL [R1+0x1938], R20 ;  /* 0x0019381401007387 */ /* 0x000fe20000100800 */
[----:B------:R-:W-:-:S05]  /*30a70*/  IADD3 R16, P2, R9, R3, RZ ;  /* 0x0000000309107210 */ /* 0x000fca0007f5e0ff */
[----:B------:R0:W-:Y:S04]  /*30a80*/  STL [R1+0x1974], R16 ;  /* 0x0019741001007387 */ /* 0x0001e80000100800 */
[----:B0-----:R-:W5:Y:S01]  /*30a90*/  LDL.LU R16, [R1+0x110] ;  /* 0x0001100001107983 */ /* 0x001f620000300800 */
[----:B------:R-:W-:Y:S02]  /*30aa0*/  LEA.HI.X.SX32 R20, R15, R13, 0x1, P3 ;  /* 0x0000000d0f147211 */ /* 0x000fe400018f0eff */
[----:B------:R-:W-:-:S03]  /*30ab0*/  IADD3 R15, P3, R8, R3, RZ ;  /* 0x00000003080f7210 */ /* 0x000fc60007f7e0ff */
[----:B------:R0:W-:Y:S01]  /*30ac0*/  STL [R1+0x1940], R20 ;  /* 0x0019401401007387 */ /* 0x0001e20000100800 */
[----:B------:R-:W-:-:S03]  /*30ad0*/  LEA.HI.X.SX32 R14, R14, R13, 0x1, P5 ;  /* 0x0000000d0e0e7211 */ /* 0x000fc600028f0eff */
[----:B------:R1:W-:Y:S01]  /*30ae0*/  STL [R1+0x197c], R15 ;  /* 0x00197c0f01007387 */ /* 0x0003e20000100800 */
[----:B0-----:R-:W-:-:S03]  /*30af0*/  LEA.HI.X.SX32 R20, R0, R13, 0x1, P4 ;  /* 0x0000000d00147211 */ /* 0x001fc600020f0eff */
[----:B------:R-:W5:Y:S01]  /*30b00*/  LDL.LU R0, [R1+0x10c] ;  /* 0x00010c0001007983 */ /* 0x000f620000300800 */
[----:B-1----:R-:W-:-:S03]  /*30b10*/  IADD3 R15, P4, R6, R3, RZ ;  /* 0x00000003060f7210 */ /* 0x002fc60007f9e0ff */
[----:B------:R-:W-:Y:S04]  /*30b20*/  STL [R1+0x1948], R20 ;  /* 0x0019481401007387 */ /* 0x000fe80000100800 */
[----:B------:R0:W-:Y:S01]  /*30b30*/  STL [R1+0x1984], R15 ;  /* 0x0019840f01007387 */ /* 0x0001e20000100800 */
[----:B------:R-:W-:-:S03]  /*30b40*/  LEA.HI.X.SX32 R12, R12, R13, 0x1, P0 ;  /* 0x0000000d0c0c7211 */ /* 0x000fc600000f0eff */
[----:B0-----:R-:W5:Y:S01]  /*30b50*/  LDL.LU R15, [R1+0x104] ;  /* 0x00010400010f7983 */ /* 0x001f620000300800 */
[----:B------:R-:W-:-:S03]  /*30b60*/  IADD3 R20, P5, R5, R3, RZ ;  /* 0x0000000305147210 */ /* 0x000fc60007fbe0ff */
[----:B------:R0:W-:Y:S04]  /*30b70*/  STL [R1+0x1950], R14 ;  /* 0x0019500e01007387 */ /* 0x0001e80000100800 */
[----:B------:R1:W-:Y:S01]  /*30b80*/  STL [R1+0x198c], R20 ;  /* 0x00198c1401007387 */ /* 0x0003e20000100800 */
[----:B0-----:R-:W-:-:S03]  /*30b90*/  LEA.HI.X.SX32 R14, R10, R13, 0x1, P6 ;  /* 0x0000000d0a0e7211 */ /* 0x001fc600030f0eff */
[----:B------:R-:W5:Y:S04]  /*30ba0*/  LDL.LU R10, [R1+0x100] ;  /* 0x00010000010a7983 */ /* 0x000f680000300800 */
[----:B------:R0:W-:Y:S01]  /*30bb0*/  STL [R1+0x1958], R14 ;  /* 0x0019580e01007387 */ /* 0x0001e20000100800 */
[----:B-1----:R-:W-:-:S03]  /*30bc0*/  IADD3 R20, P6, R2, R3, RZ ;  /* 0x0000000302147210 */ /* 0x002fc60007fde0ff */
[----:B0-----:R-:W5:Y:S04]  /*30bd0*/  LDL.LU R14, [R1+0xf8] ;  /* 0x0000f800010e7983 */ /* 0x001f680000300800 */
[----:B------:R-:W-:Y:S01]  /*30be0*/  STL [R1+0x1994], R20 ;  /* 0x0019941401007387 */ /* 0x000fe20000100800 */
[----:B------:R-:W-:-:S03]  /*30bf0*/  LEA.HI.X.SX32 R11, R11, R13, 0x1, P1 ;  /* 0x0000000d0b0b7211 */ /* 0x000fc600008f0eff */
[----:B------:R0:W-:Y:S01]  /*30c00*/  STL [R1+0x1960], R12 ;  /* 0x0019600c01007387 */ /* 0x0001e20000100800 */
[----:B------:R-:W-:-:S03]  /*30c10*/  LEA.HI.X.SX32 R9, R9, R13, 0x1, P2 ;  /* 0x0000000d09097211 */ /* 0x000fc600010f0eff */
[----:B0-----:R-:W5:Y:S01]  /*30c20*/  LDL.LU R12, [R1+0x3c] ;  /* 0x00003c00010c7983 */ /* 0x001f620000300800 */
        /* <DEDUP_REMOVED lines=11> */
[----:B------:R0:W-:Y:S01]  /*30ce0*/  STL [R1+0x1978], R8 ;  /* 0x0019780801007387 */ /* 0x0001e20000100800 */
[----:B-----5:R-:W-:-:S03]  /*30cf0*/  IADD3 R21, P3, R19, R3, RZ ;  /* 0x0000000313157210 */ /* 0x020fc60007f7e0ff */
[----:B0-----:R-:W4:Y:S01]  /*30d00*/  LDL.LU R8, [R1+0xe0] ;  /* 0x0000e00001087983 */ /* 0x001f220000300800 */
[----:B------:R-:W-:-:S03]  /*30d10*/  LEA.HI.X.SX32 R20, R6, R13, 0x1, P4 ;  /* 0x0000000d06147211 */ /* 0x000fc600020f0eff */
        /* <DEDUP_REMOVED lines=10> */
[----:B------:R-:W-:Y:S04]  /*30dc0*/  STL [R1+0x19c4], R21 ;  /* 0x0019c41501007387 */ /* 0x000fe80000100800 */
[----:B------:R-:W5:Y:S04]  /*30dd0*/  LDL.LU R2, [R1+0xd0] ;  /* 0x0000d00001027983 */ /* 0x000f680000300800 */
        /* <DEDUP_REMOVED lines=10> */
[----:B------:R0:W-:Y:S01]  /*30e80*/  STL [R1+0x19a0], R20 ;  /* 0x0019a01401007387 */ /* 0x0001e20000100800 */
[----:B------:R-:W-:Y:S02]  /*30e90*/  IADD3 R22, P1, R15, R3, RZ ;  /* 0x000000030f167210 */ /* 0x000fe40007f3e0ff */
[----:B0-----:R-:W-:-:S03]  /*30ea0*/  LEA.HI.X.SX32 R20, R7, R13, 0x1, P2 ;  /* 0x0000000d07147211 */ /* 0x001fc600010f0eff */
[----:B------:R-:W-:Y:S04]  /*30eb0*/  STL [R1+0x19dc], R22 ;  /* 0x0019dc1601007387 */ /* 0x000fe80000100800 */
[----:B------:R-:W5:Y:S04]  /*30ec0*/  LDL.LU R7, [R1+0xbc] ;  /* 0x0000bc0001077983 */ /* 0x000f680000300800 */
[----:B------:R0:W-:Y:S01]  /*30ed0*/  STL [R1+0x19a8], R20 ;  /* 0x0019a81401007387 */ /* 0x0001e20000100800 */
[----:B------:R-:W-:Y:S02]  /*30ee0*/  IADD3 R21, P2, R10, R3, RZ ;  /* 0x000000030a157210 */ /* 0x000fe40007f5e0ff */
[----:B------:R-:W-:-:S02]  /*30ef0*/  LEA.HI.X.SX32 R18, R18, R13, 0x1, P4 ;  /* 0x0000000d12127211 */ /* 0x000fc400020f0eff */
[----:B0-----:R-:W-:Y:S01]  /*30f00*/  LEA.HI.X.SX32 R20, R19, R13, 0x1, P3 ;  /* 0x0000000d13147211 */ /* 0x001fe200018f0eff */
[----:B------:R0:W-:Y:S04]  /*30f10*/  STL [R1+0x19e4], R21 ;  /* 0x0019e41501007387 */ /* 0x0001e80000100800 */
[----:B------:R-:W5:Y:S01]  /*30f20*/  LDL.LU R22, [R1+0xb4] ;  /* 0x0000b40001167983 */ /* 0x000f620000300800 */
[----:B------:R-:W-:-:S03]  /*30f30*/  IADD3 R19, P3, R14, R3, RZ ;  /* 0x000000030e137210 */ /* 0x000fc60007f7e0ff */
[----:B------:R-:W-:Y:S04]  /*30f40*/  STL [R1+0x19b0], R20 ;  /* 0x0019b01401007387 */ /* 0x000fe80000100800 */
[----:B------:R1:W-:Y:S04]  /*30f50*/  STL [R1+0x1ac4], R19 ;  /* 0x001ac41301007387 */ /* 0x0003e80000100800 */
[----:B0-----:R-:W5:Y:S04]  /*30f60*/  LDL.LU R21, [R1+0xa8] ;  /* 0x0000a80001157983 */ /* 0x001f680000300800 */
[----:B------:R0:W-:Y:S01]  /*30f70*/  STL [R1+0x19b8], R18 ;  /* 0x0019b81201007387 */ /* 0x0001e20000100800 */
[----:B-1----:R-:W-:-:S02]  /*30f80*/  IADD3 R19, P4, R12, R3, RZ ;  /* 0x000000030c137210 */ /* 0x002fc40007f9e0ff */
[-C--:B------:R-:W-:Y:S02]  /*30f90*/  LEA.HI.X.SX32 R16, R16, R13.reuse, 0x1, P6 ;  /* 0x0000000d10107211 */ /* 0x080fe400030f0eff */
[----:B0-----:R-:W-:Y:S01]  /*30fa0*/  LEA.HI.X.SX32 R18, R17, R13, 0x1, P5 ;  /* 0x0000000d11127211 */ /* 0x001fe200028f0eff */
[----:B------:R-:W-:Y:S04]  /*30fb0*/  STL [R1+0x19ec], R19 ;  /* 0x0019ec1301007387 */ /* 0x000fe80000100800 */
[----:B------:R-:W-:Y:S04]  /*30fc0*/  STL [R1+0x19c0], R18 ;  /* 0x0019c01201007387 */ /* 0x000fe80000100800 */
[----:B------:R-:W5:Y:S01]  /*30fd0*/  LDL.LU R20, [R1+0xa0] ;  /* 0x0000a00001147983 */ /* 0x000f620000300800 */
[----:B--2---:R-:W-:-:S05]  /*30fe0*/  IADD3 R17, P5, R11, R3, RZ ;  /* 0x000000030b117210 */ /* 0x004fca0007fbe0ff */
[----:B------:R0:W-:Y:S04]  /*30ff0*/  STL [R1+0x19f4], R17 ;  /* 0x0019f41101007387 */ /* 0x0001e80000100800 */
[----:B------:R4:W-:Y:S01]  /*31000*/  STL [R1+0x19c8], R16 ;  /* 0x0019c81001007387 */ /* 0x0009e20000100800 */
[----:B0-----:R-:W-:Y:S02]  /*31010*/  LEA.HI.X.SX32 R17, R0, R13, 0x1, P0 ;  /* 0x0000000d00117211 */ /* 0x001fe400000f0eff */
[----:B---3--:R-:W-:-:S05]  /*31020*/  IADD3 R18, P6, R9, R3, RZ ;  /* 0x0000000309127210 */ /* 0x008fca0007fde0ff */
[----:B------:R-:W-:Y:S04]  /*31030*/  STL [R1+0x19fc], R18 ;  /* 0x0019fc1201007387 */ /* 0x000fe80000100800 */
[----:B------:R-:W2:Y:S04]  /*31040*/  LDL.LU R0, [R1+0x9c] ;  /* 0x00009c0001007983 */ /* 0x000ea80000300800 */
[----:B------:R0:W-:Y:S01]  /*31050*/  STL [R1+0x19d0], R17 ;  /* 0x0019d01101007387 */ /* 0x0001e20000100800 */
[----:B----4-:R-:W-:Y:S02]  /*31060*/  IADD3 R16, P0, R8, R3, RZ ;  /* 0x0000000308107210 */ /* 0x010fe40007f1e0ff */
[----:B0-----:R-:W-:-:S03]  /*31070*/  LEA.HI.X.SX32 R17, R15, R13, 0x1, P1 ;  /* 0x0000000d0f117211 */ /* 0x001fc600008f0eff */
[----:B------:R5:W-:Y:S01]  /*31080*/  STL [R1+0x1a04], R16 ;  /* 0x001a041001007387 */ /* 0x000be20000100800 */
[----:B------:R-:W-:-:S03]  /*31090*/  LEA.HI.X.SX32 R15, R10, R13, 0x1, P2 ;  /* 0x0000000d0a0f7211 */ /* 0x000fc600010f0eff */
[----:B------:R-:W-:Y:S04]  /*310a0*/  STL [R1+0x19d8], R17 ;  /* 0x0019d81101007387 */ /* 0x000fe80000100800 */
[----:B------:R-:W3:Y:S01]  /*310b0*/  LDL.LU R10, [R1+0x94] ;  /* 0x00009400010a7983 */ /* 0x000ee20000300800 */
[----:B-----5:R-:W-:-:S05]  /*310c0*/  IADD3 R16, P1, R6, R3, RZ ;  /* 0x0000000306107210 */ /* 0x020fca0007f3e0ff */
[----:B------:R0:W-:Y:S04]  /*310d0*/  STL [R1+0x1a0c], R16 ;  /* 0x001a0c1001007387 */ /* 0x0001e80000100800 */
[----:B------:R1:W-:Y:S01]  /*310e0*/  STL [R1+0x19e0], R15 ;  /* 0x0019e00f01007387 */ /* 0x0003e20000100800 */
[----:B0-----:R-:W-:-:S05]  /*310f0*/  IADD3 R16, P2, R5, R3, RZ ;  /* 0x0000000305107210 */ /* 0x001fca0007f5e0ff */
[----:B------:R-:W-:Y:S04]  /*31100*/  STL [R1+0x1a14], R16 ;  /* 0x001a141001007387 */ /* 0x000fe80000100800 */
[----:B------:R-:W4:Y:S01]  /*31110*/  LDL.LU R19, [R1+0x8c] ;  /* 0x00008c0001137983 */ /* 0x000f220000300800 */
[-C--:B-1----:R-:W-:Y:S02]  /*31120*/  LEA.HI.X.SX32 R15, R14, R13.reuse, 0x1, P3 ;  /* 0x0000000d0e0f7211 */ /* 0x082fe400018f0eff */
[----:B------:R-:W-:Y:S02]  /*31130*/  LEA.HI.X.SX32 R12, R12, R13, 0x1, P4 ;  /* 0x0000000d0c0c7211 */ /* 0x000fe400020f0eff */
[-C--:B------:R-:W-:Y:S01]  /*31140*/  IADD3 R14, P3, R2, R3.reuse, RZ ;  /* 0x00000003020e7210 */ /* 0x080fe20007f7e0ff */
[----:B------:R-:W-:Y:S04]  /*31150*/  STL [R1+0x1ac0], R15 ;  /* 0x001ac00f01007387 */ /* 0x000fe80000100800 */
[----:B------:R0:W-:Y:S04]  /*31160*/  STL [R1+0x1a1c], R14 ;  /* 0x001a1c0e01007387 */ /* 0x0001e80000100800 */
[----:B------:R-:W5:Y:S04]  /*31170*/  LDL.LU R18, [R1+0x84] ;  /* 0x0000840001127983 */ /* 0x000f680000300800 */
[----:B------:R1:W-:Y:S01]  /*31180*/  STL [R1+0x19e8], R12 ;  /* 0x0019e80c01007387 */ /* 0x0003e20000100800 */
[----:B0-----:R-:W-:-:S05]  /*31190*/  IADD3 R14, P4, R4, R3, RZ ;  /* 0x00000003040e7210 */ /* 0x001fca0007f9e0ff */
[----:B------:R-:W-:Y:S01]  /*311a0*/  STL [R1+0x1a24], R14 ;  /* 0x001a240e01007387 */ /* 0x000fe20000100800 */
[----:B-1----:R-:W-:-:S03]  /*311b0*/  LEA.HI.X.SX32 R12, R11, R13, 0x1, P5 ;  /* 0x0000000d0b0c7211 */ /* 0x002fc600028f0eff */
[----:B------:R-:W5:Y:S04]  /*311c0*/  LDL.LU R17, [R1+0x7c] ;  /* 0x00007c0001117983 */ /* 0x000f680000300800 */
[----:B------:R-:W-:Y:S01]  /*311d0*/  STL [R1+0x19f0], R12 ;  /* 0x0019f00c01007387 */ /* 0x000fe20000100800 */
[----:B------:R-:W-:-:S05]  /*311e0*/  IADD3 R11, P5, R29, R3, RZ ;  /* 0x000000031d0b7210 */ /* 0x000fca0007fbe0ff */
[----:B------:R-:W-:Y:S04]  /*311f0*/  STL [R1+0x1a2c], R11 ;  /* 0x001a2c0b01007387 */ /* 0x000fe80000100800 */
[----:B------:R-:W5:Y:S01]  /*31200*/  LDL.LU R16, [R1+0x74] ;  /* 0x0000740001107983 */ /* 0x000f620000300800 */
[----:B------:R-:W-:-:S05]  /*31210*/  LEA.HI.X.SX32 R9, R9, R13, 0x1, P6 ;  /* 0x0000000d09097211 */ /* 0x000fca00030f0eff */
[----:B------:R0:W-:Y:S01]  /*31220*/  STL [R1+0x19f8], R9 ;  /* 0x0019f80901007387 */ /* 0x0001e20000100800 */
[----:B------:R-:W-:-:S03]  /*31230*/  LEA.HI.X.SX32 R6, R6, R13, 0x1, P1 ;  /* 0x0000000d06067211 */ /* 0x000fc600008f0eff */
[----:B------:R-:W5:Y:S01]  /*31240*/  LDL.LU R15, [R1+0x70] ;  /* 0x00007000010f7983 */ /* 0x000f620000300800 */
[----:B0-----:R-:W-:Y:S02]  /*31250*/  LEA.HI.X.SX32 R9, R8, R13, 0x1, P0 ;  /* 0x0000000d08097211 */ /* 0x001fe400000f0eff */
[----:B------:R-:W-:-:S05]  /*31260*/  IADD3 R11, P6, R7, R3, RZ ;  /* 0x00000003070b7210 */ /* 0x000fca0007fde0ff */
[----:B------:R-:W-:Y:S04]  /*31270*/  STL [R1+0x1a34], R11 ;  /* 0x001a340b01007387 */ /* 0x000fe80000100800 */
[----:B------:R-:W5:Y:S04]  /*31280*/  LDL.LU R14, [R1+0x6c] ;  /* 0x00006c00010e7983 */ /* 0x000f680000300800 */
[----:B------:R-:W-:Y:S01]  /*31290*/  STL [R1+0x1a00], R9 ;  /* 0x001a000901007387 */ /* 0x000fe20000100800 */
[----:B------:R-:W-:-:S05]  /*312a0*/  IADD3 R8, P0, R22, R3, RZ ;  /* 0x0000000316087210 */ /* 0x000fca0007f1e0ff */
[----:B------:R0:W-:Y:S04]  /*312b0*/  STL [R1+0x1a3c], R8 ;  /* 0x001a3c0801007387 */ /* 0x0001e80000100800 */
[----:B------:R-:W5:Y:S04]  /*312c0*/  LDL.LU R12, [R1+0x68] ;  /* 0x00006800010c7983 */ /* 0x000f680000300800 */
[----:B------:R1:W-:Y:S01]  /*312d0*/  STL [R1+0x1a08], R6 ;  /* 0x001a080601007387 */ /* 0x0003e20000100800 */
[----:B0-----:R-:W-:-:S05]  /*312e0*/  IADD3 R8, P1, R21, R3, RZ ;  /* 0x0000000315087210 */ /* 0x001fca0007f3e0ff */
[----:B------:R-:W-:Y:S01]  /*312f0*/  STL [R1+0x1a44], R8 ;  /* 0x001a440801007387 */ /* 0x000fe20000100800 */
[----:B-1----:R-:W-:-:S03]  /*31300*/  LEA.HI.X.SX32 R6, R5, R13, 0x1, P2 ;  /* 0x0000000d05067211 */ /* 0x002fc600010f0eff */
[----:B------:R-:W5:Y:S04]  /*31310*/  LDL.LU R11, [R1+0x64] ;  /* 0x00006400010b7983 */ /* 0x000f680000300800 */
[----:B------:R0:W-:Y:S04]  /*31320*/  STL [R1+0x1a10], R6 ;  /* 0x001a100601007387 */ /* 0x0001e80000100800 */
[----:B------:R-:W5:Y:S01]  /*31330*/  LDL.LU R9, [R1+0x60] ;  /* 0x0000600001097983 */ /* 0x000f620000300800 */
[----:B------:R-:W-:Y:S02]  /*31340*/  IADD3 R5, P2, R20, R3, RZ ;  /* 0x0000000314057210 */ /* 0x000fe40007f5e0ff */
[----:B0-----:R-:W-:-:S03]  /*31350*/  LEA.HI.X.SX32 R6, R2, R13, 0x1, P3 ;  /* 0x0000000d02067211 */ /* 0x001fc600018f0eff */
[----:B------:R2:W-:Y:S01]  /*31360*/  STL [R1+0x1a4c], R5 ;  /* 0x001a4c0501007387 */ /* 0x0005e20000100800 */
[----:B------:R-:W-:-:S03]  /*31370*/  LEA.HI.X.SX32 R4, R4, R13, 0x1, P4 ;  /* 0x0000000d04047211 */ /* 0x000fc600020f0eff */
[----:B------:R-:W5:Y:S04]  /*31380*/  LDL.LU R2, [R1+0x5c] ;  /* 0x00005c0001027983 */ /* 0x000f680000300800 */
[----:B------:R0:W-:Y:S04]  /*31390*/  STL [R1+0x1a18], R6 ;  /* 0x001a180601007387 */ /* 0x0001e80000100800 */
[----:B------:R-:W5:Y:S01]  /*313a0*/  LDL.LU R8, [R1+0x7a8] ;  /* 0x0007a80001087983 */ /* 0x000f620000300800 */
[-C--:B------:R-:W-:Y:S02]  /*313b0*/  LEA.HI.X.SX32 R23, R29, R13.reuse, 0x1, P5 ;  /* 0x0000000d1d177211 */ /* 0x080fe400028f0eff */
[----:B------:R-:W-:-:S02]  /*313c0*/  LEA.HI.X.SX32 R21, R21, R13, 0x1, P1 ;  /* 0x0000000d15157211 */ /* 0x000fc400008f0eff */
[----:B--2---:R-:W-:-:S05]  /*313d0*/  IADD3 R5, P3, R0, R3, RZ ;  /* 0x0000000300057210 */ /* 0x004fca0007f7e0ff */
[----:B------:R-:W-:Y:S04]  /*313e0*/  STL [R1+0x1a54], R5 ;  /* 0x001a540501007387 */ /* 0x000fe80000100800 */
[----:B0-----:R-:W2:Y:S04]  /*313f0*/  LDL.LU R6, [R1+0x58] ;  /* 0x0000580001067983 */ /* 0x001ea80000300800 */
[----:B------:R0:W-:Y:S04]  /*31400*/  STL [R1+0x1a20], R4 ;  /* 0x001a200401007387 */ /* 0x0001e80000100800 */
[----:B0-----:R-:W2:Y:S01]  /*31410*/  LDL.LU R4, [R1+0x54] ;  /* 0x0000540001047983 */ /* 0x001ea20000300800 */
[----:B---3--:R-:W-:-:S05]  /*31420*/  IADD3 R5, P4, R10, R3, RZ ;  /* 0x000000030a057210 */ /* 0x008fca0007f9e0ff */
[----:B------:R0:W-:Y:S04]  /*31430*/  STL [R1+0x1a5c], R5 ;  /* 0x001a5c0501007387 */ /* 0x0001e80000100800 */
[----:B0-----:R-:W3:Y:S04]  /*31440*/  LDL.LU R5, [R1+0x4c] ;  /* 0x00004c0001057983 */ /* 0x001ee80000300800 */
[----:B------:R0:W-:Y:S04]  /*31450*/  STL [R1+0x1a28], R23 ;  /* 0x001a281701007387 */ /* 0x0001e80000100800 */
[----:B------:R-:W3:Y:S01]  /*31460*/  LDL.LU R29, [R1+0x48] ;  /* 0x00004800011d7983 */ /* 0x000ee20000300800 */
[----:B----4-:R-:W-:-:S02]  /*31470*/  IADD3 R24, P5, R19, R3, RZ ;  /* 0x0000000313187210 */ /* 0x010fc40007fbe0ff */
[----:B0-----:R-:W-:-:S03]  /*31480*/  LEA.HI.X.SX32 R23, R7, R13, 0x1, P6 ;  /* 0x0000000d07177211 */ /* 0x001fc600030f0eff */
[----:B------:R5:W-:Y:S04]  /*31490*/  STL [R1+0x1a64], R24 ;  /* 0x001a641801007387 */ /* 0x000be80000100800 */
[----:B------:R-:W4:Y:S04]  /*314a0*/  LDL.LU R7, [R1+0x44] ;  /* 0x0000440001077983 */ /* 0x000f280000300800 */
[----:B------:R0:W-:Y:S01]  /*314b0*/  STL [R1+0x1a30], R23 ;  /* 0x001a301701007387 */ /* 0x0001e20000100800 */
[----:B-----5:R-:W-:Y:S02]  /*314c0*/  IADD3 R24, P6, R18, R3, RZ ;  /* 0x0000000312187210 */ /* 0x020fe40007fde0ff */
[----:B0-----:R-:W-:-:S03]  /*314d0*/  LEA.HI.X.SX32 R23, R22, R13, 0x1, P0 ;  /* 0x0000000d16177211 */ /* 0x001fc600000f0eff */
[----:B------:R-:W-:Y:S04]  /*314e0*/  STL [R1+0x1a6c], R24 ;  /* 0x001a6c1801007387 */ /* 0x000fe80000100800 */
[----:B------:R-:W-:Y:S01]  /*314f0*/  STL [R1+0x1a38], R23 ;  /* 0x001a381701007387 */ /* 0x000fe20000100800 */
[----:B------:R-:W-:-:S05]  /*31500*/  IADD3 R22, P0, R17, R3, RZ ;  /* 0x0000000311167210 */ /* 0x000fca0007f1e0ff */
[----:B------:R0:W-:Y:S04]  /*31510*/  STL [R1+0x1a74], R22 ;  /* 0x001a741601007387 */ /* 0x0001e80000100800 */
[----:B------:R1:W-:Y:S01]  /*31520*/  STL [R1+0x1a40], R21 ;  /* 0x001a401501007387 */ /* 0x0003e20000100800 */
[-C--:B0-----:R-:W-:Y:S02]  /*31530*/  LEA.HI.X.SX32 R22, R20, R13.reuse, 0x1, P2 ;  /* 0x0000000d14167211 */ /* 0x081fe400010f0eff */
[----:B------:R-:W-:Y:S02]  /*31540*/  LEA.HI.X.SX32 R20, R0, R13, 0x1, P3 ;  /* 0x0000000d00147211 */ /* 0x000fe400018f0eff */
[----:B------:R-:W-:-:S05]  /*31550*/  IADD3 R23, P1, R16, R3, RZ ;  /* 0x0000000310177210 */ /* 0x000fca0007f3e0ff */
[----:B------:R-:W-:Y:S04]  /*31560*/  STL [R1+0x1a7c], R23 ;  /* 0x001a7c1701007387 */ /* 0x000fe80000100800 */
[----:B------:R-:W-:Y:S04]  /*31570*/  STL [R1+0x1a48], R22 ;  /* 0x001a481601007387 */ /* 0x000fe80000100800 */
[----:B------:R-:W5:Y:S01]  /*31580*/  LDL.LU R0, [R1+0xb0] ;  /* 0x0000b00001007983 */ /* 0x000f620000300800 */
[----:B-1----:R-:W-:-:S05]  /*31590*/  IADD3 R21, P2, R15, R3, RZ ;  /* 0x000000030f157210 */ /* 0x002fca0007f5e0ff */
[----:B------:R0:W-:Y:S04]  /*315a0*/  STL [R1+0x1a84], R21 ;  /* 0x001a841501007387 */ /* 0x0001e80000100800 */
[----:B------:R1:W-:Y:S01]  /*315b0*/  STL [R1+0x1a50], R20 ;  /* 0x001a501401007387 */ /* 0x0003e20000100800 */
[----:B0-----:R-:W-:Y:S02]  /*315c0*/  IADD3 R21, P3, R14, R3, RZ ;  /* 0x000000030e157210 */ /* 0x001fe40007f7e0ff */
[----:B-1----:R-:W-:Y:S02]  /*315d0*/  LEA.HI.X.SX32 R20, R10, R13, 0x1, P4 ;  /* 0x0000000d0a147211 */ /* 0x002fe400020f0eff */
[----:B------:R-:W5:Y:S04]  /*315e0*/  LDL.LU R10, [R1+0x30] ;  /* 0x00003000010a7983 */ /* 0x000f680000300800 */
[----:B------:R0:W-:Y:S04]  /*315f0*/  STL [R1+0x1a8c], R21 ;  /* 0x001a8c1501007387 */ /* 0x0001e80000100800 */
[----:B------:R1:W-:Y:S01]  /*31600*/  STL [R1+0x1a58], R20 ;  /* 0x001a581401007387 */ /* 0x0003e20000100800 */
[----:B------:R-:W-:-:S02]  /*31610*/  IADD3 R22, P4, R12, R3, RZ ;  /* 0x000000030c167210 */ /* 0x000fc40007f9e0ff */
[-C--:B0-----:R-:W-:Y:S02]  /*31620*/  LEA.HI.X.SX32 R21, R19, R13.reuse, 0x1, P5 ;  /* 0x0000000d13157211 */ /* 0x081fe400028f0eff */
[-C--:B------:R-:W-:Y:S01]  /*31630*/  LEA.HI.X.SX32 R19, R18, R13.reuse, 0x1, P6 ;  /* 0x0000000d12137211 */ /* 0x080fe200030f0eff */
[----:B------:R-:W-:Y:S01]  /*31640*/  STL [R1+0x1a94], R22 ;  /* 0x001a941601007387 */ /* 0x000fe20000100800 */
[----:B------:R-:W-:-:S03]  /*31650*/  LEA.HI.X.SX32 R17, R17, R13, 0x1, P0 ;  /* 0x0000000d11117211 */ /* 0x000fc600000f0eff */
[----:B------:R-:W-:Y:S01]  /*31660*/  STL [R1+0x1a60], R21 ;  /* 0x001a601501007387 */ /* 0x000fe20000100800 */
[----:B-1----:R-:W-:-:S05]  /*31670*/  IADD3 R20, P5, R11, R3, RZ ;  /* 0x000000030b147210 */ /* 0x002fca0007fbe0ff */
[----:B------:R-:W-:Y:S01]  /*31680*/  STL [R1+0x1a9c], R20 ;  /* 0x001a9c1401007387 */ /* 0x000fe20000100800 */
[----:B------:R-:W-:-:S03]  /*31690*/  IADD3 R18, P6, R9, R3, RZ ;  /* 0x0000000309127210 */ /* 0x000fc60007fde0ff */
[----:B------:R0:W-:Y:S04]  /*316a0*/  STL [R1+0x1a68], R19 ;  /* 0x001a681301007387 */ /* 0x0001e80000100800 */
[----:B------:R1:W-:Y:S04]  /*316b0*/  STL [R1+0x1aa4], R18 ;  /* 0x001aa41201007387 */ /* 0x0003e80000100800 */
[----:B------:R1:W-:Y:S01]  /*316c0*/  STL [R1+0x1a70], R17 ;  /* 0x001a701101007387 */ /* 0x0003e20000100800 */
[----:B0-----:R-:W-:Y:S02]  /*316d0*/  IADD3 R19, P0, R2, R3, RZ ;  /* 0x0000000302137210 */ /* 0x001fe40007f1e0ff */
[----:B-1----:R-:W-:-:S02]  /*316e0*/  LEA.HI.X.SX32 R18, R16, R13, 0x1, P1 ;  /* 0x0000000d10127211 */ /* 0x002fc400008f0eff */
[----:B------:R-:W-:Y:S02]  /*316f0*/  LEA.HI.X.SX32 R16, R15, R13, 0x1, P2 ;  /* 0x0000000d0f107211 */ /* 0x000fe400010f0eff */
[----:B------:R-:W-:Y:S01]  /*31700*/  IADD3 R17, P1, R8, R3, RZ ;  /* 0x0000000308117210 */ /* 0x000fe20007f3e0ff */
[----:B------:R-:W-:Y:S01]  /*31710*/  STL [R1+0x1aa8], R19 ;  /* 0x001aa81301007387 */ /* 0x000fe20000100800 */
[----:B------:R-:W-:-:S03]  /*31720*/  LEA.HI.X.SX32 R14, R14, R13, 0x1, P3 ;  /* 0x0000000d0e0e7211 */ /* 0x000fc600018f0eff */
[----:B------:R-:W-:Y:S04]  /*31730*/  STL [R1+0x1a78], R18 ;  /* 0x001a781201007387 */ /* 0x000fe80000100800 */
[----:B------:R-:W-:Y:S04]  /*31740*/  STL [R1+0x1aac], R17 ;  /* 0x001aac1101007387 */ /* 0x000fe80000100800 */
[----:B------:R0:W-:Y:S01]  /*31750*/  STL [R1+0x1a80], R16 ;  /* 0x001a801001007387 */ /* 0x0001e20000100800 */
[-C--:B------:R-:W-:Y:S02]  /*31760*/  LEA.HI.X.SX32 R9, R9, R13.reuse, 0x1, P6 ;  /* 0x0000000d09097211 */ /* 0x080fe400030f0eff */
[----:B------:R-:W-:-:S02]  /*31770*/  LEA.HI.X.SX32 R2, R2, R13, 0x1, P0 ;  /* 0x0000000d02027211 */ /* 0x000fc400000f0eff */
[----:B--2---:R-:W-:-:S05]  /*31780*/  IADD3 R15, P2, R6, R3, RZ ;  /* 0x00000003060f7210 */ /* 0x004fca0007f5e0ff */
[----:B------:R1:W-:Y:S04]  /*31790*/  STL [R1+0x1ab0], R15 ;  /* 0x001ab00f01007387 */ /* 0x0003e80000100800 */
[----:B------:R3:W-:Y:S01]  /*317a0*/  STL [R1+0x1a88], R14 ;  /* 0x001a880e01007387 */ /* 0x0007e20000100800 */
[----:B0-----:R-:W-:Y:S02]  /*317b0*/  IADD3 R16, P3, R4, R3, RZ ;  /* 0x0000000304107210 */ /* 0x001fe40007f7e0ff */
[-C--:B-1----:R-:W-:Y:S02]  /*317c0*/  LEA.HI.X.SX32 R15, R12, R13.reuse, 0x1, P4 ;  /* 0x0000000d0c0f7211 */ /* 0x082fe400020f0eff */
[----:B------:R-:W-:Y:S01]  /*317d0*/  LEA.HI.X.SX32 R12, R11, R13, 0x1, P5 ;  /* 0x0000000d0b0c7211 */ /* 0x000fe200028f0eff */
[----:B------:R-:W-:Y:S04]  /*317e0*/  STL [R1+0x1ab4], R16 ;  /* 0x001ab41001007387 */ /* 0x000fe80000100800 */
[----:B------:R-:W-:Y:S01]  /*317f0*/  STL [R1+0x1a90], R15 ;  /* 0x001a900f01007387 */ /* 0x000fe20000100800 */
[----:B---3--:R-:W-:-:S05]  /*31800*/  IADD3 R14, P4, R5, R3, RZ ;  /* 0x00000003050e7210 */ /* 0x008fca0007f9e0ff */
[----:B------:R-:W-:Y:S01]  /*31810*/  STL [R1+0x1ab8], R14 ;  /* 0x001ab80e01007387 */ /* 0x000fe20000100800 */
[----:B------:R-:W-:-:S03]  /*31820*/  IADD3 R11, P5, R29, R3, RZ ;  /* 0x000000031d0b7210 */ /* 0x000fc60007fbe0ff */
[----:B------:R-:W-:Y:S04]  /*31830*/  STL [R1+0x1a98], R12 ;  /* 0x001a980c01007387 */ /* 0x000fe80000100800 */
[----:B------:R-:W2:Y:S04]  /*31840*/  LDL.LU R24, [R1+0x850] ;  /* 0x0008500001187983 */ /* 0x000ea80000300800 */
[----:B------:R-:W-:Y:S01]  /*31850*/  STL [R1+0x1abc], R11 ;  /* 0x001abc0b01007387 */ /* 0x000fe20000100800 */
[----:B----4-:R-:W-:-:S03]  /*31860*/  IADD3 R3, P6, R7, R3, RZ ;  /* 0x0000000307037210 */ /* 0x010fc60007fde0ff */
[----:B------:R-:W-:Y:S04]  /*31870*/  STL [R1+0x1aa0], R9 ;  /* 0x001aa00901007387 */ /* 0x000fe80000100800 */
[----:B------:R-:W3:Y:S04]  /*31880*/  LDL.LU R23, [R1+0x854] ;  /* 0x0008540001177983 */ /* 0x000ee80000300800 */
[----:B------:R-:W4:Y:S04]  /*31890*/  LDL.LU R22, [R1+0x818] ;  /* 0x0008180001167983 */ /* 0x000f280000300800 */
[----:B------:R0:W-:Y:S01]  /*318a0*/  STL [R1+0xc28], R3 ;  /* 0x000c280301007387 */ /* 0x0001e20000100800 */
[----:B------:R-:W-:-:S03]  /*318b0*/  LEA.HI.X.SX32 R6, R6, R13, 0x1, P2 ;  /* 0x0000000d06067211 */ /* 0x000fc600010f0eff */
[----:B------:R-:W4:Y:S04]  /*318c0*/  LDL.LU R21, [R1+0x820] ;  /* 0x0008200001157983 */ /* 0x000f280000300800 */
[----:B------:R-:W4:Y:S01]  /*318d0*/  LDL.LU R20, [R1+0x830] ;  /* 0x0008300001147983 */ /* 0x000f220000300800 */
[----:B0-----:R-:W-:-:S03]  /*318e0*/  LEA.HI.X.SX32 R3, R8, R13, 0x1, P1 ;  /* 0x0000000d08037211 */ /* 0x001fc600008f0eff */
[----:B------:R-:W4:Y:S04]  /*318f0*/  LDL.LU R19, [R1+0x82c] ;  /* 0x00082c0001137983 */ /* 0x000f280000300800 */
[----:B------:R-:W4:Y:S04]  /*31900*/  LDL.LU R18, [R1+0x828] ;  /* 0x0008280001127983 */ /* 0x000f280000300800 */
[----:B------:R-:W-:Y:S04]  /*31910*/  STL [R1+0xc10], R2 ;  /* 0x000c100201007387 */ /* 0x000fe80000100800 */
[----:B------:R-:W4:Y:S04]  /*31920*/  LDL.LU R17, [R1+0x814] ;  /* 0x0008140001117983 */ /* 0x000f280000300800 */
[----:B------:R-:W-:Y:S04]  /*31930*/  STL [R1+0xc14], R3 ;  /* 0x000c140301007387 */ /* 0x000fe80000100800 */
[----:B------:R-:W4:Y:S04]  /*31940*/  LDL.LU R16, [R1+0x81c] ;  /* 0x00081c0001107983 */ /* 0x000f280000300800 */
[----:B------:R0:W-:Y:S02]  /*31950*/  STL [R1+0xc18], R6 ;  /* 0x000c180601007387 */ /* 0x0001e40000100800 */
[----:B0-----:R-:W0:Y:S01]  /*31960*/  S2R R6, SR_TID.X ;  /* 0x0000000000067919 */ /* 0x001e220000002100 */
[----:B------:R-:W-:-:S02]  /*31970*/  LEA.HI.X.SX32 R3, R4, R13, 0x1, P3 ;  /* 0x0000000d04037211 */ /* 0x000fc400018f0eff */
[-C--:B------:R-:W-:Y:S01]  /*31980*/  LEA.HI.X.SX32 R5, R5, R13.reuse, 0x1, P4 ;  /* 0x0000000d05057211 */ /* 0x080fe200020f0eff */
[----:B------:R-:W4:Y:S04]  /*31990*/  LDL.LU R4, [R1+0x824] ;  /* 0x0008240001047983 */ /* 0x000f280000300800 */
[----:B------:R1:W-:Y:S04]  /*319a0*/  STL [R1+0xc1c], R3 ;  /* 0x000c1c0301007387 */ /* 0x0003e80000100800 */
[----:B------:R-:W4:Y:S01]  /*319b0*/  LDL.LU R15, [R1+0x834] ;  /* 0x00083400010f7983 */ /* 0x000f220000300800 */
[----:B-1----:R-:W-:-:S03]  /*319c0*/  LEA.HI.X.SX32 R3, R29, R13, 0x1, P5 ;  /* 0x0000000d1d037211 */ /* 0x002fc600028f0eff */
[----:B------:R1:W-:Y:S04]  /*319d0*/  STL [R1+0xc20], R5 ;  /* 0x000c200501007387 */ /* 0x0003e80000100800 */
[----:B-1----:R-:W4:Y:S01]  /*319e0*/  LDL.LU R5, [R1+0x838] ;  /* 0x0008380001057983 */ /* 0x002f220000300800 */
[----:B0-----:R-:W-:-:S03]  /*319f0*/  SHF.R.U32.HI R8, RZ, 0x5, R6 ;  /* 0x00000005ff087819 */ /* 0x001fc60000011606 */
[----:B------:R0:W-:Y:S01]  /*31a00*/  STL [R1+0xc24], R3 ;  /* 0x000c240301007387 */ /* 0x0001e20000100800 */
[----:B------:R-:W-:-:S03]  /*31a10*/  SGXT.U32 R8, R8, 0x2 ;  /* 0x000000020808781a */ /* 0x000fc60000000000 */
[----:B------:R-:W4:Y:S01]  /*31a20*/  LDL.LU R14, [R1+0x83c] ;  /* 0x00083c00010e7983 */ /* 0x000f220000300800 */
[----:B0-----:R-:W-:Y:S02]  /*31a30*/  LEA.HI.X.SX32 R3, R7, R13, 0x1, P6 ;  /* 0x0000000d07037211 */ /* 0x001fe400030f0eff */
[----:B------:R-:W-:-:S03]  /*31a40*/  LOP3.LUT R25, R8, 0x7c, RZ, 0xfc, !PT ;  /* 0x0000007c08197812 */ /* 0x000fc600078efcff */
[----:B------:R-:W-:Y:S04]  /*31a50*/  STL [R1+0xb0c], R3 ;  /* 0x000b0c0301007387 */ /* 0x000fe80000100800 */
[----:B------:R-:W4:Y:S01]  /*31a60*/  LDL.LU R6, [R1+0x844] ;  /* 0x0008440001067983 */ /* 0x000f220000300800 */
[----:B------:R-:W-:-:S03]  /*31a70*/  IMAD R25, R25, UR6, RZ ;  /* 0x0000000619197c24 */ /* 0x000fc6000f8e02ff */
[----:B------:R-:W4:Y:S01]  /*31a80*/  LDL.LU R7, [R1+0x848] ;  /* 0x0008480001077983 */ /* 0x000f220000300800 */
[----:B-----5:R-:W-:Y:S01]  /*31a90*/  IADD3 R2, P0, R0, UR10, RZ ;  /* 0x0000000a00027c10 */ /* 0x020fe2000ff1e0ff */
[----:B------:R-:W-:Y:S01]  /*31aa0*/  IMAD R9, R8, UR6, RZ ;  /* 0x0000000608097c24 */ /* 0x000fe2000f8e02ff */
[----:B------:R-:W-:Y:S01]  /*31ab0*/  UMOV UR4, URZ ;  /* 0x0000003f00047c82 */ /* 0x000fe20008000000 */
[----:B------:R-:W5:Y:S01]  /*31ac0*/  LDL.LU R12, [R1+0x840] ;  /* 0x00084000010c7983 */ /* 0x000f620000300800 */
[-C--:B------:R-:W-:Y:S01]  /*31ad0*/  IADD3 R8, P4, R25, R2.reuse, RZ ;  /* 0x0000000219087210 */ /* 0x080fe20007f9e0ff */
[----:B------:R-:W-:Y:S01]  /*31ae0*/  IMAD R29, RZ, RZ, -UR6 ;  /* 0x80000006ff1d7e24 */ /* 0x000fe2000f8e02ff */
[----:B------:R-:W-:Y:S01]  /*31af0*/  ULDC UR10, c[0x0][0x238] ;  /* 0x00008e00000a7ab9 */ /* 0x000fe20000000800 */
[----:B------:R-:W5:Y:S04]  /*31b00*/  LDL.LU R11, [R1+0x750] ;  /* 0x00075000010b7983 */ /* 0x000f680000300800 */
[----:B------:R0:W-:Y:S04]  /*31b10*/  STL [R1+0xb14], R8 ;  /* 0x000b140801007387 */ /* 0x0001e80000100800 */
[----:B0-----:R-:W5:Y:S01]  /*31b20*/  LDL.LU R8, [R1+0x754] ;  /* 0x0007540001087983 */ /* 0x001f620000300800 */
[----:B------:R-:W-:Y:S01]  /*31b30*/  LEA.HI.X.SX32 R0, R0, UR11, 0x1, P0 ;  /* 0x0000000b00007c11 */ /* 0x000fe200080f0eff */
[----:B------:R-:W-:Y:S01]  /*31b40*/  IMAD R3, R29, 0x4, R10 ;  /* 0x000000041d037824 */ /* 0x000fe200078e020a */
[----:B------:R-:W-:Y:S01]  /*31b50*/  ULDC UR11, c[0x0][0x23c] ;  /* 0x00008f00000b7ab9 */ /* 0x000fe20000000800 */
[----:B--2---:R-:W-:-:S05]  /*31b60*/  IADD3 R26, P5, R24, R2, RZ ;  /* 0x00000002181a7210 */ /* 0x004fca0007fbe0ff */
[----:B------:R4:W-:Y:S01]  /*31b70*/  STL [R1+0xb1c], R26 ;  /* 0x000b1c1a01007387 */ /* 0x0009e20000100800 */
[-C--:B---3--:R-:W-:Y:S02]  /*31b80*/  IADD3 R13, P0, R23, R2.reuse, RZ ;  /* 0x00000002170d7210 */ /* 0x088fe40007f1e0ff */
[----:B----4-:R-:W-:-:S03]  /*31b90*/  IADD3 R26, P1, R22, R2, RZ ;  /* 0x00000002161a7210 */ /* 0x010fc60007f3e0ff */
[----:B------:R0:W-:Y:S01]  /*31ba0*/  STL [R1+0xb24], R13 ;  /* 0x000b240d01007387 */ /* 0x0001e20000100800 */
[----:B------:R-:W-:-:S03]  /*31bb0*/  IADD3 R27, P2, R21, R2, RZ ;  /* 0x00000002151b7210 */ /* 0x000fc60007f5e0ff */
[----:B------:R1:W-:Y:S01]  /*31bc0*/  STL [R1+0xb2c], R26 ;  /* 0x000b2c1a01007387 */ /* 0x0003e20000100800 */
[----:B0-----:R-:W-:-:S03]  /*31bd0*/  IADD3 R13, P3, R20, R2, RZ ;  /* 0x00000002140d7210 */ /* 0x001fc60007f7e0ff */
[----:B------:R-:W-:Y:S04]  /*31be0*/  STL [R1+0xb34], R27 ;  /* 0x000b341b01007387 */ /* 0x000fe80000100800 */
[----:B------:R0:W-:Y:S01]  /*31bf0*/  STL [R1+0xb3c], R13 ;  /* 0x000b3c0d01007387 */ /* 0x0001e20000100800 */
[----:B-1----:R-:W-:Y:S02]  /*31c00*/  LEA.HI.X.SX32 R26, R25, R0, 0x1, P4 ;  /* 0x00000000191a7211 */ /* 0x002fe400020f0eff */
[----:B------:R-:W-:-:S03]  /*31c10*/  IADD3 R25, P4, R19, R2, RZ ;  /* 0x0000000213197210 */ /* 0x000fc60007f9e0ff */
[----:B------:R-:W-:Y:S01]  /*31c20*/  STL [R1+0xb10], R26 ;  /* 0x000b101a01007387 */ /* 0x000fe20000100800 */
[----:B0-----:R-:W-:-:S03]  /*31c30*/  LEA.HI.X.SX32 R13, R24, R0, 0x1, P5 ;  /* 0x00000000180d7211 */ /* 0x001fc600028f0eff */
[----:B------:R-:W-:Y:S01]  /*31c40*/  STL [R1+0xb44], R25 ;  /* 0x000b441901007387 */ /* 0x000fe20000100800 */
[----:B------:R-:W-:Y:S02]  /*31c50*/  IADD3 R24, P5, R18, R2, RZ ;  /* 0x0000000212187210 */ /* 0x000fe40007fbe0ff */
[-C--:B------:R-:W-:Y:S01]  /*31c60*/  LEA.HI.X.SX32 R23, R23, R0.reuse, 0x1, P0 ;  /* 0x0000000017177211 */ /* 0x080fe200000f0eff */
[----:B------:R0:W-:Y:S01]  /*31c70*/  STL [R1+0xb18], R13 ;  /* 0x000b180d01007387 */ /* 0x0001e20000100800 */
[----:B------:R-:W-:-:S03]  /*31c80*/  LEA.HI.X.SX32 R22, R22, R0, 0x1, P1 ;  /* 0x0000000016167211 */ /* 0x000fc600008f0eff */
[----:B------:R-:W-:Y:S01]  /*31c90*/  STL [R1+0xb4c], R24 ;  /* 0x000b4c1801007387 */ /* 0x000fe20000100800 */
[----:B0-----:R-:W-:-:S03]  /*31ca0*/  IADD3 R13, P0, R17, R2, RZ ;  /* 0x00000002110d7210 */ /* 0x001fc60007f1e0ff */
[----:B------:R0:W-:Y:S04]  /*31cb0*/  STL [R1+0xb20], R23 ;  /* 0x000b201701007387 */ /* 0x0001e80000100800 */
[----:B------:R1:W-:Y:S01]  /*31cc0*/  STL [R1+0xb54], R13 ;  /* 0x000b540d01007387 */ /* 0x0003e20000100800 */
[----:B0-----:R-:W-:-:S03]  /*31cd0*/  IADD3 R23, P1, R16, R2, RZ ;  /* 0x0000000210177210 */ /* 0x001fc60007f3e0ff */
[----:B------:R0:W-:Y:S01]  /*31ce0*/  STL [R1+0xb28], R22 ;  /* 0x000b281601007387 */ /* 0x0001e20000100800 */
[----:B-1----:R-:W-:-:S03]  /*31cf0*/  LEA.HI.X.SX32 R13, R21, R0, 0x1, P2 ;  /* 0x00000000150d7211 */ /* 0x002fc600010f0eff */
[----:B------:R-:W-:Y:S01]  /*31d00*/  STL [R1+0xb5c], R23 ;  /* 0x000b5c1701007387 */ /* 0x000fe20000100800 */
[----:B------:R-:W-:-:S03]  /*31d10*/  LEA.HI.X.SX32 R21, R20, R0, 0x1, P3 ;  /* 0x0000000014157211 */ /* 0x000fc600018f0eff */
[----:B------:R1:W-:Y:S01]  /*31d20*/  STL [R1+0xb30], R13 ;  /* 0x000b300d01007387 */ /* 0x0003e20000100800 */
[----:B0-----:R-:W-:Y:S02]  /*31d30*/  IADD3 R22, P2, R4, R2, RZ ;  /* 0x0000000204167210 */ /* 0x001fe40007f5e0ff */
[----:B------:R-:W-:-:S03]  /*31d40*/  LEA.HI.X.SX32 R20, R19, R0, 0x1, P4 ;  /* 0x0000000013147211 */ /* 0x000fc600020f0eff */
[----:B------:R-:W-:Y:S01]  /*31d50*/  STL [R1+0xb64], R22 ;  /* 0x000b641601007387 */ /* 0x000fe20000100800 */
[----:B-1----:R-:W-:-:S03]  /*31d60*/  IADD3 R13, P3, R15, R2, RZ ;  /* 0x000000020f0d7210 */ /* 0x002fc60007f7e0ff */
[----:B------:R-:W-:Y:S04]  /*31d70*/  STL [R1+0xb38], R21 ;  /* 0x000b381501007387 */ /* 0x000fe80000100800 */
[----:B------:R0:W-:Y:S01]  /*31d80*/  STL [R1+0xb6c], R13 ;  /* 0x000b6c0d01007387 */ /* 0x0001e20000100800 */
[----:B------:R-:W-:-:S03]  /*31d90*/  IADD3 R19, P4, R5, R2, RZ ;  /* 0x0000000205137210 */ /* 0x000fc60007f9e0ff */
[----:B------:R-:W-:Y:S01]  /*31da0*/  STL [R1+0xb40], R20 ;  /* 0x000b401401007387 */ /* 0x000fe20000100800 */
[-C--:B------:R-:W-:Y:S02]  /*31db0*/  LEA.HI.X.SX32 R17, R17, R0.reuse, 0x1, P0 ;  /* 0x0000000011117211 */ /* 0x080fe400000f0eff */
[----:B0-----:R-:W-:Y:S01]  /*31dc0*/  LEA.HI.X.SX32 R13, R18, R0, 0x1, P5 ;  /* 0x00000000120d7211 */ /* 0x001fe200028f0eff */
[----:B------:R-:W-:Y:S01]  /*31dd0*/  STL [R1+0xb88], R19 ;  /* 0x000b881301007387 */ /* 0x000fe20000100800 */
[----:B------:R-:W-:-:S03]  /*31de0*/  IADD3 R18, P5, R14, R2, RZ ;  /* 0x000000020e127210 */ /* 0x000fc60007fbe0ff */
        /* <DEDUP_REMOVED lines=9> */
[----:B------:R-:W-:Y:S04]  /*31e80*/  STL [R1+0xba0], R17 ;  /* 0x000ba01101007387 */ /* 0x000fe80000100800 */
[----:B------:R0:W-:Y:S01]  /*31e90*/  STL [R1+0xb60], R13 ;  /* 0x000b600d01007387 */ /* 0x0001e20000100800 */
[----:B-----5:R-:W-:-:S05]  /*31ea0*/  IADD3 R16, P2, R12, R2, RZ ;  /* 0x000000020c107210 */ /* 0x020fca0007f5e0ff */
[----:B------:R1:W-:Y:S01]  /*31eb0*/  STL [R1+0xba8], R16 ;  /* 0x000ba81001007387 */ /* 0x0003e20000100800 */
[-C--:B0-----:R-:W-:Y:S02]  /*31ec0*/  LEA.HI.X.SX32 R13, R15, R0.reuse, 0x1, P3 ;  /* 0x000000000f0d7211 */ /* 0x081fe400018f0eff */
[----:B------:R-:W-:-:S03]  /*31ed0*/  LEA.HI.X.SX32 R15, R5, R0, 0x1, P4 ;  /* 0x00000000050f7211 */ /* 0x000fc600020f0eff */
[----:B------:R0:W-:Y:S01]  /*31ee0*/  STL [R1+0xb68], R13 ;  /* 0x000b680d01007387 */ /* 0x0001e20000100800 */
[----:B-1----:R-:W-:-:S05]  /*31ef0*/  IADD3 R16, P3, R11, R2, RZ ;  /* 0x000000020b107210 */ /* 0x002fca0007f7e0ff */
[----:B------:R-:W-:Y:S01]  /*31f00*/  STL [R1+0xbb0], R16 ;  /* 0x000bb01001007387 */ /* 0x000fe20000100800 */
[----:B0-----:R-:W-:-:S03]  /*31f10*/  IADD3 R13, P4, R8, R2, RZ ;  /* 0x00000002080d7210 */ /* 0x001fc60007f9e0ff */
[----:B------:R0:W-:Y:S04]  /*31f20*/  STL [R1+0xb84], R15 ;  /* 0x000b840f01007387 */ /* 0x0001e80000100800 */
[----:B------:R1:W-:Y:S01]  /*31f30*/  STL [R1+0xbb8], R13 ;  /* 0x000bb80d01007387 */ /* 0x0003e20000100800 */
[----:B0-----:R-:W-:Y:S02]  /*31f40*/  LEA.HI.X.SX32 R15, R14, R0, 0x1, P5 ;  /* 0x000000000e0f7211 */ /* 0x001fe400028f0eff */
[----:B------:R-:W-:Y:S02]  /*31f50*/  IADD3 R14, P5, R10, R2, RZ ;  /* 0x000000020a0e7210 */ /* 0x000fe40007fbe0ff */
[----:B-1----:R-:W-:Y:S01]  /*31f60*/  LEA.HI.X.SX32 R13, R6, R0, 0x1, P0 ;  /* 0x00000000060d7211 */ /* 0x002fe200000f0eff */
[----:B------:R0:W-:Y:S04]  /*31f70*/  STL [R1+0xb8c], R15 ;  /* 0x000b8c0f01007387 */ /* 0x0001e80000100800 */
[----:B------:R-:W-:Y:S04]  /*31f80*/  STL [R1+0xbc0], R14 ;  /* 0x000bc00e01007387 */ /* 0x000fe80000100800 */
[----:B------:R1:W-:Y:S01]  /*31f90*/  STL [R1+0xb94], R13 ;  /* 0x000b940d01007387 */ /* 0x0003e20000100800 */
[----:B0-----:R-:W-:Y:S01]  /*31fa0*/  IADD3 R15, P0, R3, R2, RZ ;  /* 0x00000002030f7210 */ /* 0x001fe20007f1e0ff */
[----:B------:R-:W-:Y:S01]  /*31fb0*/  IMAD R4, R29, 0x4, R3 ;  /* 0x000000041d047824 */ /* 0x000fe200078e0203 */
[----:B-1----:R-:W-:-:S03]  /*31fc0*/  LEA.HI.X.SX32 R13, R7, R0, 0x1, P1 ;  /* 0x00000000070d7211 */ /* 0x002fc600008f0eff */
[----:B------:R-:W-:Y:S01]  /*31fd0*/  STL [R1+0xbc8], R15 ;  /* 0x000bc80f01007387 */ /* 0x000fe20000100800 */
[----:B------:R-:W-:-:S03]  /*31fe0*/  IADD3 R14, P1, R9, R2, RZ ;  /* 0x00000002090e7210 */ /* 0x000fc60007f3e0ff */
[----:B------:R0:W-:Y:S01]  /*31ff0*/  STL [R1+0xb9c], R13 ;  /* 0x000b9c0d01007387 */ /* 0x0001e20000100800 */
[----:B------:R-:W-:-:S03]  /*32000*/  IMAD R5, R29, 0x4, R4 ;  /* 0x000000041d057824 */ /* 0x000fc600078e0204 */
[----:B------:R-:W-:Y:S01]  /*32010*/  STL [R1+0xc0c], R14 ;  /* 0x000c0c0e01007387 */ /* 0x000fe20000100800 */
[-C--:B0-----:R-:W-:Y:S02]  /*32020*/  LEA.HI.X.SX32 R13, R12, R0.reuse, 0x1, P2 ;  /* 0x000000000c0d7211 */ /* 0x081fe400010f0eff */
[-C--:B------:R-:W-:Y:S02]  /*32030*/  LEA.HI.X.SX32 R12, R11, R0.reuse, 0x1, P3 ;  /* 0x000000000b0c7211 */ /* 0x080fe400018f0eff */
[----:B------:R-:W-:Y:S01]  /*32040*/  LEA.HI.X.SX32 R11, R8, R0, 0x1, P4 ;  /* 0x00000000080b7211 */ /* 0x000fe200020f0eff */
[----:B------:R-:W-:Y:S01]  /*32050*/  STL [R1+0xba4], R13 ;  /* 0x000ba40d01007387 */ /* 0x000fe20000100800 */
[----:B------:R-:W-:-:S03]  /*32060*/  IMAD R6, R29, 0x4, R5 ;  /* 0x000000041d067824 */ /* 0x000fc600078e0205 */
[----:B------:R0:W-:Y:S04]  /*32070*/  STL [R1+0xbac], R12 ;  /* 0x000bac0c01007387 */ /* 0x0001e80000100800 */
[----:B------:R1:W-:Y:S01]  /*32080*/  STL [R1+0xbb4], R11 ;  /* 0x000bb40b01007387 */ /* 0x0003e20000100800 */
[----:B------:R-:W-:Y:S01]  /*32090*/  IMAD R7, R29, 0x4, R6 ;  /* 0x000000041d077824 */ /* 0x000fe200078e0206 */
[-C--:B0-----:R-:W-:Y:S02]  /*320a0*/  LEA.HI.X.SX32 R12, R10, R0.reuse, 0x1, P5 ;  /* 0x000000000a0c7211 */ /* 0x081fe400028f0eff */
[-C--:B------:R-:W-:Y:S02]  /*320b0*/  LEA.HI.X.SX32 R10, R9, R0.reuse, 0x1, P1 ;  /* 0x00000000090a7211 */ /* 0x080fe400008f0eff */
[----:B-1----:R-:W-:Y:S01]  /*320c0*/  LEA.HI.X.SX32 R11, R3, R0, 0x1, P0 ;  /* 0x00000000030b7211 */ /* 0x002fe200000f0eff */
[----:B------:R-:W-:Y:S01]  /*320d0*/  STL [R1+0xbbc], R12 ;  /* 0x000bbc0c01007387 */ /* 0x000fe20000100800 */
[----:B------:R-:W-:-:S03]  /*320e0*/  IADD3 R9, P0, R4, R2, RZ ;  /* 0x0000000204097210 */ /* 0x000fc60007f1e0ff */
[----:B------:R0:W-:Y:S01]  /*320f0*/  STL [R1+0xbc4], R11 ;  /* 0x000bc40b01007387 */ /* 0x0001e20000100800 */
[----:B------:R-:W-:Y:S01]  /*32100*/  IMAD R8, R29, 0x4, R7 ;  /* 0x000000041d087824 */ /* 0x000fe200078e0207 */
[----:B------:R-:W-:Y:S02]  /*32110*/  LEA.HI.X.SX32 R4, R4, R0, 0x1, P0 ;  /* 0x0000000004047211 */ /* 0x000fe400000f0eff */
[----:B------:R1:W-:Y:S01]  /*32120*/  STL [R1+0xc08], R10 ;  /* 0x000c080a01007387 */ /* 0x0003e20000100800 */
[----:B0-----:R-:W-:-:S03]  /*32130*/  IADD3 R11, P1, R5, R2, RZ ;  /* 0x00000002050b7210 */ /* 0x001fc60007f3e0ff */
[----:B------:R0:W-:Y:S01]  /*32140*/  STL [R1+0xbd0], R9 ;  /* 0x000bd00901007387 */ /* 0x0001e20000100800 */
[C---:B-1----:R-:W-:Y:S02]  /*32150*/  IADD3 R10, P2, R6.reuse, R2, RZ ;  /* 0x00000002060a7210 */ /* 0x042fe40007f5e0ff */
[-C--:B------:R-:W-:Y:S01]  /*32160*/  LEA.HI.X.SX32 R5, R5, R0.reuse, 0x1, P1 ;  /* 0x0000000005057211 */ /* 0x080fe200008f0eff */
[----:B------:R-:W-:Y:S01]  /*32170*/  IMAD R3, R29, 0x4, R8 ;  /* 0x000000041d037824 */ /* 0x000fe200078e0208 */
[----:B------:R-:W-:Y:S01]  /*32180*/  STL [R1+0xbd8], R11 ;  /* 0x000bd80b01007387 */ /* 0x000fe20000100800 */
[----:B------:R-:W-:-:S03]  /*32190*/  LEA.HI.X.SX32 R6, R6, R0, 0x1, P2 ;  /* 0x0000000006067211 */ /* 0x000fc600010f0eff */
[----:B------:R1:W-:Y:S01]  /*321a0*/  STL [R1+0xbe0], R10 ;  /* 0x000be00a01007387 */ /* 0x0003e20000100800 */
[----:B0-----:R-:W-:-:S03]  /*321b0*/  IMAD R9, R29, 0x4, R3 ;  /* 0x000000041d097824 */ /* 0x001fc600078e0203 */
[----:B------:R0:W-:Y:S04]  /*321c0*/  STL [R1+0xbcc], R4 ;  /* 0x000bcc0401007387 */ /* 0x0001e80000100800 */
[----:B------:R2:W-:Y:S01]  /*321d0*/  STL [R1+0xbd4], R5 ;  /* 0x000bd40501007387 */ /* 0x0005e20000100800 */
[----:B-1----:R-:W-:-:S03]  /*321e0*/  IADD3 R10, P1, R8, R2, RZ ;  /* 0x00000002080a7210 */ /* 0x002fc60007f3e0ff */
[----:B------:R1:W-:Y:S01]  /*321f0*/  STL [R1+0xbdc], R6 ;  /* 0x000bdc0601007387 */ /* 0x0003e20000100800 */
[----:B0-----:R-:W-:Y:S01]  /*32200*/  IMAD R4, R29, 0x4, R9 ;  /* 0x000000041d047824 */ /* 0x001fe200078e0209 */
[-C--:B--2---:R-:W-:Y:S02]  /*32210*/  IADD3 R5, P0, R7, R2.reuse, RZ ;  /* 0x0000000207057210 */ /* 0x084fe40007f1e0ff */
[----:B-1----:R-:W-:-:S03]  /*32220*/  IADD3 R6, P2, R3, R2, RZ ;  /* 0x0000000203067210 */ /* 0x002fc60007f5e0ff */
[----:B------:R0:W-:Y:S04]  /*32230*/  STL [R1+0xbe8], R5 ;  /* 0x000be80501007387 */ /* 0x0001e80000100800 */
[----:B------:R1:W-:Y:S04]  /*32240*/  STL [R1+0xbf0], R10 ;  /* 0x000bf00a01007387 */ /* 0x0003e80000100800 */
[----:B------:R2:W-:Y:S01]  /*32250*/  STL [R1+0xbf8], R6 ;  /* 0x000bf80601007387 */ /* 0x0005e20000100800 */
[----:B0-----:R-:W-:Y:S01]  /*32260*/  IMAD R5, R29, 0x4, R4 ;  /* 0x000000041d057824 */ /* 0x001fe200078e0204 */
[----:B-1----:R-:W-:-:S02]  /*32270*/  LEA.HI.X.SX32 R10, R7, R0, 0x1, P0 ;  /* 0x00000000070a7211 */ /* 0x002fc400000f0eff */
[-C--:B------:R-:W-:Y:S02]  /*32280*/  LEA.HI.X.SX32 R7, R8, R0.reuse, 0x1, P1 ;  /* 0x0000000008077211 */ /* 0x080fe400008f0eff */
[----:B--2---:R-:W-:Y:S01]  /*32290*/  LEA.HI.X.SX32 R6, R3, R0, 0x1, P2 ;  /* 0x0000000003067211 */ /* 0x004fe200010f0eff */
[----:B------:R-:W-:Y:S01]  /*322a0*/  STL [R1+0xbe4], R10 ;  /* 0x000be40a01007387 */ /* 0x000fe20000100800 */
[----:B------:R-:W-:Y:S01]  /*322b0*/  IMAD R3, R29, 0x4, R5 ;  /* 0x000000041d037824 */ /* 0x000fe200078e0205 */
[-C--:B------:R-:W-:Y:S02]  /*322c0*/  IADD3 R8, P0, R9, R2.reuse, RZ ;  /* 0x0000000209087210 */ /* 0x080fe40007f1e0ff */
[----:B------:R0:W-:Y:S04]  /*322d0*/  STL [R1+0xbec], R7 ;  /* 0x000bec0701007387 */ /* 0x0001e80000100800 */
[----:B------:R1:W-:Y:S01]  /*322e0*/  STL [R1+0xbf4], R6 ;  /* 0x000bf40601007387 */ /* 0x0003e20000100800 */
[----:B0-----:R-:W-:-:S02]  /*322f0*/  IADD3 R7, P2, R5, R2, RZ ;  /* 0x0000000205077210 */ /* 0x001fc40007f5e0ff */
[CC--:B-1----:R-:W-:Y:S02]  /*32300*/  IADD3 R6, P1, R4.reuse, R2.reuse, RZ ;  /* 0x0000000204067210 */ /* 0x0c2fe40007f3e0ff */
[----:B------:R-:W-:Y:S01]  /*32310*/  IADD3 R2, P3, R3, R2, RZ ;  /* 0x0000000203027210 */ /* 0x000fe20007f7e0ff */
[----:B------:R-:W-:Y:S01]  /*32320*/  STL [R1+0xbfc], R8 ;  /* 0x000bfc0801007387 */ /* 0x000fe20000100800 */
[----:B------:R-:W-:-:S03]  /*32330*/  LEA.HI.X.SX32 R4, R4, R0, 0x1, P1 ;  /* 0x0000000004047211 */ /* 0x000fc600008f0eff */
[----:B------:R0:W-:Y:S04]  /*32340*/  STL [R1+0xc00], R6 ;  /* 0x000c000601007387 */ /* 0x0001e80000100800 */
[----:B------:R-:W-:Y:S04]  /*32350*/  STL [R1+0xc04], R7 ;  /* 0x000c040701007387 */ /* 0x000fe80000100800 */
[----:B------:R1:W-:Y:S01]  /*32360*/  STL [R1+0xb80], R2 ;  /* 0x000b800201007387 */ /* 0x0003e20000100800 */
[----:B0-----:R-:W-:-:S05]  /*32370*/  LEA.HI.X.SX32 R6, R9, R0, 0x1, P0 ;  /* 0x0000000009067211 */ /* 0x001fca00000f0eff */
[----:B------:R0:W-:Y:S01]  /*32380*/  STL [R1+0xb70], R6 ;  /* 0x000b700601007387 */ /* 0x0001e20000100800 */
[-C--:B-1----:R-:W-:Y:S02]  /*32390*/  LEA.HI.X.SX32 R2, R5, R0.reuse, 0x1, P2 ;  /* 0x0000000005027211 */ /* 0x082fe400010f0eff */
[----:B------:R-:W-:Y:S01]  /*323a0*/  LEA.HI.X.SX32 R0, R3, R0, 0x1, P3 ;  /* 0x0000000003007211 */ /* 0x000fe200018f0eff */
[----:B------:R0:W-:Y:S04]  /*323b0*/  STL [R1+0xb74], R4 ;  /* 0x000b740401007387 */ /* 0x0001e80000100800 */
[----:B------:R0:W-:Y:S04]  /*323c0*/  STL [R1+0xb7c], R2 ;  /* 0x000b7c0201007387 */ /* 0x0001e80000100800 */
        /* <DEDUP_REMOVED lines=128> */
[----:B------:R0:W-:Y:S02]  /*32bd0*/  STL [R1+0x12c], RZ ;  /* 0x00012cff01007387 */ /* 0x0001e40000100800 */
.L_x_1:
[----:B0-----:R-:W0:Y:S01]  /*32be0*/  S2R R0, SR_TID.X ;  /* 0x0000000000007919 */ /* 0x001e220000002100 */
[----:B------:R-:W-:Y:S01]  /*32bf0*/  UIMAD UR12, UR4, -0x80, UR7 ;  /* 0xffffff80040c78a4 */ /* 0x000fe2000f8e0207 */
[----:B-1----:R1:W-:Y:S04]  /*32c00*/  STL [R1+0x3474], R23 ;  /* 0x0034741701007387 */ /* 0x0023e80000100800 */
[----:B------:R-:W-:Y:S01]  /*32c10*/  STL [R1+0x3470], R24 ;  /* 0x0034701801007387 */ /* 0x000fe20000100800 */
[----:B0-----:R-:W-:-:S04]  /*32c20*/  SHF.R.U32.HI R16, RZ, 0x5, R0 ;  /* 0x00000005ff107819 */ /* 0x001fc80000011600 */
[----:B------:R-:W-:-:S04]  /*32c30*/  SGXT.U32 R16, R16, 0x2 ;  /* 0x000000021010781a */ /* 0x000fc80000000000 */
[C---:B------:R-:W-:Y:S02]  /*32c40*/  LOP3.LUT R3, R16.reuse, 0x8, RZ, 0xfc, !PT ;  /* 0x0000000810037812 */ /* 0x040fe400078efcff */
[----:B------:R-:W-:Y:S02]  /*32c50*/  LOP3.LUT R2, R16, 0xc, RZ, 0xfc, !PT ;  /* 0x0000000c10027812 */ /* 0x000fe400078efcff */
[----:B------:R-:W-:Y:S02]  /*32c60*/  ISETP.GE.AND P4, PT, R3, UR12, PT ;  /* 0x0000000c03007c0c */ /* 0x000fe4000bf86270 */
[----:B------:R-:W-:Y:S02]  /*32c70*/  ISETP.GE.AND P5, PT, R2, UR12, PT ;  /* 0x0000000c02007c0c */ /* 0x000fe4000bfa6270 */
[C---:B------:R-:W-:Y:S02]  /*32c80*/  LOP3.LUT R2, R16.reuse, 0x14, RZ, 0xfc, !PT ;  /* 0x0000001410027812 */ /* 0x040fe400078efcff */
[----:B------:R-:W-:-:S02]  /*32c90*/  LOP3.LUT R3, R16, 0x18, RZ, 0xfc, !PT ;  /* 0x0000001810037812 */ /* 0x000fc400078efcff */
[----:B------:R-:W-:Y:S02]  /*32ca0*/  ISETP.GE.AND P0, PT, R2, UR12, PT ;  /* 0x0000000c02007c0c */ /* 0x000fe4000bf06270 */
[----:B------:R-:W-:Y:S01]  /*32cb0*/  ISETP.GE.AND P1, PT, R3, UR12, PT ;  /* 0x0000000c03007c0c */ /* 0x000fe2000bf26270 */
[----:B------:R-:W2:Y:S01]  /*32cc0*/  LDL R2, [R1+0xb80] ;  /* 0x000b800001027983 */ /* 0x000ea20000100800 */
[----:B------:R-:W-:-:S03]  /*32cd0*/  LOP3.LUT R0, R16, 0x4, RZ, 0xfc, !PT ;  /* 0x0000000410007812 */ /* 0x000fc600078efcff */
[----:B------:R-:W2:Y:S01]  /*32ce0*/  LDL R3, [R1+0xb78] ;  /* 0x000b780001037983 */ /* 0x000ea20000100800 */
[----:B------:R-:W-:Y:S02]  /*32cf0*/  ISETP.GE.AND P3, PT, R0, UR12, PT ;  /* 0x0000000c00007c0c */ /* 0x000fe4000bf66270 */
[----:B------:R-:W-:Y:S02]  /*32d00*/  PRMT R13, RZ, 0x7610, R13 ;  /* 0x00007610ff0d7816 */ /* 0x000fe4000000000d */
[----:B-1----:R-:W-:Y:S02]  /*32d10*/  PRMT R23, RZ, 0x7610, R23 ;  /* 0x00007610ff177816 */ /* 0x002fe40000000017 */
[----:B------:R-:W-:-:S04]  /*32d20*/  LOP3.LUT R0, R16, 0x10, RZ, 0xfc, !PT ;  /* 0x0000001010007812 */ /* 0x000fc800078efcff */
[----:B------:R-:W-:Y:S02]  /*32d30*/  ISETP.GE.AND P6, PT, R0, UR12, PT ;  /* 0x0000000c00007c0c */ /* 0x000fe4000bfc6270 */
[----:B------:R-:W-:Y:S01]  /*32d40*/  LOP3.LUT R0, R16, 0x1c, RZ, 0xfc, !PT ;  /* 0x0000001c10007812 */ /* 0x000fe200078efcff */
[----:B--2---:R0:W2:Y:S04]  /*32d50*/  @!P3 LDG.E.U8 R13, desc[UR8][R2.64] ;  /* 0x00000008020db981 */ /* 0x0040a8000c1e1100 */
[----:B------:R-:W0:Y:S04]  /*32d60*/  LDL R2, [R1+0xb7c] ;  /* 0x000b7c0001027983 */ /* 0x000e280000100800 */
[----:B------:R-:W0:Y:S02]  /*32d70*/  LDL R3, [R1+0xc04] ;  /* 0x000c040001037983 */ /* 0x000e240000100800 */
[----:B0-----:R-:W-:-:S04]  /*32d80*/  @!P4 LOP3.LUT R3, R3, R2, RZ, 0x3c, !PT ;  /* 0x000000020303c212 */ /* 0x001fc800078e3cff */
[----:B------:R-:W-:-:S04]  /*32d90*/  @!P4 LOP3.LUT R2, R3, R2, RZ, 0x3c, !PT ;  /* 0x000000020302c212 */ /* 0x000fc800078e3cff */
[----:B------:R-:W-:-:S05]  /*32da0*/  @!P4 LOP3.LUT R3, R3, R2, RZ, 0x3c, !PT ;  /* 0x000000020303c212 */ /* 0x000fca00078e3cff */
[----:B------:R-:W3:Y:S01]  /*32db0*/  @!P4 LDG.E.U8 R23, desc[UR8][R2.64] ;  /* 0x000000080217c981 */ /* 0x000ee2000c1e1100 */
[----:B------:R-:W-:Y:S02]  /*32dc0*/  ISETP.GE.AND P2, PT, R0, UR12, PT ;  /* 0x0000000c00007c0c */ /* 0x000fe4000bf46270 */
[----:B------:R-:W-:Y:S01]  /*32dd0*/  LOP3.LUT R0, R16, 0x20, RZ, 0xfc, !PT ;  /* 0x0000002010007812 */ /* 0x000fe200078efcff */
[----:B--2---:R0:W-:Y:S03]  /*32de0*/  STL [R1+0x3468], R13 ;  /* 0x0034680d01007387 */ /* 0x0041e60000100800 */
[----:B------:R-:W-:Y:S02]  /*32df0*/  ISETP.GE.AND P3, PT, R0, UR12, PT ;  /* 0x0000000c00007c0c */ /* 0x000fe4000bf66270 */
[----:B------:R-:W-:Y:S02]  /*32e00*/  LOP3.LUT R0, R16, 0x24, RZ, 0xfc, !PT ;  /* 0x0000002410007812 */ /* 0x000fe400078efcff */
[----:B------:R-:W-:Y:S01]  /*32e10*/  PRMT R16, RZ, 0x7610, R16 ;  /* 0x00007610ff107816 */ /* 0x000fe20000000010 */
[----:B0-----:R-:W2:Y:S01]  /*32e20*/  LDL R13, [R1+0xbfc] ;  /* 0x000bfc00010d7983 */ /* 0x001ea20000100800 */
[----:B------:R-:W-:-:S03]  /*32e30*/  ISETP.GE.AND P4, PT, R0, UR12, PT ;  /* 0x0000000c00007c0c */ /* 0x000fc6000bf86270 */
[----:B---3--:R0:W-:Y:S04]  /*32e40*/  STL [R1+0x14], R23 ;  /* 0x0000141701007387 */ /* 0x0081e80000100800 */
[----:B0-----:R-:W3:Y:S04]  /*32e50*/  LDL.LU R23, [R1+0x3474] ;  /* 0x0034740001177983 */ /* 0x001ee80000300800 */
[----:B------:R-:W4:Y:S04]  /*32e60*/  LDL R2, [R1+0xb74] ;  /* 0x000b740001027983 */ /* 0x000f280000100800 */
[----:B------:R-:W4:Y:S04]  /*32e70*/  LDL R3, [R1+0xc00] ;  /* 0x000c000001037983 */ /* 0x000f280000100800 */
[----:B------:R0:W-:Y:S02]  /*32e80*/  STL.S16 [R1+0x10], R16 ;  /* 0x0000101001007387 */ /* 0x0001e40000100600 */
[----:B0-----:R-:W0:Y:S02]  /*32e90*/  S2R R16, SR_TID.X ;  /* 0x0000000000107919 */ /* 0x001e240000002100 */
[----:B0-----:R-:W-:-:S04]  /*32ea0*/  SHF.R.U32.HI R16, RZ, 0x5, R16 ;  /* 0x00000005ff107819 */ /* 0x001fc80000011610 */
[----:B------:R-:W-:-:S04]  /*32eb0*/  SGXT.U32 R16, R16, 0x2 ;  /* 0x000000021010781a */ /* 0x000fc80000000000 */
[----:B------:R-:W-:Y:S02]  /*32ec0*/  LOP3.LUT R0, R16, 0x28, RZ, 0xfc, !PT ;  /* 0x0000002810007812 */ /* 0x000fe400078efcff */
[----:B------:R-:W5:Y:S01]  /*32ed0*/  LDL R16, [R1+0x10] ;  /* 0x0000100001107983 */ /* 0x000f620000100800 */
[----:B----4-:R-:W-:-:S04]  /*32ee0*/  @!P5 LOP3.LUT R3, R3, R2, RZ, 0x3c, !PT ;  /* 0x000000020303d212 */ /* 0x010fc800078e3cff */
[----:B------:R-:W-:-:S04]  /*32ef0*/  @!P5 LOP3.LUT R2, R3, R2, RZ, 0x3c, !PT ;  /* 0x000000020302d212 */ /* 0x000fc800078e3cff */
[----:B------:R-:W-:-:S05]  /*32f00*/  @!P5 LOP3.LUT R3, R3, R2, RZ, 0x3c, !PT ;  /* 0x000000020303d212 */ /* 0x000fca00078e3cff */
[----:B-----5:R-:W4:Y:S01]  /*32f10*/  @!P5 LDG.E.U8 R16, desc[UR8][R2.64] ;  /* 0x000000080210d981 */ /* 0x020f22000c1e1100 */
[----:B------:R-:W-:-:S03]  /*32f20*/  PRMT R5, RZ, 0x7610, R5 ;  /* 0x00007610ff057816 */ /* 0x000fc60000000005 */
[----:B----4-:R0:W-:Y:S04]  /*32f30*/  @!P5 STL [R1+0x10], R16 ;  /* 0x000010100100d387 */ /* 0x0101e80000100800 */
[----:B------:R-:W4:Y:S01]  /*32f40*/  LDL R3, [R1+0xb70] ;  /* 0x000b700001037983 */ /* 0x000f220000100800 */
[----:B--2---:R-:W-:Y:S01]  /*32f50*/  @!P6 IMAD.MOV.U32 R2, RZ, RZ, R13 ;  /* 0x000000ffff02e224 */ /* 0x004fe200078e000d */
[----:B------:R-:W-:Y:S02]  /*32f60*/  PRMT R12, RZ, 0x7610, R12 ;  /* 0x00007610ff0c7816 */ /* 0x000fe4000000000c */
[----:B------:R-:W2:Y:S04]  /*32f70*/  LDL R13, [R1+0xbe0] ;  /* 0x000be000010d7983 */ /* 0x000ea80000100800 */
[----:B----4-:R-:W4:Y:S04]  /*32f80*/  @!P6 LDG.E.U8 R5, desc[UR8][R2.64] ;  /* 0x000000080205e981 */ /* 0x010f28000c1e1100 */
[----:B------:R-:W5:Y:S04]  /*32f90*/  LDL R2, [R1+0xbf4] ;  /* 0x000bf40001027983 */ /* 0x000f680000100800 */
[----:B------:R-:W5:Y:S04]  /*32fa0*/  LDL R3, [R1+0xbf8] ;  /* 0x000bf80001037983 */ /* 0x000f680000100800 */
[----:B----4-:R-:W-:Y:S01]  /*32fb0*/  STL [R1+0x346c], R5 ;  /* 0x00346c0501007387 */ /* 0x010fe20000100800 */
[----:B-----5:R-:W-:-:S04]  /*32fc0*/  @!P0 LOP3.LUT R3, R3, R2, RZ, 0x3c, !PT ;  /* 0x0000000203038212 */ /* 0x020fc800078e3cff */
[----:B------:R-:W-:-:S04]  /*32fd0*/  @!P0 LOP3.LUT R2, R3, R2, RZ, 0x3c, !PT ;  /* 0x0000000203028212 */ /* 0x000fc800078e3cff */
[----:B------:R-:W-:-:S05]  /*32fe0*/  @!P0 LOP3.LUT R3, R3, R2, RZ, 0x3c, !PT ;  /* 0x0000000203038212 */ /* 0x000fca00078e3cff */
[----:B------:R1:W4:Y:S04]  /*32ff0*/  @!P0 LDG.E.U8 R12, desc[UR8][R2.64] ;  /* 0x00000008020c8981 */ /* 0x000328000c1e1100 */
[----:B------:R-:W1:Y:S04]  /*33000*/  LDL R2, [R1+0xbec] ;  /* 0x000bec0001027983 */ /* 0x000e680000100800 */
[----:B------:R-:W1:Y:S01]  /*33010*/  LDL R3, [R1+0xbf0] ;  /* 0x000bf00001037983 */ /* 0x000e620000100800 */
[----:B------:R-:W-:Y:S01]  /*33020*/  PRMT R24, RZ, 0x7610, R24 ;  /* 0x00007610ff187816 */ /* 0x000fe20000000018 */
[----:B0-----:R-:W0:Y:S01]  /*33030*/  S2R R16, SR_TID.X ;  /* 0x0000000000107919 */ /* 0x001e220000002100 */
[----:B-1----:R-:W-:-:S04]  /*33040*/  @!P1 LOP3.LUT R3, R3, R2, RZ, 0x3c, !PT ;  /* 0x0000000203039212 */ /* 0x002fc800078e3cff */
[----:B------:R-:W-:-:S04]  /*33050*/  @!P1 LOP3.LUT R2, R3, R2, RZ, 0x3c, !PT ;  /* 0x0000000203029212 */ /* 0x000fc800078e3cff */
[----:B------:R-:W-:-:S05]  /*33060*/  @!P1 LOP3.LUT R3, R3, R2, RZ, 0x3c, !PT ;  /* 0x0000000203039212 */ /* 0x000fca00078e3cff */
[----:B------:R-:W5:Y:S01]  /*33070*/  @!P1 LDG.E.U8 R24, desc[UR8][R2.64] ;  /* 0x0000000802189981 */ /* 0x000f62000c1e1100 */
[----:B0-----:R-:W-:-:S04]  /*33080*/  SHF.R.U32.HI R16, RZ, 0x5, R16 ;  /* 0x00000005ff107819 */ /* 0x001fc80000011610 */
[----:B------:R-:W-:Y:S02]  /*33090*/  SGXT.U32 R16, R16, 0x2 ;  /* 0x000000021010781a */ /* 0x000fe40000000000 */
[----:B------:R-:W-:Y:S02]  /*330a0*/  ISETP.GE.AND P5, PT, R0, UR12, PT ;  /* 0x0000000c00007c0c */ /* 0x000fe4000bfa6270 */
[----:B------:R-:W-:-:S04]  /*330b0*/  LOP3.LUT R0, R16, 0x2c, RZ, 0xfc, !PT ;  /* 0x0000002c10007812 */ /* 0x000fc800078efcff */
[----:B------:R-:W-:Y:S02]  /*330c0*/  ISETP.GE.AND P6, PT, R0, UR12, PT ;  /* 0x0000000c00007c0c */ /* 0x000fe4000bfc6270 */
[----:B------:R-:W-:-:S04]  /*330d0*/  LOP3.LUT R0, R16, 0x30, RZ, 0xfc, !PT ;  /* 0x0000003010007812 */ /* 0x000fc800078efcff */
[----:B------:R-:W-:Y:S02]  /*330e0*/  ISETP.GE.AND P0, PT, R0, UR12, PT ;  /* 0x0000000c00007c0c */ /* 0x000fe4000bf06270 */
[----:B------:R-:W-:Y:S02]  /*330f0*/  LOP3.LUT R0, R16, 0x34, RZ, 0xfc, !PT ;  /* 0x0000003410007812 */ /* 0x000fe400078efcff */
[----:B------:R-:W-:Y:S02]  /*33100*/  PRMT R16, RZ, 0x7610, R16 ;  /* 0x00007610ff107816 */ /* 0x000fe40000000010 */
[----:B------:R-:W-:Y:S01]  /*33110*/  ISETP.GE.AND P1, PT, R0, UR12, PT ;  /* 0x0000000c00007c0c */ /* 0x000fe2000bf26270 */
[----:B-----5:R0:W-:Y:S04]  /*33120*/  STL [R1+0xc], R24 ;  /* 0x00000c1801007387 */ /* 0x0201e80000100800 */
[----:B0-----:R-:W5:Y:S04]  /*33130*/  LDL.LU R24, [R1+0x3470] ;  /* 0x0034700001187983 */ /* 0x001f680000300800 */
[----:B------:R-:W3:Y:S04]  /*33140*/  LDL R2, [R1+0xbe4] ;  /* 0x000be40001027983 */ /* 0x000ee80000100800 */
[----:B------:R-:W3:Y:S04]  /*33150*/  LDL R3, [R1+0xbe8] ;  /* 0x000be80001037983 */ /* 0x000ee80000100800 */
[----:B------:R0:W-:Y:S02]  /*33160*/  STL.S16 [R1+0x8], R16 ;  /* 0x0000081001007387 */ /* 0x0001e40000100600 */
[----:B0-----:R-:W0:Y:S02]  /*33170*/  S2R R16, SR_TID.X ;  /* 0x0000000000107919 */ /* 0x001e240000002100 */
[----:B0-----:R-:W-:-:S04]  /*33180*/  SHF.R.U32.HI R16, RZ, 0x5, R16 ;  /* 0x00000005ff107819 */ /* 0x001fc80000011610 */
[----:B------:R-:W-:-:S04]  /*33190*/  SGXT.U32 R16, R16, 0x2 ;  /* 0x000000021010781a */ /* 0x000fc80000000000 */
[----:B------:R-:W-:Y:S02]  /*331a0*/  LOP3.LUT R0, R16, 0x38, RZ, 0xfc, !PT ;  /* 0x0000003810007812 */ /* 0x000fe400078efcff */
[----:B------:R-:W2:Y:S01]  /*331b0*/  LDL R16, [R1+0x8] ;  /* 0x0000080001107983 */ /* 0x000ea20000100800 */
[----:B---3--:R-:W-:-:S04]  /*331c0*/  @!P2 LOP3.LUT R3, R3, R2, RZ, 0x3c, !PT ;  /* 0x000000020303a212 */ /* 0x008fc800078e3cff */
[----:B------:R-:W-:-:S04]  /*331d0*/  @!P2 LOP3.LUT R2, R3, R2, RZ, 0x3c, !PT ;  /* 0x000000020302a212 */ /* 0x000fc800078e3cff */
[----:B------:R-:W-:-:S05]  /*331e0*/  @!P2 LOP3.LUT R3, R3, R2, RZ, 0x3c, !PT ;  /* 0x000000020303a212 */ /* 0x000fca00078e3cff */
[----:B--2---:R-:W2:Y:S01]  /*331f0*/  @!P2 LDG.E.U8 R16, desc[UR8][R2.64] ;  /* 0x000000080210a981 */ /* 0x004ea2000c1e1100 */
[----:B------:R-:W-:-:S03]  /*33200*/  PRMT R6, RZ, 0x7610, R6 ;  /* 0x00007610ff067816 */ /* 0x000fc60000000006 */
[----:B--2---:R-:W-:Y:S04]  /*33210*/  @!P2 STL [R1+0x8], R16 ;  /* 0x000008100100a387 */ /* 0x004fe80000100800 */
[----:B------:R-:W2:Y:S01]  /*33220*/  LDL R3, [R1+0xbdc] ;  /* 0x000bdc0001037983 */ /* 0x000ea20000100800 */
[----:B------:R-:W-:Y:S01]  /*33230*/  @!P3 IMAD.MOV.U32 R2, RZ, RZ, R13 ;  /* 0x000000ffff02b224 */ /* 0x000fe200078e000d */
[----:B------:R-:W-:Y:S02]  /*33240*/  PRMT R11, RZ, 0x7610, R11 ;  /* 0x00007610ff0b7816 */ /* 0x000fe4000000000b */
[----:B------:R-:W-:Y:S01]  /*33250*/  PRMT R17, RZ, 0x7610, R17 ;  /* 0x00007610ff117816 */ /* 0x000fe20000000011 */
[----:B------:R-:W3:Y:S04]  /*33260*/  LDL R13, [R1+0xbc8] ;  /* 0x000bc800010d7983 */ /* 0x000ee80000100800 */
[----:B--2---:R0:W2:Y:S04]  /*33270*/  @!P3 LDG.E.U8 R6, desc[UR8][R2.64] ;  /* 0x000000080206b981 */ /* 0x0040a8000c1e1100 */
[----:B------:R-:W0:Y:S04]  /*33280*/  LDL R2, [R1+0xbd4] ;  /* 0x000bd40001027983 */ /* 0x000e280000100800 */
[----:B------:R-:W0:Y:S02]  /*33290*/  LDL R3, [R1+0xbd8] ;  /* 0x000bd80001037983 */ /* 0x000e240000100800 */
[----:B0-----:R-:W-:-:S04]  /*332a0*/  @!P4 LOP3.LUT R3, R3, R2, RZ, 0x3c, !PT ;  /* 0x000000020303c212 */ /* 0x001fc800078e3cff */
[----:B------:R-:W-:-:S04]  /*332b0*/  @!P4 LOP3.LUT R2, R3, R2, RZ, 0x3c, !PT ;  /* 0x000000020302c212 */ /* 0x000fc800078e3cff */
[----:B------:R-:W-:-:S05]  /*332c0*/  @!P4 LOP3.LUT R3, R3, R2, RZ, 0x3c, !PT ;  /* 0x000000020303c212 */ /* 0x000fca00078e3cff */
[----:B------:R0:W4:Y:S04]  /*332d0*/  @!P4 LDG.E.U8 R11, desc[UR8][R2.64] ;  /* 0x00000008020bc981 */ /* 0x000128000c1e1100 */
[----:B------:R-:W0:Y:S04]  /*332e0*/  LDL R2, [R1+0xbcc] ;  /* 0x000bcc0001027983 */ /* 0x000e280000100800 */
[----:B------:R-:W0:Y:S02]  /*332f0*/  LDL R3, [R1+0xbd0] ;  /* 0x000bd00001037983 */ /* 0x000e240000100800 */
[----:B0-----:R-:W-:-:S04]  /*33300*/  @!P5 LOP3.LUT R3, R3, R2, RZ, 0x3c, !PT ;  /* 0x000000020303d212 */ /* 0x001fc800078e3cff */
[----:B------:R-:W-:-:S04]  /*33310*/  @!P5 LOP3.LUT R2, R3, R2, RZ, 0x3c, !PT ;  /* 0x000000020302d212 */ /* 0x000fc800078e3cff */
[----:B------:R-:W-:-:S05]  /*33320*/  @!P5 LOP3.LUT R3, R3, R2, RZ, 0x3c, !PT ;  /* 0x000000020303d212 */ /* 0x000fca00078e3cff */
[----:B------:R3:W5:Y:S04]  /*33330*/  @!P5 LDG.E.U8 R17, desc[UR8][R2.64] ;  /* 0x000000080211d981 */ /* 0x000768000c1e1100 */
[----:B------:R-:W2:Y:S01]  /*33340*/  LDL R3, [R1+0xbc4] ;  /* 0x000bc40001037983 */ /* 0x000ea20000100800 */
[----:B------:R-:W-:Y:S01]  /*33350*/  PRMT R5, RZ, 0x7610, R5 ;  /* 0x00007610ff057816 */ /* 0x000fe20000000005 */
[----:B---3--:R-:W-:Y:S02]  /*33360*/  @!P6 IMAD.MOV.U32 R2, RZ, RZ, R13 ;  /* 0x000000ffff02e224 */ /* 0x008fe400078e000d */
[----:B-----5:R0:W-:Y:S01]  /*33370*/  STL [R1+0x4], R17 ;  /* 0x0000041101007387 */ /* 0x0201e20000100800 */
[----:B------:R-:W-:-:S03]  /*33380*/  PRMT R7, RZ, 0x7610, R7 ;  /* 0x00007610ff077816 */ /* 0x000fc60000000007 */
[----:B------:R-:W3:Y:S04]  /*33390*/  LDL R13, [R1+0xba4] ;  /* 0x000ba400010d7983 */ /* 0x000ee80000100800 */
[----:B--2---:R-:W2:Y:S04]  /*333a0*/  @!P6 LDG.E.U8 R5, desc[UR8][R2.64] ;  /* 0x000000080205e981 */ /* 0x004ea8000c1e1100 */
[----:B0-----:R-:W5:Y:S04]  /*333b0*/  LDL R17, [R1+0xbb0] ;  /* 0x000bb00001117983 */ /* 0x001f680000100800 */
[----:B------:R-:W4:Y:S04]  /*333c0*/  LDL R2, [R1+0xbbc] ;  /* 0x000bbc0001027983 */ /* 0x000f280000100800 */
[----:B------:R-:W4:Y:S04]  /*333d0*/  LDL R3, [R1+0xbc0] ;  /* 0x000bc00001037983 */ /* 0x000f280000100800 */
[----:B--2---:R0:W-:Y:S01]  /*333e0*/  STL [R1], R5 ;  /* 0x0000000501007387 */ /* 0x0041e20000100800 */
[----:B------:R-:W-:-:S03]  /*333f0*/  PRMT R10, RZ, 0x7610, R10 ;  /* 0x00007610ff0a7816 */ /* 0x000fc6000000000a */
[----:B0-----:R-:W2:Y:S01]  /*33400*/  LDL R5, [R1+0xba8] ;  /* 0x000ba80001057983 */ /* 0x001ea20000100800 */
[----:B----4-:R-:W-:-:S04]  /*33410*/  @!P0 LOP3.LUT R3, R3, R2, RZ, 0x3c, !PT ;  /* 0x0000000203038212 */ /* 0x010fc800078e3cff */
[----:B------:R-:W-:-:S04]  /*33420*/  @!P0 LOP3.LUT R2, R3, R2, RZ, 0x3c, !PT ;  /* 0x0000000203028212 */ /* 0x000fc800078e3cff */
[----:B------:R-:W-:-:S05]  /*33430*/  @!P0 LOP3.LUT R3, R3, R2, RZ, 0x3c, !PT ;  /* 0x0000000203038212 */ /* 0x000fca00078e3cff */
[----:B------:R0:W4:Y:S04]  /*33440*/  @!P0 LDG.E.U8 R7, desc[UR8][R2.64] ;  /* 0x0000000802078981 */ /* 0x000128000c1e1100 */
[----:B------:R-:W0:Y:S04]  /*33450*/  LDL R2, [R1+0xbb4] ;  /* 0x000bb40001027983 */ /* 0x000e280000100800 */
[----:B------:R-:W0:Y:S01]  /*33460*/  LDL R3, [R1+0xbb8] ;  /* 0x000bb80001037983 */ /* 0x000e220000100800 */
[----:B------:R-:W1:Y:S01]  /*33470*/  S2R R16, SR_TID.X ;  /* 0x0000000000107919 */ /* 0x000e620000002100 */
[----:B0-----:R-:W-:-:S04]  /*33480*/  @!P1 LOP3.LUT R3, R3, R2, RZ, 0x3c, !PT ;  /* 0x0000000203039212 */ /* 0x001fc800078e3cff */
[----:B------:R-:W-:-:S04]  /*33490*/  @!P1 LOP3.LUT R2, R3, R2, RZ, 0x3c, !PT ;  /* 0x0000000203029212 */ /* 0x000fc800078e3cff */
[----:B------:R-:W-:-:S05]  /*334a0*/  @!P1 LOP3.LUT R3, R3, R2, RZ, 0x3c, !PT ;  /* 0x0000000203039212 */ /* 0x000fca00078e3cff */
[----:B------:R5:W4:Y:S04]  /*334b0*/  @!P1 LDG.E.U8 R10, desc[UR8][R2.64] ;  /* 0x00000008020a9981 */ /* 0x000b28000c1e1100 */
[----:B------:R-:W3:Y:S01]  /*334c0*/  LDL R3, [R1+0xbac] ;  /* 0x000bac0001037983 */ /* 0x000ee20000100800 */
[----:B-1----:R-:W-:Y:S02]  /*334d0*/  SHF.R.U32.HI R16, RZ, 0x5, R16 ;  /* 0x00000005ff107819 */ /* 0x002fe40000011610 */
[----:B------:R-:W-:Y:S02]  /*334e0*/  ISETP.GE.AND P2, PT, R0, UR12, PT ;  /* 0x0000000c00007c0c */ /* 0x000fe4000bf46270 */
[----:B------:R-:W-:-:S04]  /*334f0*/  SGXT.U32 R16, R16, 0x2 ;  /* 0x000000021010781a */ /* 0x000fc80000000000 */
[----:B------:R-:W-:-:S04]  /*33500*/  LOP3.LUT R0, R16, 0x3c, RZ, 0xfc, !PT ;  /* 0x0000003c10007812 */ /* 0x000fc800078efcff */
[----:B------:R-:W-:Y:S02]  /*33510*/  ISETP.GE.AND P3, PT, R0, UR12, PT ;  /* 0x0000000c00007c0c */ /* 0x000fe4000bf66270 */
[----:B------:R-:W-:Y:S01]  /*33520*/  PRMT R29, RZ, 0x7610, R29 ;  /* 0x00007610ff1d7816 */ /* 0x000fe2000000001d */
[----:B-----5:R-:W-:Y:S01]  /*33530*/  @!P2 IMAD.MOV.U32 R2, RZ, RZ, R17 ;  /* 0x000000ffff02a224 */ /* 0x020fe200078e0011 */
[----:B------:R-:W-:Y:S01]  /*33540*/  PRMT R28, RZ, 0x7610, R28 ;  /* 0x00007610ff1c7816 */ /* 0x000fe2000000001c */
[----:B------:R-:W5:Y:S04]  /*33550*/  LDL R17, [R1+0xb90] ;  /* 0x000b900001117983 */ /* 0x000f680000100800 */
[----:B---3--:R2:W3:Y:S04]  /*33560*/  @!P2 LDG.E.U8 R29, desc[UR8][R2.64] ;  /* 0x00000008021da981 */ /* 0x0084e8000c1e1100 */
[----:B--2---:R-:W-:-:S02]  /*33570*/  @!P3 IMAD.MOV.U32 R2, RZ, RZ, R5 ;  /* 0x000000ffff02b224 */ /* 0x004fc400078e0005 */
[----:B------:R-:W-:Y:S01]  /*33580*/  @!P3 IMAD.MOV.U32 R3, RZ, RZ, R13 ;  /* 0x000000ffff03b224 */ /* 0x000fe200078e000d */
[----:B------:R-:W-:Y:S01]  /*33590*/  LOP3.LUT R0, R16, 0x40, RZ, 0xfc, !PT ;  /* 0x0000004010007812 */ /* 0x000fe200078efcff */
[----:B------:R-:W2:Y:S04]  /*335a0*/  LDL R13, [R1+0xb68] ;  /* 0x000b6800010d7983 */ /* 0x000ea80000100800 */
[----:B------:R-:W4:Y:S01]  /*335b0*/  @!P3 LDG.E.U8 R28, desc[UR8][R2.64] ;  /* 0x00000008021cb981 */ /* 0x000f22000c1e1100 */
[----:B------:R-:W-:-:S03]  /*335c0*/  PRMT R9, RZ, 0x7610, R9 ;  /* 0x00007610ff097816 */ /* 0x000fc60000000009 */
[----:B------:R-:W3:Y:S04]  /*335d0*/  LDL R5, [R1+0xb6c] ;  /* 0x000b6c0001057983 */ /* 0x000ee80000100800 */
[----:B------:R-:W5:Y:S04]  /*335e0*/  LDL R2, [R1+0xb9c] ;  /* 0x000b9c0001027983 */ /* 0x000f680000100800 */
[----:B------:R-:W5:Y:S01]  /*335f0*/  LDL R3, [R1+0xba0] ;  /* 0x000ba00001037983 */ /* 0x000f620000100800 */
[----:B------:R-:W-:-:S03]  /*33600*/  ISETP.GE.AND P4, PT, R0, UR12, PT ;  /* 0x0000000c00007c0c */ /* 0x000fc6000bf86270 */
[----:B----4-:R0:W-:Y:S04]  /*33610*/  STL [R1+0x345c], R28 ;  /* 0x00345c1c01007387 */ /* 0x0101e80000100800 */
[----:B0-----:R-:W4:Y:S06]  /*33620*/  LDL R28, [R1+0xb8c] ;  /* 0x000b8c00011c7983 */ /* 0x001f2c0000100800 */
[----:B-----5:R-:W-:-:S04]  /*33630*/  @!P4 LOP3.LUT R3, R3, R2, RZ, 0x3c, !PT ;  /* 0x000000020303c212 */ /* 0x020fc800078e3cff */
[----:B------:R-:W-:-:S04]  /*33640*/  @!P4 LOP3.LUT R2, R3, R2, RZ, 0x3c, !PT ;  /* 0x000000020302c212 */ /* 0x000fc800078e3cff */
[----:B------:R-:W-:-:S05]  /*33650*/  @!P4 LOP3.LUT R3, R3, R2, RZ, 0x3c, !PT ;  /* 0x000000020303c212 */ /* 0x000fca00078e3cff */
[----:B------:R0:W5:Y:S04]  /*33660*/  @!P4 LDG.E.U8 R9, desc[UR8][R2.64] ;  /* 0x000000080209c981 */ /* 0x000168000c1e1100 */
[----:B------:R-:W0:Y:S04]  /*33670*/  LDL R2, [R1+0xb94] ;  /* 0x000b940001027983 */ /* 0x000e280000100800 */
[----:B------:R-:W0:Y:S01]  /*33680*/  LDL R3, [R1+0xb98] ;  /* 0x000b980001037983 */ /* 0x000e220000100800 */
[----:B------:R-:W-:-:S04]  /*33690*/  LOP3.LUT R0, R16, 0x44, RZ, 0xfc, !PT ;  /* 0x0000004410007812 */ /* 0x000fc800078efcff */
[----:B------:R-:W-:Y:S02]  /*336a0*/  ISETP.GE.AND P5, PT, R0, UR12, PT ;  /* 0x0000000c00007c0c */ /* 0x000fe4000bfa6270 */
[----:B------:R-:W-:-:S04]  /*336b0*/  LOP3.LUT R0, R16, 0x48, RZ, 0xfc, !PT ;  /* 0x0000004810007812 */ /* 0x000fc800078efcff */
[----:B------:R-:W-:Y:S02]  /*336c0*/  ISETP.GE.AND P6, PT, R0, UR12, PT ;  /* 0x0000000c00007c0c */ /* 0x000fe4000bfc6270 */
[----:B------:R-:W-:-:S04]  /*336d0*/  LOP3.LUT R0, R16, 0x4c, RZ, 0xfc, !PT ;  /* 0x0000004c10007812 */ /* 0x000fc800078efcff */
[----:B------:R-:W-:Y:S02]  /*336e0*/  ISETP.GE.AND P0, PT, R0, UR12, PT ;  /* 0x0000000c00007c0c */ /* 0x000fe4000bf06270 */
[----:B------:R-:W-:Y:S02]  /*336f0*/  LOP3.LUT R0, R16, 0x50, RZ, 0xfc, !PT ;  /* 0x0000005010007812 */ /* 0x000fe400078efcff */
[----:B------:R-:W-:Y:S02]  /*33700*/  PRMT R27, RZ, 0x7610, R27 ;  /* 0x00007610ff1b7816 */ /* 0x000fe4000000001b */
[----:B------:R-:W-:Y:S02]  /*33710*/  ISETP.GE.AND P1, PT, R0, UR12, PT ;  /* 0x0000000c00007c0c */ /* 0x000fe4000bf26270 */
[----:B------:R-:W-:Y:S02]  /*33720*/  PRMT R26, RZ, 0x7610, R26 ;  /* 0x00007610ff1a7816 */ /* 0x000fe4000000001a */
[----:B------:R-:W-:-:S02]  /*33730*/  PRMT R8, RZ, 0x7610, R8 ;  /* 0x00007610ff087816 */ /* 0x000fc40000000008 */
[----:B0-----:R-:W-:-:S04]  /*33740*/  @!P5 LOP3.LUT R3, R3, R2, RZ, 0x3c, !PT ;  /* 0x000000020303d212 */ /* 0x001fc800078e3cff */
[----:B------:R-:W-:-:S04]  /*33750*/  @!P5 LOP3.LUT R2, R3, R2, RZ, 0x3c, !PT ;  /* 0x000000020302d212 */ /* 0x000fc800078e3cff */
[----:B------:R-:W-:-:S05]  /*33760*/  @!P5 LOP3.LUT R3, R3, R2, RZ, 0x3c, !PT ;  /* 0x000000020303d212 */ /* 0x000fca00078e3cff */
[----:B------:R0:W5:Y:S02]  /*33770*/  @!P5 LDG.E.U8 R27, desc[UR8][R2.64] ;  /* 0x00000008021bd981 */ /* 0x000164000c1e1100 */
[----:B0-----:R-:W-:Y:S02]  /*33780*/  @!P6 IMAD.MOV.U32 R2, RZ, RZ, R17 ;  /* 0x000000ffff02e224 */ /* 0x001fe400078e0011 */
[----:B----4-:R-:W-:Y:S01]  /*33790*/  @!P6 IMAD.MOV.U32 R3, RZ, RZ, R28 ;  /* 0x000000ffff03e224 */ /* 0x010fe200078e001c */
[----:B------:R-:W-:Y:S01]  /*337a0*/  LOP3.LUT R0, R16, 0x54, RZ, 0xfc, !PT ;  /* 0x0000005410007812 */ /* 0x000fe200078efcff */
[----:B------:R-:W4:Y:S04]  /*337b0*/  LDL R28, [R1+0xb4c] ;  /* 0x000b4c00011c7983 */ /* 0x000f280000100800 */
[----:B------:R3:W5:Y:S01]  /*337c0*/  @!P6 LDG.E.U8 R26, desc[UR8][R2.64] ;  /* 0x00000008021ae981 */ /* 0x000762000c1e1100 */
[----:B------:R-:W-:-:S02]  /*337d0*/  PRMT R25, RZ, 0x7610, R25 ;  /* 0x00007610ff197816 */ /* 0x000fc40000000019 */
[----:B------:R-:W-:Y:S01]  /*337e0*/  PRMT R15, RZ, 0x7610, R15 ;  /* 0x00007610ff0f7816 */ /* 0x000fe2000000000f */
[----:B------:R-:W5:Y:S01]  /*337f0*/  LDL R17, [R1+0xb44] ;  /* 0x000b440001117983 */ /* 0x000f620000100800 */
[----:B---3--:R-:W-:Y:S02]  /*33800*/  @!P1 IMAD.MOV.U32 R2, RZ, RZ, R5 ;  /* 0x000000ffff029224 */ /* 0x008fe400078e0005 */
[----:B--2---:R-:W-:Y:S01]  /*33810*/  @!P1 IMAD.MOV.U32 R3, RZ, RZ, R13 ;  /* 0x000000ffff039224 */ /* 0x004fe200078e000d */
[----:B------:R-:W-:Y:S01]  /*33820*/  ISETP.GE.AND P2, PT, R0, UR12, PT ;  /* 0x0000000c00007c0c */ /* 0x000fe2000bf46270 */
[----:B------:R-:W2:Y:S04]  /*33830*/  LDL R13, [R1+0xc08] ;  /* 0x000c0800010d7983 */ /* 0x000ea80000100800 */
[----:B------:R0:W3:Y:S04]  /*33840*/  @!P1 LDG.E.U8 R8, desc[UR8][R2.64] ;  /* 0x0000000802089981 */ /* 0x0000e8000c1e1100 */
[----:B------:R-:W5:Y:S04]  /*33850*/  LDL R5, [R1+0xc0c] ;  /* 0x000c0c0001057983 */ /* 0x000f680000100800 */
[----:B------:R-:W0:Y:S04]  /*33860*/  LDL R2, [R1+0xb60] ;  /* 0x000b600001027983 */ /* 0x000e280000100800 */
[----:B------:R-:W0:Y:S01]  /*33870*/  LDL R3, [R1+0xb64] ;  /* 0x000b640001037983 */ /* 0x000e220000100800 */
[----:B------:R-:W-:-:S04]  /*33880*/  LOP3.LUT R0, R16, 0x58, RZ, 0xfc, !PT ;  /* 0x0000005810007812 */ /* 0x000fc800078efcff */
[----:B------:R-:W-:Y:S02]  /*33890*/  ISETP.GE.AND P3, PT, R0, UR12, PT ;  /* 0x0000000c00007c0c */ /* 0x000fe4000bf66270 */
[----:B------:R-:W-:Y:S02]  /*338a0*/  LOP3.LUT R0, R16, 0x5c, RZ, 0xfc, !PT ;  /* 0x0000005c10007812 */ /* 0x000fe400078efcff */
[----:B0-----:R-:W-:-:S04]  /*338b0*/  @!P2 LOP3.LUT R3, R3, R2, RZ, 0x3c, !PT ;  /* 0x000000020303a212 */ /* 0x001fc800078e3cff */
[----:B------:R-:W-:-:S04]  /*338c0*/  @!P2 LOP3.LUT R2, R3, R2, RZ, 0x3c, !PT ;  /* 0x000000020302a212 */ /* 0x000fc800078e3cff */
[----:B------:R-:W-:-:S05]  /*338d0*/  @!P2 LOP3.LUT R3, R3, R2, RZ, 0x3c, !PT ;  /* 0x000000020303a212 */ /* 0x000fca00078e3cff */
[----:B------:R4:W3:Y:S04]  /*338e0*/  @!P2 LDG.E.U8 R25, desc[UR8][R2.64] ;  /* 0x000000080219a981 */ /* 0x0008e8000c1e1100 */
[----:B------:R-:W2:Y:S01]  /*338f0*/  LDL R3, [R1+0xb48] ;  /* 0x000b480001037983 */ /* 0x000ea20000100800 */
[----:B------:R-:W-:Y:S02]  /*33900*/  ISETP.GE.AND P4, PT, R0, UR12, PT ;  /* 0x0000000c00007c0c */ /* 0x000fe4000bf86270 */
[----:B------:R-:W-:-:S04]  /*33910*/  LOP3.LUT R0, R16, 0x60, RZ, 0xfc, !PT ;  /* 0x0000006010007812 */ /* 0x000fc800078efcff */
[----:B------:R-:W-:Y:S02]  /*33920*/  ISETP.GE.AND P5, PT, R0, UR12, PT ;  /* 0x0000000c00007c0c */ /* 0x000fe4000bfa6270 */
[----:B------:R-:W-:Y:S02]  /*33930*/  ISETP.GE.AND P1, PT, R16, UR12, PT ;  /* 0x0000000c10007c0c */ /* 0x000fe4000bf26270 */
[----:B------:R-:W-:-:S09]  /*33940*/  PRMT R4, RZ, 0x7610, R4 ;  /* 0x00007610ff047816 */ /* 0x000fd20000000004 */
[----:B----4-:R-:W-:Y:S01]  /*33950*/  @!P5 IMAD.MOV.U32 R2, RZ, RZ, R28 ;  /* 0x000000ffff02d224 */ /* 0x010fe200078e001c */
[----:B------:R-:W-:Y:S01]  /*33960*/  LOP3.LUT R0, R16, 0x64, RZ, 0xfc, !PT ;  /* 0x0000006410007812 */ /* 0x000fe200078efcff */
[----:B------:R-:W4:Y:S04]  /*33970*/  LDL R28, [R1+0xb24] ;  /* 0x000b2400011c7983 */ /* 0x000f280000100800 */
[----:B--2---:R5:W2:Y:S02]  /*33980*/  @!P5 LDG.E.U8 R15, desc[UR8][R2.64] ;  /* 0x00000008020fd981 */ /* 0x004aa4000c1e1100 */
[----:B-----5:R-:W-:Y:S02]  /*33990*/  @!P1 IMAD.MOV.U32 R2, RZ, RZ, R5 ;  /* 0x000000ffff029224 */ /* 0x020fe400078e0005 */
[----:B------:R-:W-:Y:S01]  /*339a0*/  @!P1 IMAD.MOV.U32 R3, RZ, RZ, R13 ;  /* 0x000000ffff039224 */ /* 0x000fe200078e000d */
[----:B------:R-:W-:Y:S01]  /*339b0*/  ISETP.GE.AND P6, PT, R0, UR12, PT ;  /* 0x0000000c00007c0c */ /* 0x000fe2000bfc6270 */
[----:B------:R-:W5:Y:S04]  /*339c0*/  LDL R13, [R1+0xb58] ;  /* 0x000b5800010d7983 */ /* 0x000f680000100800 */
[----:B------:R0:W3:Y:S01]  /*339d0*/  @!P1 LDG.E.U8 R4, desc[UR8][R2.64] ;  /* 0x0000000802049981 */ /* 0x0000e2000c1e1100 */
[----:B------:R-:W-:-:S02]  /*339e0*/  PRMT R21, RZ, 0x7610, R21 ;  /* 0x00007610ff157816 */ /* 0x000fc40000000015 */
[----:B------:R-:W-:Y:S01]  /*339f0*/  PRMT R14, RZ, 0x7610, R14 ;  /* 0x00007610ff0e7816 */ /* 0x000fe2000000000e */
[----:B------:R-:W2:Y:S04]  /*33a00*/  LDL R5, [R1+0xb5c] ;  /* 0x000b5c0001057983 */ /* 0x000ea80000100800 */
[----:B------:R-:W4:Y:S01]  /*33a10*/  LDL R3, [R1+0xb40] ;  /* 0x000b400001037983 */ /* 0x000f220000100800 */
[----:B0-----:R-:W-:Y:S01]  /*33a20*/  @!P6 IMAD.MOV.U32 R2, RZ, RZ, R17 ;  /* 0x000000ffff02e224 */ /* 0x001fe200078e0011 */
[----:B------:R-:W-:-:S04]  /*33a30*/  LOP3.LUT R0, R16, 0x70, RZ, 0xfc, !PT ;  /* 0x0000007010007812 */ /* 0x000fc800078efcff */
[----:B------:R-:W-:Y:S01]  /*33a40*/  ISETP.GE.AND P2, PT, R0, UR12, PT ;  /* 0x0000000c00007c0c */ /* 0x000fe2000bf46270 */
[----:B----4-:R0:W4:Y:S04]  /*33a50*/  @!P6 LDG.E.U8 R21, desc[UR8][R2.64] ;  /* 0x000000080215e981 */ /* 0x010128000c1e1100 */
[----:B------:R-:W0:Y:S04]  /*33a60*/  LDL R2, [R1+0xb28] ;  /* 0x000b280001027983 */ /* 0x000e280000100800 */
[----:B------:R-:W0:Y:S01]  /*33a70*/  LDL R3, [R1+0xb2c] ;  /* 0x000b2c0001037983 */ /* 0x000e220000100800 */
[----:B------:R-:W-:-:S03]  /*33a80*/  LOP3.LUT R0, R16, 0x74, RZ, 0xfc, !PT ;  /* 0x0000007410007812 */ /* 0x000fc600078efcff */
[----:B0-----:R-:W-:-:S04]  /*33a90*/  @!P2 LOP3.LUT R3, R3, R2, RZ, 0x3c, !PT ;  /* 0x000000020303a212 */ /* 0x001fc800078e3cff */
[----:B------:R-:W-:-:S04]  /*33aa0*/  @!P2 LOP3.LUT R2, R3, R2, RZ, 0x3c, !PT ;  /* 0x000000020302a212 */ /* 0x000fc800078e3cff */
[----:B------:R-:W-:-:S05]  /*33ab0*/  @!P2 LOP3.LUT R3, R3, R2, RZ, 0x3c, !PT ;  /* 0x000000020303a212 */ /* 0x000fca00078e3cff */
[----:B------:R0:W4:Y:S04]  /*33ac0*/  @!P2 LDG.E.U8 R14, desc[UR8][R2.64] ;  /* 0x00000008020ea981 */ /* 0x000128000c1e1100 */
[----:B------:R-:W5:Y:S01]  /*33ad0*/  LDL R3, [R1+0xb20] ;  /* 0x000b200001037983 */ /* 0x000f620000100800 */
[----:B------:R-:W-:Y:S02]  /*33ae0*/  ISETP.GE.AND P5, PT, R0, UR12, PT ;  /* 0x0000000c00007c0c */ /* 0x000fe4000bfa6270 */
[C---:B------:R-:W-:Y:S02]  /*33af0*/  LOP3.LUT R0, R16.reuse, 0x68, RZ, 0xfc, !PT ;  /* 0x0000006810007812 */ /* 0x040fe400078efcff */
[----:B------:R-:W-:Y:S02]  /*33b00*/  LOP3.LUT R17, R16, 0x78, RZ, 0xfc, !PT ;  /* 0x0000007810117812 */ /* 0x000fe400078efcff */
[----:B------:R-:W-:-:S02]  /*33b10*/  ISETP.GE.AND P1, PT, R0, UR12, PT ;  /* 0x0000000c00007c0c */ /* 0x000fc4000bf26270 */
[----:B------:R-:W-:Y:S02]  /*33b20*/  PRMT R0, RZ, 0x7610, R0 ;  /* 0x00007610ff007816 */ /* 0x000fe40000000000 */
[----:B------:R-:W-:-:S03]  /*33b30*/  ISETP.GE.AND P2, PT, R17, UR12, PT ;  /* 0x0000000c11007c0c */ /* 0x000fc6000bf46270 */
[----:B0-----:R-:W-:Y:S01]  /*33b40*/  @!P5 IMAD.MOV.U32 R2, RZ, RZ, R28 ;  /* 0x000000ffff02d224 */ /* 0x001fe200078e001c */
[----:B------:R-:W-:Y:S01]  /*33b50*/  LOP3.LUT R17, R16, 0x6c, RZ, 0xfc, !PT ;  /* 0x0000006c10117812 */ /* 0x000fe200078efcff */
[----:B------:R-:W3:Y:S01]  /*33b60*/  LDL R28, [R1+0xb34] ;  /* 0x000b3400011c7983 */ /* 0x000ee20000100800 */
[----:B------:R-:W-:-:S03]  /*33b70*/  PRMT R19, RZ, 0x7610, R19 ;  /* 0x00007610ff137816 */ /* 0x000fc60000000013 */
[----:B-----5:R0:W5:Y:S01]  /*33b80*/  @!P5 LDG.E.U8 R0, desc[UR8][R2.64] ;  /* 0x000000080200d981 */ /* 0x020162000c1e1100 */
[----:B------:R-:W-:Y:S01]  /*33b90*/  ISETP.GE.AND P5, PT, R17, UR12, PT ;  /* 0x0000000c11007c0c */ /* 0x000fe2000bfa6270 */
[----:B------:R-:W-:Y:S01]  /*33ba0*/  @!P3 IMAD.MOV.U32 R17, RZ, RZ, R13 ;  /* 0x000000ffff11b224 */ /* 0x000fe200078e000d */
[----:B------:R-:W-:Y:S01]  /*33bb0*/  PRMT R18, RZ, 0x7610, R18 ;  /* 0x00007610ff127816 */ /* 0x000fe20000000012 */
[----:B------:R-:W4:Y:S01]  /*33bc0*/  LDL R13, [R1+0xb10] ;  /* 0x000b1000010d7983 */ /* 0x000f220000100800 */
[----:B0-----:R-:W-:Y:S01]  /*33bd0*/  LOP3.LUT R3, R16, 0x7c, RZ, 0xfc, !PT ;  /* 0x0000007c10037812 */ /* 0x001fe200078efcff */
[----:B--2---:R-:W-:Y:S01]  /*33be0*/  @!P3 IMAD.MOV.U32 R16, RZ, RZ, R5 ;  /* 0x000000ffff10b224 */ /* 0x004fe200078e0005 */
[----:B------:R-:W-:Y:S01]  /*33bf0*/  PRMT R2, RZ, 0x7610, R2 ;  /* 0x00007610ff027816 */ /* 0x000fe20000000002 */
[----:B------:R-:W2:Y:S04]  /*33c00*/  LDL R5, [R1+0xb14] ;  /* 0x000b140001057983 */ /* 0x000ea80000100800 */
[----:B------:R0:W5:Y:S04]  /*33c10*/  @!P3 LDG.E.U8 R19, desc[UR8][R16.64] ;  /* 0x000000081013b981 */ /* 0x000168000c1e1100 */
[----:B------:R-:W0:Y:S04]  /*33c20*/  LDL R16, [R1+0xb38] ;  /* 0x000b380001107983 */ /* 0x000e280000100800 */
[----:B------:R-:W0:Y:S02]  /*33c30*/  LDL R17, [R1+0xb3c] ;  /* 0x000b3c0001117983 */ /* 0x000e240000100800 */
[----:B0-----:R-:W-:-:S04]  /*33c40*/  @!P1 LOP3.LUT R17, R17, R16, RZ, 0x3c, !PT ;  /* 0x0000001011119212 */ /* 0x001fc800078e3cff */
[----:B------:R-:W-:-:S04]  /*33c50*/  @!P1 LOP3.LUT R16, R17, R16, RZ, 0x3c, !PT ;  /* 0x0000001011109212 */ /* 0x000fc800078e3cff */
[----:B------:R-:W-:-:S05]  /*33c60*/  @!P1 LOP3.LUT R17, R17, R16, RZ, 0x3c, !PT ;  /* 0x0000001011119212 */ /* 0x000fca00078e3cff */
        /* <DEDUP_REMOVED lines=8> */
[----:B------:R-:W0:Y:S01]  /*33cf0*/  LDL R17, [R1+0xb88] ;  /* 0x000b880001117983 */ /* 0x000e220000100800 */
[----:B------:R-:W-:Y:S02]  /*33d00*/  PRMT R20, RZ, 0x7610, R20 ;  /* 0x00007610ff147816 */ /* 0x000fe40000000014 */
[----:B------:R-:W-:-:S02]  /*33d10*/  ISETP.GE.AND P3, PT, R3, UR12, PT ;  /* 0x0000000c03007c0c */ /* 0x000fc4000bf66270 */
[----:B------:R-:W4:Y:S01]  /*33d20*/  LDL R3, [R1+0xb30] ;  /* 0x000b300001037983 */ /* 0x000f220000100800 */
[----:B0-----:R-:W-:-:S04]  /*33d30*/  @!P0 LOP3.LUT R17, R17, R16, RZ, 0x3c, !PT ;  /* 0x0000001011118212 */ /* 0x001fc800078e3cff */
[----:B------:R-:W-:-:S04]  /*33d40*/  @!P0 LOP3.LUT R16, R17, R16, RZ, 0x3c, !PT ;  /* 0x0000001011108212 */ /* 0x000fc800078e3cff */
[----:B------:R-:W-:-:S05]  /*33d50*/  @!P0 LOP3.LUT R17, R17, R16, RZ, 0x3c, !PT ;  /* 0x0000001011118212 */ /* 0x000fca00078e3cff */
[----:B------:R0:W5:Y:S04]  /*33d60*/  @!P0 LDG.E.U8 R20, desc[UR8][R16.64] ;  /* 0x0000000810148981 */ /* 0x000168000c1e1100 */
[----:B------:R-:W0:Y:S04]  /*33d70*/  LDL R16, [R1+0xb50] ;  /* 0x000b500001107983 */ /* 0x000e280000100800 */
[----:B------:R-:W0:Y:S01]  /*33d80*/  LDL R17, [R1+0xb54] ;  /* 0x000b540001117983 */ /* 0x000e220000100800 */
[----:B------:R-:W-:Y:S02]  /*33d90*/  PRMT R22, RZ, 0x7610, R22 ;  /* 0x00007610ff167816 */ /* 0x000fe40000000016 */
[----:B------:R-:W-:-:S02]  /*33da0*/  PRMT R23, RZ, 0x7610, R23 ;  /* 0x00007610ff177816 */ /* 0x000fc40000000017 */
[----:B0-----:R-:W-:-:S04]  /*33db0*/  @!P4 LOP3.LUT R17, R17, R16, RZ, 0x3c, !PT ;  /* 0x000000101111c212 */ /* 0x001fc800078e3cff */
[----:B------:R-:W-:-:S04]  /*33dc0*/  @!P4 LOP3.LUT R16, R17, R16, RZ, 0x3c, !PT ;  /* 0x000000101110c212 */ /* 0x000fc800078e3cff */
[----:B------:R-:W-:-:S05]  /*33dd0*/  @!P4 LOP3.LUT R17, R17, R16, RZ, 0x3c, !PT ;  /* 0x000000101111c212 */ /* 0x000fca00078e3cff */
[----:B------:R3:W5:Y:S02]  /*33de0*/  @!P4 LDG.E.U8 R22, desc[UR8][R16.64] ;  /* 0x000000081016c981 */ /* 0x000764000c1e1100 */
[----:B---3--:R-:W-:Y:S02]  /*33df0*/  @!P5 IMAD.MOV.U32 R16, RZ, RZ, R28 ;  /* 0x000000ffff10d224 */ /* 0x008fe400078e001c */
[----:B----4-:R-:W-:-:S05]  /*33e00*/  @!P5 IMAD.MOV.U32 R17, RZ, RZ, R3 ;  /* 0x000000ffff11d224 */ /* 0x010fca00078e0003 */
[----:B------:R2:W3:Y:S02]  /*33e10*/  @!P5 LDG.E.U8 R23, desc[UR8][R16.64] ;  /* 0x000000081017d981 */ /* 0x0004e4000c1e1100 */
[----:B--2---:R-:W-:Y:S02]  /*33e20*/  @!P3 IMAD.MOV.U32 R16, RZ, RZ, R5 ;  /* 0x000000ffff10b224 */ /* 0x004fe400078e0005 */
[----:B------:R-:W0:Y:S01]  /*33e30*/  S2R R5, SR_TID.X ;  /* 0x0000000000057919 */ /* 0x000e220000002100 */
[----:B------:R-:W-:Y:S01]  /*33e40*/  PRMT R24, RZ, 0x7610, R24 ;  /* 0x00007610ff187816 */ /* 0x000fe20000000018 */
[----:B------:R-:W-:Y:S01]  /*33e50*/  @!P3 IMAD.MOV.U32 R17, RZ, RZ, R13 ;  /* 0x000000ffff11b224 */ /* 0x000fe200078e000d */
[----:B-----5:R1:W-:Y:S04]  /*33e60*/  STL [R1+0x3460], R20 ;  /* 0x0034601401007387 */ /* 0x0203e80000100800 */
[----:B------:R0:W2:Y:S02]  /*33e70*/  @!P3 LDG.E.U8 R24, desc[UR8][R16.64] ;  /* 0x000000081018b981 */ /* 0x0000a4000c1e1100 */
[----:B0-----:R-:W-:-:S02]  /*33e80*/  LOP3.LUT R16, R5, 0x60, RZ, 0xc0, !PT ;  /* 0x0000006005107812 */ /* 0x001fc400078ec0ff */
[----:B------:R-:W-:Y:S02]  /*33e90*/  LOP3.LUT R3, R5, 0x7, RZ, 0xc0, !PT ;  /* 0x0000000705037812 */ /* 0x000fe400078ec0ff */
[----:B------:R-:W-:-:S03]  /*33ea0*/  SHF.R.U32.HI R13, RZ, 0x2, R5 ;  /* 0x00000002ff0d7819 */ /* 0x000fc60000011605 */
[C---:B------:R-:W-:Y:S02]  /*33eb0*/  IMAD R16, R3.reuse, 0x4, R16 ;  /* 0x0000000403107824 */ /* 0x040fe400078e0210 */
[----:B------:R-:W-:Y:S01]  /*33ec0*/  IMAD.SHL.U32 R17, R3, 0x10, RZ ;  /* 0x0000001003117824 */ /* 0x000fe200078e00ff */
[----:B------:R-:W-:Y:S01]  /*33ed0*/  SGXT.U32 R13, R13, 0x3 ;  /* 0x000000030d0d781a */ /* 0x000fe20000000000 */
[----:B-1----:R-:W-:-:S05]  /*33ee0*/  IMAD.SHL.U32 R20, R5, 0x2, RZ ;  /* 0x0000000205147824 */ /* 0x002fca00078e00ff */
[----:B------:R-:W-:Y:S01]  /*33ef0*/  LOP3.LUT R17, R17, 0x30, R20, 0x78, !PT ;  /* 0x0000003011117812 */ /* 0x000fe200078e7814 */
[----:B------:R-:W0:Y:S01]  /*33f00*/  S2UR UR6, SR_CgaCtaId ;  /* 0x00000000000679c3 */ /* 0x000e220000008800 */
[----:B------:R-:W-:Y:S01]  /*33f10*/  UMOV UR5, 0x400 ;  /* 0x0000040000057882 */ /* 0x000fe20000000000 */
[----:B------:R1:W-:Y:S02]  /*33f20*/  STL [R1+0x3464], R22 ;  /* 0x0034641601007387 */ /* 0x0003e40000100800 */
[----:B-1----:R-:W-:-:S05]  /*33f30*/  LOP3.LUT R22, R5, 0x3, RZ, 0xc0, !PT ;  /* 0x0000000305167812 */ /* 0x002fca00078ec0ff */
[----:B------:R-:W-:Y:S02]  /*33f40*/  IMAD R3, R22, 0x88, RZ ;  /* 0x0000008816037824 */ /* 0x000fe400078e02ff */
[----:B------:R-:W4:Y:S03]  /*33f50*/  LDL.LU R22, [R1+0x10] ;  /* 0x0000100001167983 */ /* 0x000f260000300800 */
[----:B------:R-:W-:Y:S01]  /*33f60*/  LOP3.LUT R3, R3, R13, RZ, 0xfc, !PT ;  /* 0x0000000d03037212 */ /* 0x000fe200078efcff */
[----:B------:R-:W5:Y:S04]  /*33f70*/  LDL.LU R20, [R1+0x8] ;  /* 0x0000080001147983 */ /* 0x000f680000300800 */
[----:B------:R-:W3:Y:S04]  /*33f80*/  LDL.LU R28, [R1] ;  /* 0x00000000011c7983 */ /* 0x000ee80000300800 */
[----:B------:R-:W-:Y:S04]  /*33f90*/  STL [R1+0x2cf0], R3 ;  /* 0x002cf00301007387 */ /* 0x000fe80000100800 */
        /* <DEDUP_REMOVED lines=233> */
[----:B------:R-:W-:Y:S01]  /*34e30*/  STL [R1+0x3430], R3 ;  /* 0x0034300301007387 */ /* 0x000fe20000100800 */
[----:B------:R-:W-:-:S03]  /*34e40*/  IMAD.U32 R13, R16, 0x20, R17 ;  /* 0x00000020100d7824 */ /* 0x000fc600078e0011 */
        /* <DEDUP_REMOVED lines=228> */
[----:B0-----:R-:W-:-:S03]  /*35c90*/  ULEA UR5, UR6, UR5, 0x18 ;  /* 0x0000000506057291 */ /* 0x001fc6000f8ec03f */
[----:B------:R-:W-:Y:S04]  /*35ca0*/  STL [R1+0x33fc], R16 ;  /* 0x0033fc1001007387 */ /* 0x000fe80000100800 */
[----:B------:R-:W-:Y:S04]  /*35cb0*/  STL [R1+0x3404], R16 ;  /* 0x0034041001007387 */ /* 0x000fe80000100800 */
[----:B------:R-:W-:Y:S04]  /*35cc0*/  STL [R1+0x340c], R16 ;  /* 0x00340c1001007387 */ /* 0x000fe80000100800 */
[----:B------:R-:W-:Y:S01]  /*35cd0*/  STL [R1+0x3414], R16 ;  /* 0x0034141001007387 */ /* 0x000fe20000100800 */
[----:B------:R-:W-:Y:S01]  /*35ce0*/  LOP3.LUT R5, R5, 0x7f, RZ, 0xc0, !PT ;  /* 0x0000007f05057812 */ /* 0x000fe200078ec0ff */
[----:B------:R-:W-:Y:S06]  /*35cf0*/  BAR.SYNC.DEFER_BLOCKING 0x0 ;  /* 0x0000000000007b1d */ /* 0x000fec0000010000 */
        /* <DEDUP_REMOVED lines=9> */
[----:B------:R0:W-:Y:S04]  /*35d90*/  STS.U8 [R5+UR5], R4 ;  /* 0x0000000405007988 */ /* 0x0001e80008000005 */
[----:B0-----:R-:W2:Y:S01]  /*35da0*/  LDL.LU R5, [R1+0x346c] ;  /* 0x00346c0001057983 */ /* 0x001ea20000300800 */
[----:B------:R-:W0:Y:S02]  /*35db0*/  S2R R4, SR_TID.X ;  /* 0x0000000000047919 */ /* 0x000e240000002100 */
[----:B0-----:R-:W-:-:S05]  /*35dc0*/  LOP3.LUT R4, R4, 0x7f, RZ, 0xc0, !PT ;  /* 0x0000007f04047812 */ /* 0x001fca00078ec0ff */
[----:B--2---:R0:W-:Y:S04]  /*35dd0*/  STS.U8 [R4+UR5+0x200], R5 ;  /* 0x0002000504007988 */ /* 0x0041e80008000005 */
[----:B------:R1:W-:Y:S01]  /*35de0*/  STS.U8 [R4+UR5+0x400], R6 ;  /* 0x0004000604007988 */ /* 0x0003e20008000005 */
[----:B0-----:R-:W-:-:S03]  /*35df0*/  IMAD.MOV.U32 R5, RZ, RZ, R13 ;  /* 0x000000ffff057224 */ /* 0x001fc600078e000d */
[----:B------:R0:W-:Y:S01]  /*35e00*/  STS.U8 [R4+UR5+0x600], R7 ;  /* 0x0006000704007988 */ /* 0x0001e20008000005 */
[----:B-1----:R-:W-:Y:S01]  /*35e10*/  IMAD.MOV.U32 R6, RZ, RZ, R5 ;  /* 0x000000ffff067224 */ /* 0x002fe200078e0005 */
[C---:B------:R-:W-:Y:S02]  /*35e20*/  LOP3.LUT R5, R4.reuse, 0x8, RZ, 0x3c, !PT ;  /* 0x0000000804057812 */ /* 0x040fe400078e3cff */
[----:B------:R1:W-:Y:S04]  /*35e30*/  STS.U8 [R4+UR5+0x800], R9 ;  /* 0x0008000904007988 */ /* 0x0003e80008000005 */
[----:B------:R-:W-:Y:S04]  /*35e40*/  STS.U8 [R4+UR5+0xa00], R8 ;  /* 0x000a000804007988 */ /* 0x000fe80008000005 */
[----:B------:R-:W2:Y:S04]  /*35e50*/  LDL.LU R13, [R1+0x3468] ;  /* 0x00346800010d7983 */ /* 0x000ea80000300800 */
[----:B------:R-:W-:Y:S04]  /*35e60*/  STS.U8 [R4+UR5+0xc00], R15 ;  /* 0x000c000f04007988 */ /* 0x000fe80008000005 */
[----:B0-----:R-:W4:Y:S04]  /*35e70*/  LDL.LU R7, [R1+0x4] ;  /* 0x0000040001077983 */ /* 0x001f280000300800 */
[----:B------:R-:W-:Y:S04]  /*35e80*/  STS.U8 [R4+UR5+0xe00], R14 ;  /* 0x000e000e04007988 */ /* 0x000fe80008000005 */
[----:B-1----:R-:W5:Y:S04]  /*35e90*/  LDL.LU R9, [R1+0xc] ;  /* 0x00000c0001097983 */ /* 0x002f680000300800 */
[----:B------:R0:W-:Y:S04]  /*35ea0*/  STS.U8 [R5+UR5+0xe80], R0 ;  /* 0x000e800005007988 */ /* 0x0001e80008000005 */
[----:B0-----:R-:W3:Y:S01]  /*35eb0*/  LDL.LU R0, [R1+0x14] ;  /* 0x0000140001007983 */ /* 0x001ee20000300800 */
[----:B------:R-:W-:-:S03]  /*35ec0*/  LOP3.LUT R4, R4, 0x10, RZ, 0x3c, !PT ;  /* 0x0000001004047812 */ /* 0x000fc600078e3cff */
[----:B------:R-:W-:Y:S04]  /*35ed0*/  STS.U8 [R5+UR5+0x280], R12 ;  /* 0x0002800c05007988 */ /* 0x000fe80008000005 */
[----:B------:R-:W-:Y:S04]  /*35ee0*/  STS.U8 [R5+UR5+0x480], R11 ;  /* 0x0004800b05007988 */ /* 0x000fe80008000005 */
[----:B------:R-:W-:Y:S04]  /*35ef0*/  STS.U8 [R5+UR5+0x680], R10 ;  /* 0x0006800a05007988 */ /* 0x000fe80008000005 */
[----:B------:R-:W-:Y:S04]  /*35f00*/  STS.U8 [R5+UR5+0x880], R27 ;  /* 0x0008801b05007988 */ /* 0x000fe80008000005 */
[----:B------:R-:W-:Y:S04]  /*35f10*/  STS.U8 [R5+UR5+0xa80], R25 ;  /* 0x000a801905007988 */ /* 0x000fe80008000005 */
[----:B------:R-:W-:Y:S04]  /*35f20*/  STS.U8 [R5+UR5+0xc80], R21 ;  /* 0x000c801505007988 */ /* 0x000fe80008000005 */
[----:B--2---:R-:W-:Y:S04]  /*35f30*/  STS.U8 [R5+UR5+0x80], R13 ;  /* 0x0000800d05007988 */ /* 0x004fe80008000005 */
[----:B---3--:R0:W-:Y:S02]  /*35f40*/  STS.U8 [R4+UR5+0x100], R0 ;  /* 0x0001000004007988 */ /* 0x0081e40008000005 */
[----:B0-----:R-:W0:Y:S02]  /*35f50*/  S2R R0, SR_TID.X ;  /* 0x0000000000007919 */ /* 0x001e240000002100 */
[----:B0-----:R-:W-:-:S04]  /*35f60*/  LOP3.LUT R0, R0, 0x7f, RZ, 0xc0, !PT ;  /* 0x0000007f00007812 */ /* 0x001fc800078ec0ff */
[----:B------:R-:W-:Y:S02]  /*35f70*/  ISETP.GE.AND P0, PT, R0, UR12, PT ;  /* 0x0000000c00007c0c */ /* 0x000fe4000bf06270 */
[----:B------:R-:W0:Y:S01]  /*35f80*/  S2R R0, SR_TID.X ;  /* 0x0000000000007919 */ /* 0x000e220000002100 */
[----:B-----5:R1:W-:Y:S04]  /*35f90*/  STS.U8 [R4+UR5+0x300], R9 ;  /* 0x0003000904007988 */ /* 0x0203e80008000005 */
[----:B----4-:R2:W-:Y:S04]  /*35fa0*/  STS.U8 [R4+UR5+0x500], R7 ;  /* 0x0005000704007988 */ /* 0x0105e80008000005 */
[----:B------:R-:W-:Y:S01]  /*35fb0*/  STS.U8 [R4+UR5+0x700], R29 ;  /* 0x0007001d04007988 */ /* 0x000fe20008000005 */
[----:B-1----:R-:W-:-:S03]  /*35fc0*/  IMAD.MOV.U32 R9, RZ, RZ, R6 ;  /* 0x000000ffff097224 */ /* 0x002fc600078e0006 */
[----:B------:R-:W-:Y:S04]  /*35fd0*/  STS.U8 [R4+UR5+0x900], R26 ;  /* 0x0009001a04007988 */ /* 0x000fe80008000005 */
[----:B------:R-:W-:Y:S04]  /*35fe0*/  STS.U8 [R4+UR5+0xb00], R19 ;  /* 0x000b001304007988 */ /* 0x000fe80008000005 */
[----:B------:R-:W-:Y:S04]  /*35ff0*/  STS.U8 [R4+UR5+0xd00], R2 ;  /* 0x000d000204007988 */ /* 0x000fe80008000005 */
[----:B------:R-:W-:Y:S01]  /*36000*/  STS.U8 [R4+UR5+0xf00], R18 ;  /* 0x000f001204007988 */ /* 0x000fe20008000005 */
[----:B0-----:R-:W-:-:S03]  /*36010*/  LOP3.LUT R0, R0, 0x7f, RZ, 0xc0, !PT ;  /* 0x0000007f00007812 */ /* 0x001fc600078ec0ff */
[----:B--2---:R-:W2:Y:S01]  /*36020*/  LDL R7, [R1+0x1be8] ;  /* 0x001be80001077983 */ /* 0x004ea20000100800 */
[----:B------:R-:W-:-:S03]  /*36030*/  LOP3.LUT R0, R0, 0x18, RZ, 0x3c, !PT ;  /* 0x0000001800007812 */ /* 0x000fc600078e3cff */
[----:B------:R-:W2:Y:S04]  /*36040*/  LDL R6, [R1+0x1bf0] ;  /* 0x001bf00001067983 */ /* 0x000ea80000100800 */
[----:B------:R0:W-:Y:S04]  /*36050*/  STS.U8 [R0+UR5+0x180], R22 ;  /* 0x0001801600007988 */ /* 0x0001e80008000005 */
[----:B------:R1:W-:Y:S04]  /*36060*/  STS.U8 [R0+UR5+0x380], R20 ;  /* 0x0003801400007988 */ /* 0x0003e80008000005 */
[----:B------:R3:W-:Y:S04]  /*36070*/  STS.U8 [R0+UR5+0x580], R28 ;  /* 0x0005801c00007988 */ /* 0x0007e80008000005 */
[----:B0-----:R-:W4:Y:S04]  /*36080*/  LDL.LU R22, [R1+0x3464] ;  /* 0x0034640001167983 */ /* 0x001f280000300800 */
[----:B-1----:R-:W5:Y:S04]  /*36090*/  LDL.LU R20, [R1+0x3460] ;  /* 0x0034600001147983 */ /* 0x002f680000300800 */
[----:B---3--:R-:W3:Y:S04]  /*360a0*/  LDL.LU R28, [R1+0x345c] ;  /* 0x00345c00011c7983 */ /* 0x008ee80000300800 */
[----:B------:R-:W-:Y:S04]  /*360b0*/  STS.U8 [R0+UR5+0xd80], R23 ;  /* 0x000d801700007988 */ /* 0x000fe80008000005 */
[----:B------:R-:W-:Y:S01]  /*360c0*/  STS.U8 [R0+UR5+0xf80], R24 ;  /* 0x000f801800007988 */ /* 0x000fe20008000005 */
[----:B------:R-:W-:-:S03]  /*360d0*/  PRMT R3, RZ, 0x7610, R3 ;  /* 0x00007610ff037816 */ /* 0x000fc60000000003 */
[----:B----4-:R-:W-:Y:S04]  /*360e0*/  STS.U8 [R0+UR5+0xb80], R22 ;  /* 0x000b801600007988 */ /* 0x010fe80008000005 */
[----:B-----5:R-:W-:Y:S04]  /*360f0*/  STS.U8 [R0+UR5+0x980], R20 ;  /* 0x0009801400007988 */ /* 0x020fe80008000005 */
[----:B---3--:R-:W-:Y:S01]  /*36100*/  STS.U8 [R0+UR5+0x780], R28 ;  /* 0x0007801c00007988 */ /* 0x008fe20008000005 */
[----:B------:R-:W-:Y:S06]  /*36110*/  BAR.SYNC.DEFER_BLOCKING 0x0 ;  /* 0x0000000000007b1d */ /* 0x000fec0000010000 */
[----:B--2---:R-:W2:Y:S04]  /*36120*/  @!P0 LDG.E.U8 R3, desc[UR8][R6.64] ;  /* 0x0000000806038981 */ /* 0x004ea8000c1e1100 */
[----:B--2---:R0:W-:Y:S04]  /*36130*/  STL [R1+0xa48], R3 ;  /* 0x000a480301007387 */ /* 0x0041e80000100800 */
[----:B0-----:R-:W2:Y:S04]  /*36140*/  LDL.LU R3, [R1+0x3458] ;  /* 0x0034580001037983 */ /* 0x001ea80000300800 */
[----:B------:R-:W3:Y:S04]  /*36150*/  LDL R6, [R1+0x1ac0] ;  /* 0x001ac00001067983 */ /* 0x000ee80000100800 */
[----:B------:R-:W3:Y:S01]  /*36160*/  LDL R7, [R1+0x1ac4] ;  /* 0x001ac40001077983 */ /* 0x000ee20000100800 */
[----:B------:R-:W-:-:S02]  /*36170*/  PRMT R16, RZ, 0x7610, R16 ;  /* 0x00007610ff107816 */ /* 0x000fc40000000010 */
[----:B---3--:R-:W-:-:S04]  /*36180*/  @!P0 LOP3.LUT R7, R7, R6, RZ, 0x3c, !PT ;  /* 0x0000000607078212 */ /* 0x008fc800078e3cff */
[----:B------:R-:W-:-:S04]  /*36190*/  @!P0 LOP3.LUT R6, R7, R6, RZ, 0x3c, !PT ;  /* 0x0000000607068212 */ /* 0x000fc800078e3cff */
[----:B------:R-:W-:-:S05]  /*361a0*/  @!P0 LOP3.LUT R7, R7, R6, RZ, 0x3c, !PT ;  /* 0x0000000607078212 */ /* 0x000fca00078e3cff */
[----:B------:R-:W3:Y:S04]  /*361b0*/  @!P0 LDG.E.U8 R16, desc[UR8][R6.64] ;  /* 0x0000000806108981 */ /* 0x000ee8000c1e1100 */
[----:B---3--:R0:W-:Y:S04]  /*361c0*/  STL [R1+0xa44], R16 ;  /* 0x000a441001007387 */ /* 0x0081e80000100800 */
[----:B0-----:R-:W3:Y:S04]  /*361d0*/  LDL.LU R16, [R1+0x3454] ;  /* 0x0034540001107983 */ /* 0x001ee80000300800 */
[----:B------:R-:W4:Y:S04]  /*361e0*/  LDL R6, [R1+0xb0c] ;  /* 0x000b0c0001067983 */ /* 0x000f280000100800 */
[----:B------:R-:W4:Y:S01]  /*361f0*/  LDL R7, [R1+0xc28] ;  /* 0x000c280001077983 */ /* 0x000f220000100800 */
[----:B--2---:R-:W-:-:S02]  /*36200*/  PRMT R3, RZ, 0x7610, R3 ;  /* 0x00007610ff037816 */ /* 0x004fc40000000003 */
[----:B----4-:R-:W-:-:S04]  /*36210*/  @!P0 LOP3.LUT R7, R7, R6, RZ, 0x3c, !PT ;  /* 0x0000000607078212 */ /* 0x010fc800078e3cff */
[----:B------:R-:W-:-:S04]  /*36220*/  @!P0 LOP3.LUT R6, R7, R6, RZ, 0x3c, !PT ;  /* 0x0000000607068212 */ /* 0x000fc800078e3cff */
[----:B------:R-:W-:-:S05]  /*36230*/  @!P0 LOP3.LUT R7, R7, R6, RZ, 0x3c, !PT ;  /* 0x0000000607078212 */ /* 0x000fca00078e3cff */
[----:B------:R-:W2:Y:S04]  /*36240*/  @!P0 LDG.E.U8 R3, desc[UR8][R6.64] ;  /* 0x0000000806038981 */ /* 0x000ea8000c1e1100 */
[----:B--2---:R0:W-:Y:S04]  /*36250*/  STL [R1+0xa40], R3 ;  /* 0x000a400301007387 */ /* 0x0041e80000100800 */
[----:B0-----:R-:W2:Y:S04]  /*36260*/  LDL.LU R3, [R1+0x3450] ;  /* 0x0034500001037983 */ /* 0x001ea80000300800 */
[----:B------:R-:W4:Y:S04]  /*36270*/  LDL R6, [R1+0xc24] ;  /* 0x000c240001067983 */ /* 0x000f280000100800 */
[----:B------:R-:W4:Y:S01]  /*36280*/  LDL R7, [R1+0x1abc] ;  /* 0x001abc0001077983 */ /* 0x000f220000100800 */
[----:B---3--:R-:W-:-:S02]  /*36290*/  PRMT R16, RZ, 0x7610, R16 ;  /* 0x00007610ff107816 */ /* 0x008fc40000000010 */
[----:B----4-:R-:W-:-:S04]  /*362a0*/  @!P0 LOP3.LUT R7, R7, R6, RZ, 0x3c, !PT ;  /* 0x0000000607078212 */ /* 0x010fc800078e3cff */
        /* <DEDUP_REMOVED lines=4174> */
[----:B------:R-:W-:-:S02]  /*46790*/  PRMT R29, RZ, 0x7610, R29 ;  /* 0x00007610ff1d7816 */ /* 0x000fc4000000001d */
[----:B----4-:R-:W-:-:S04]  /*467a0*/  @!P0 LOP3.LUT R7, R7, R6, RZ, 0x3c, !PT ;  /* 0x0000000607078212 */ /* 0x010fc800078e3cff */
[----:B------:R-:W-:-:S04]  /*467b0*/  @!P0 LOP3.LUT R6, R7, R6, RZ, 0x3c, !PT ;  /* 0x0000000607068212 */ /* 0x000fc800078e3cff */
[----:B------:R-:W-:-:S05]  /*467c0*/  @!P0 LOP3.LUT R7, R7, R6, RZ, 0x3c, !PT ;  /* 0x0000000607078212 */ /* 0x000fca00078e3cff */
[----:B------:R0:W4:Y:S04]  /*467d0*/  @!P0 LDG.E.U8 R29, desc[UR8][R6.64] ;  /* 0x00000008061d8981 */ /* 0x000128000c1e1100 */
[----:B------:R-:W0:Y:S04]  /*467e0*/  LDL R6, [R1+0xc48] ;  /* 0x000c480001067983 */ /* 0x000e280000100800 */
[----:B------:R-:W0:Y:S01]  /*467f0*/  LDL R7, [R1+0xc4c] ;  /* 0x000c4c0001077983 */ /* 0x000e220000100800 */
[----:B--2---:R-:W-:Y:S02]  /*46800*/  PRMT R3, RZ, 0x7610, R3 ;  /* 0x00007610ff037816 */ /* 0x004fe40000000003 */
[----:B0-----:R-:W-:-:S04]  /*46810*/  @!P0 LOP3.LUT R7, R7, R6, RZ, 0x3c, !PT ;  /* 0x0000000607078212 */ /* 0x001fc800078e3cff */
[----:B------:R-:W-:-:S04]  /*46820*/  @!P0 LOP3.LUT R6, R7, R6, RZ, 0x3c, !PT ;  /* 0x0000000607068212 */ /* 0x000fc800078e3cff */
[----:B------:R-:W-:-:S05]  /*46830*/  @!P0 LOP3.LUT R7, R7, R6, RZ, 0x3c, !PT ;  /* 0x0000000607078212 */ /* 0x000fca00078e3cff */
[----:B------:R-:W2:Y:S04]  /*46840*/  @!P0 LDG.E.U8 R3, desc[UR8][R6.64] ;  /* 0x0000000806038981 */ /* 0x000ea8000c1e1100 */
[----:B----4-:R0:W-:Y:S04]  /*46850*/  STL [R1+0x64], R29 ;  /* 0x0000641d01007387 */ /* 0x0101e80000100800 */
[----:B0-----:R-:W4:Y:S04]  /*46860*/  LDL R29, [R1+0x1b2c] ;  /* 0x001b2c00011d7983 */ /* 0x001f280000100800 */
[----:B--2---:R0:W-:Y:S04]  /*46870*/  STL [R1+0x74], R3 ;  /* 0x0000740301007387 */ /* 0x0041e80000100800 */
[----:B0-----:R-:W2:Y:S04]  /*46880*/  LDL.LU R3, [R1+0x2d0c] ;  /* 0x002d0c0001037983 */ /* 0x001ea80000300800 */
[----:B------:R-:W5:Y:S04]  /*46890*/  LDL R6, [R1+0xc44] ;  /* 0x000c440001067983 */ /* 0x000f680000100800 */
[----:B------:R-:W5:Y:S01]  /*468a0*/  LDL R7, [R1+0x1acc] ;  /* 0x001acc0001077983 */ /* 0x000f620000100800 */
[----:B------:R-:W-:-:S02]  /*468b0*/  PRMT R15, RZ, 0x7610, R15 ;  /* 0x00007610ff0f7816 */ /* 0x000fc4000000000f */
[----:B-----5:R-:W-:-:S04]  /*468c0*/  @!P0 LOP3.LUT R7, R7, R6, RZ, 0x3c, !PT ;  /* 0x0000000607078212 */ /* 0x020fc800078e3cff */
[----:B------:R-:W-:-:S04]  /*468d0*/  @!P0 LOP3.LUT R6, R7, R6, RZ, 0x3c, !PT ;  /* 0x0000000607068212 */ /* 0x000fc800078e3cff */
[----:B------:R-:W-:-:S05]  /*468e0*/  @!P0 LOP3.LUT R7, R7, R6, RZ, 0x3c, !PT ;  /* 0x0000000607078212 */ /* 0x000fca00078e3cff */
[----:B------:R0:W5:Y:S04]  /*468f0*/  @!P0 LDG.E.U8 R15, desc[UR8][R6.64] ;  /* 0x00000008060f8981 */ /* 0x000168000c1e1100 */
[----:B------:R-:W0:Y:S04]  /*46900*/  LDL R6, [R1+0xc40] ;  /* 0x000c400001067983 */ /* 0x000e280000100800 */
[----:B------:R-:W0:Y:S01]  /*46910*/  LDL R7, [R1+0x1ad4] ;  /* 0x001ad40001077983 */ /* 0x000e220000100800 */
[----:B--2---:R-:W-:Y:S02]  /*46920*/  PRMT R3, RZ, 0x7610, R3 ;  /* 0x00007610ff037816 */ /* 0x004fe40000000003 */
[----:B0-----:R-:W-:-:S04]  /*46930*/  @!P0 LOP3.LUT R7, R7, R6, RZ, 0x3c, !PT ;  /* 0x0000000607078212 */ /* 0x001fc800078e3cff */
[----:B------:R-:W-:-:S04]  /*46940*/  @!P0 LOP3.LUT R6, R7, R6, RZ, 0x3c, !PT ;  /* 0x0000000607068212 */ /* 0x000fc800078e3cff */
[----:B------:R-:W-:-:S05]  /*46950*/  @!P0 LOP3.LUT R7, R7, R6, RZ, 0x3c, !PT ;  /* 0x0000000607078212 */ /* 0x000fca00078e3cff */
[----:B------:R-:W2:Y:S04]  /*46960*/  @!P0 LDG.E.U8 R3, desc[UR8][R6.64] ;  /* 0x0000000806038981 */ /* 0x000ea8000c1e1100 */
[----:B-----5:R0:W-:Y:S04]  /*46970*/  STL [R1+0x8c], R15 ;  /* 0x00008c0f01007387 */ /* 0x0201e80000100800 */
[----:B0-----:R-:W5:Y:S04]  /*46980*/  LDL R15, [R1+0x1b6c] ;  /* 0x001b6c00010f7983 */ /* 0x001f680000100800 */
        /* <DEDUP_REMOVED lines=17> */
[----:B------:R-:W2:Y:S01]  /*46aa0*/  @!P0 LDG.E.U8 R3, desc[UR8][R6.64] ;  /* 0x0000000806038981 */ /* 0x000ea2000c1e1100 */
[----:B------:R-:W-:-:S03]  /*46ab0*/  PRMT R4, RZ, 0x7610, R4 ;  /* 0x00007610ff047816 */ /* 0x000fc60000000004 */
[----:B--2---:R0:W-:Y:S04]  /*46ac0*/  STL [R1+0x20], R3 ;  /* 0x0000200301007387 */ /* 0x0041e80000100800 */
[----:B0-----:R-:W2:Y:S04]  /*46ad0*/  LDL.LU R3, [R1+0x2d00] ;  /* 0x002d000001037983 */ /* 0x001ea80000300800 */
[----:B------:R-:W4:Y:S01]  /*46ae0*/  LDL R7, [R1+0x1af0] ;  /* 0x001af00001077983 */ /* 0x000f220000100800 */
[----:B------:R-:W-:Y:S01]  /*46af0*/  @!P0 IMAD.MOV.U32 R6, RZ, RZ, R29 ;  /* 0x000000ffff068224 */ /* 0x000fe200078e001d */
[----:B------:R-:W-:-:S02]  /*46b00*/  PRMT R27, RZ, 0x7610, R27 ;  /* 0x00007610ff1b7816 */ /* 0x000fc4000000001b */
[----:B------:R-:W3:Y:S04]  /*46b10*/  LDL R29, [R1+0x1af4] ;  /* 0x001af400011d7983 */ /* 0x000ee80000100800 */
[----:B----4-:R5:W4:Y:S04]  /*46b20*/  @!P0 LDG.E.U8 R4, desc[UR8][R6.64] ;  /* 0x0000000806048981 */ /* 0x010b28000c1e1100 */
[----:B------:R-:W2:Y:S01]  /*46b30*/  LDL R7, [R1+0x1b30] ;  /* 0x001b300001077983 */ /* 0x000ea20000100800 */
[----:B-----5:R-:W-:-:S03]  /*46b40*/  @!P0 IMAD.MOV.U32 R6, RZ, RZ, R15 ;  /* 0x000000ffff068224 */ /* 0x020fc600078e000f */
[----:B----4-:R-:W-:Y:S01]  /*46b50*/  STL [R1+0x2ce0], R4 ;  /* 0x002ce00401007387 */ /* 0x010fe20000100800 */
[----:B------:R-:W-:-:S03]  /*46b60*/  PRMT R2, RZ, 0x7610, R2 ;  /* 0x00007610ff027816 */ /* 0x000fc60000000002 */
[----:B------:R-:W4:Y:S04]  /*46b70*/  LDL R15, [R1+0x1afc] ;  /* 0x001afc00010f7983 */ /* 0x000f280000100800 */
[----:B--2---:R0:W2:Y:S04]  /*46b80*/  @!P0 LDG.E.U8 R27, desc[UR8][R6.64] ;  /* 0x00000008061b8981 */ /* 0x0040a8000c1e1100 */
[----:B------:R-:W0:Y:S04]  /*46b90*/  LDL R6, [R1+0x1b70] ;  /* 0x001b700001067983 */ /* 0x000e280000100800 */
[----:B------:R-:W0:Y:S02]  /*46ba0*/  LDL R7, [R1+0x1bac] ;  /* 0x001bac0001077983 */ /* 0x000e240000100800 */
[----:B0-----:R-:W-:-:S04]  /*46bb0*/  @!P0 LOP3.LUT R7, R7, R6, RZ, 0x3c, !PT ;  /* 0x0000000607078212 */ /* 0x001fc800078e3cff */
[----:B------:R-:W-:-:S04]  /*46bc0*/  @!P0 LOP3.LUT R6, R7, R6, RZ, 0x3c, !PT ;  /* 0x0000000607068212 */ /* 0x000fc800078e3cff */
[----:B------:R-:W-:Y:S01]  /*46bd0*/  @!P0 LOP3.LUT R7, R7, R6, RZ, 0x3c, !PT ;  /* 0x0000000607078212 */ /* 0x000fe200078e3cff */
[----:B--2---:R0:W-:Y:S04]  /*46be0*/  STL [R1+0x2ce4], R27 ;  /* 0x002ce41b01007387 */ /* 0x0041e80000100800 */
[----:B------:R1:W2:Y:S04]  /*46bf0*/  @!P0 LDG.E.U8 R2, desc[UR8][R6.64] ;  /* 0x0000000806028981 */ /* 0x0002a8000c1e1100 */
[----:B------:R-:W1:Y:S04]  /*46c00*/  LDL R6, [R1+0x1bb0] ;  /* 0x001bb00001067983 */ /* 0x000e680000100800 */
[----:B------:R-:W1:Y:S01]  /*46c10*/  LDL R7, [R1+0x1bec] ;  /* 0x001bec0001077983 */ /* 0x000e620000100800 */
[----:B------:R-:W-:-:S02]  /*46c20*/  PRMT R5, RZ, 0x7610, R5 ;  /* 0x00007610ff057816 */ /* 0x000fc40000000005 */
[----:B-1----:R-:W-:-:S04]  /*46c30*/  @!P0 LOP3.LUT R7, R7, R6, RZ, 0x3c, !PT ;  /* 0x0000000607078212 */ /* 0x002fc800078e3cff */
[----:B------:R-:W-:-:S04]  /*46c40*/  @!P0 LOP3.LUT R6, R7, R6, RZ, 0x3c, !PT ;  /* 0x0000000607068212 */ /* 0x000fc800078e3cff */
[----:B------:R-:W-:Y:S01]  /*46c50*/  @!P0 LOP3.LUT R7, R7, R6, RZ, 0x3c, !PT ;  /* 0x0000000607078212 */ /* 0x000fe200078e3cff */
[----:B--2---:R-:W-:Y:S04]  /*46c60*/  STL [R1+0x2ce8], R2 ;  /* 0x002ce80201007387 */ /* 0x004fe80000100800 */
[----:B------:R1:W2:Y:S04]  /*46c70*/  @!P0 LDG.E.U8 R5, desc[UR8][R6.64] ;  /* 0x0000000806058981 */ /* 0x0002a8000c1e1100 */
[----:B------:R-:W1:Y:S04]  /*46c80*/  LDL R6, [R1+0xc38] ;  /* 0x000c380001067983 */ /* 0x000e680000100800 */
[----:B------:R-:W1:Y:S01]  /*46c90*/  LDL R7, [R1+0x1ae4] ;  /* 0x001ae40001077983 */ /* 0x000e620000100800 */
[----:B------:R-:W-:-:S02]  /*46ca0*/  PRMT R3, RZ, 0x7610, R3 ;  /* 0x00007610ff037816 */ /* 0x000fc40000000003 */
[----:B-1----:R-:W-:-:S04]  /*46cb0*/  @!P0 LOP3.LUT R7, R7, R6, RZ, 0x3c, !PT ;  /* 0x0000000607078212 */ /* 0x002fc800078e3cff */
[----:B------:R-:W-:-:S04]  /*46cc0*/  @!P0 LOP3.LUT R6, R7, R6, RZ, 0x3c, !PT ;  /* 0x0000000607068212 */ /* 0x000fc800078e3cff */
[----:B------:R-:W-:-:S05]  /*46cd0*/  @!P0 LOP3.LUT R7, R7, R6, RZ, 0x3c, !PT ;  /* 0x0000000607078212 */ /* 0x000fca00078e3cff */
[----:B------:R-:W5:Y:S04]  /*46ce0*/  @!P0 LDG.E.U8 R3, desc[UR8][R6.64] ;  /* 0x0000000806038981 */ /* 0x000f68000c1e1100 */
[----:B--2---:R-:W-:Y:S01]  /*46cf0*/  STL [R1+0x2cec], R5 ;  /* 0x002cec0501007387 */ /* 0x004fe20000100800 */
[----:B0-----:R-:W-:-:S03]  /*46d00*/  PRMT R27, RZ, 0x7610, R27 ;  /* 0x00007610ff1b7816 */ /* 0x001fc6000000001b */
[----:B-----5:R0:W-:Y:S04]  /*46d10*/  STL [R1+0x60], R3 ;  /* 0x0000600301007387 */ /* 0x0201e80000100800 */
[----:B0-----:R-:W2:Y:S04]  /*46d20*/  LDL.LU R3, [R1+0x2cfc] ;  /* 0x002cfc0001037983 */ /* 0x001ea80000300800 */
[----:B------:R-:W5:Y:S01]  /*46d30*/  LDL R7, [R1+0xc30] ;  /* 0x000c300001077983 */ /* 0x000f620000100800 */
[----:B---3--:R-:W-:Y:S01]  /*46d40*/  @!P0 IMAD.MOV.U32 R6, RZ, RZ, R29 ;  /* 0x000000ffff068224 */ /* 0x008fe200078e001d */
[----:B------:R-:W-:-:S02]  /*46d50*/  PRMT R12, RZ, 0x7610, R12 ;  /* 0x00007610ff0c7816 */ /* 0x000fc4000000000c */
[----:B------:R-:W3:Y:S04]  /*46d60*/  LDL R29, [R1+0x1ae0] ;  /* 0x001ae000011d7983 */ /* 0x000ee80000100800 */
[----:B-----5:R4:W5:Y:S04]  /*46d70*/  @!P0 LDG.E.U8 R27, desc[UR8][R6.64] ;  /* 0x00000008061b8981 */ /* 0x020968000c1e1100 */
[----:B------:R-:W2:Y:S01]  /*46d80*/  LDL R7, [R1+0xc2c] ;  /* 0x000c2c0001077983 */ /* 0x000ea20000100800 */
[----:B----4-:R-:W-:-:S03]  /*46d90*/  @!P0 IMAD.MOV.U32 R6, RZ, RZ, R15 ;  /* 0x000000ffff068224 */ /* 0x010fc600078e000f */
[----:B-----5:R0:W-:Y:S01]  /*46da0*/  STL [R1+0x1c], R27 ;  /* 0x00001c1b01007387 */ /* 0x0201e20000100800 */
[----:B------:R-:W-:-:S03]  /*46db0*/  PRMT R17, RZ, 0x7610, R17 ;  /* 0x00007610ff117816 */ /* 0x000fc60000000011 */
[----:B------:R-:W4:Y:S04]  /*46dc0*/  LDL R15, [R1+0x1ae8] ;  /* 0x001ae800010f7983 */ /* 0x000f280000100800 */
[----:B--2---:R1:W2:Y:S04]  /*46dd0*/  @!P0 LDG.E.U8 R12, desc[UR8][R6.64] ;  /* 0x00000008060c8981 */ /* 0x0042a8000c1e1100 */
[----:B0-----:R-:W5:Y:S04]  /*46de0*/  LDL R27, [R1+0x1b1c] ;  /* 0x001b1c00011b7983 */ /* 0x001f680000100800 */
[----:B------:R-:W1:Y:S04]  /*46df0*/  LDL R6, [R1+0x1ac8] ;  /* 0x001ac80001067983 */ /* 0x000e680000100800 */
[----:B------:R-:W1:Y:S02]  /*46e00*/  LDL R7, [R1+0x1b04] ;  /* 0x001b040001077983 */ /* 0x000e640000100800 */
[----:B-1----:R-:W-:-:S04]  /*46e10*/  @!P0 LOP3.LUT R7, R7, R6, RZ, 0x3c, !PT ;  /* 0x0000000607078212 */ /* 0x002fc800078e3cff */
[----:B------:R-:W-:-:S04]  /*46e20*/  @!P0 LOP3.LUT R6, R7, R6, RZ, 0x3c, !PT ;  /* 0x0000000607068212 */ /* 0x000fc800078e3cff */
[----:B------:R-:W-:-:S05]  /*46e30*/  @!P0 LOP3.LUT R7, R7, R6, RZ, 0x3c, !PT ;  /* 0x0000000607078212 */ /* 0x000fca00078e3cff */
[----:B------:R-:W3:Y:S04]  /*46e40*/  @!P0 LDG.E.U8 R17, desc[UR8][R6.64] ;  /* 0x0000000806118981 */ /* 0x000ee8000c1e1100 */
[----:B--2---:R0:W-:Y:S04]  /*46e50*/  STL [R1+0x58], R12 ;  /* 0x0000580c01007387 */ /* 0x0041e80000100800 */
[----:B0-----:R-:W2:Y:S04]  /*46e60*/  LDL R12, [R1+0x1b24] ;  /* 0x001b2400010c7983 */ /* 0x001ea80000100800 */
[----:B---3--:R0:W-:Y:S04]  /*46e70*/  STL [R1+0x50], R17 ;  /* 0x0000501101007387 */ /* 0x0081e80000100800 */
[----:B0-----:R-:W3:Y:S04]  /*46e80*/  LDL.LU R17, [R1+0x2cf8] ;  /* 0x002cf80001117983 */ /* 0x001ee80000300800 */
[----:B------:R-:W4:Y:S04]  /*46e90*/  LDL R6, [R1+0x1ad0] ;  /* 0x001ad00001067983 */ /* 0x000f280000100800 */
[----:B------:R-:W4:Y:S01]  /*46ea0*/  LDL R7, [R1+0x1b0c] ;  /* 0x001b0c0001077983 */ /* 0x000f220000100800 */
[----:B------:R-:W-:-:S02]  /*46eb0*/  PRMT R3, RZ, 0x7610, R3 ;  /* 0x00007610ff037816 */ /* 0x000fc40000000003 */
[----:B----4-:R-:W-:-:S04]  /*46ec0*/  @!P0 LOP3.LUT R7, R7, R6, RZ, 0x3c, !PT ;  /* 0x0000000607078212 */ /* 0x010fc800078e3cff */
[----:B------:R-:W-:-:S04]  /*46ed0*/  @!P0 LOP3.LUT R6, R7, R6, RZ, 0x3c, !PT ;  /* 0x0000000607068212 */ /* 0x000fc800078e3cff */
[----:B------:R-:W-:-:S05]  /*46ee0*/  @!P0 LOP3.LUT R7, R7, R6, RZ, 0x3c, !PT ;  /* 0x0000000607078212 */ /* 0x000fca00078e3cff */
[----:B------:R-:W4:Y:S04]  /*46ef0*/  @!P0 LDG.E.U8 R3, desc[UR8][R6.64] ;  /* 0x0000000806038981 */ /* 0x000f28000c1e1100 */
[----:B----4-:R0:W-:Y:S04]  /*46f00*/  STL [R1+0x4c], R3 ;  /* 0x00004c0301007387 */ /* 0x0101e80000100800 */
[----:B0-----:R-:W4:Y:S04]  /*46f10*/  LDL.LU R3, [R1+0x2cf4] ;  /* 0x002cf40001037983 */ /* 0x001f280000300800 */
[----:B------:R-:W5:Y:S04]  /*46f20*/  LDL R6, [R1+0x1ad8] ;  /* 0x001ad80001067983 */ /* 0x000f680000100800 */
[----:B------:R-:W5:Y:S01]  /*46f30*/  LDL R7, [R1+0x1b14] ;  /* 0x001b140001077983 */ /* 0x000f620000100800 */
[----:B------:R-:W-:-:S02]  /*46f40*/  PRMT R14, RZ, 0x7610, R14 ;  /* 0x00007610ff0e7816 */ /* 0x000fc4000000000e */
[----:B------:R-:W-:Y:S02]  /*46f50*/  PRMT R11, RZ, 0x7610, R11 ;  /* 0x00007610ff0b7816 */ /* 0x000fe4000000000b */
[----:B-----5:R-:W-:-:S04]  /*46f60*/  @!P0 LOP3.LUT R7, R7, R6, RZ, 0x3c, !PT ;  /* 0x0000000607078212 */ /* 0x020fc800078e3cff */
[----:B------:R-:W-:-:S04]  /*46f70*/  @!P0 LOP3.LUT R6, R7, R6, RZ, 0x3c, !PT ;  /* 0x0000000607068212 */ /* 0x000fc800078e3cff */
[----:B------:R-:W-:-:S05]  /*46f80*/  @!P0 LOP3.LUT R7, R7, R6, RZ, 0x3c, !PT ;  /* 0x0000000607078212 */ /* 0x000fca00078e3cff */
[----:B------:R0:W5:Y:S02]  /*46f90*/  @!P0 LDG.E.U8 R14, desc[UR8][R6.64] ;  /* 0x00000008060e8981 */ /* 0x000164000c1e1100 */
[----:B0-----:R-:W-:Y:S02]  /*46fa0*/  @!P0 IMAD.MOV.U32 R6, RZ, RZ, R27 ;  /* 0x000000ffff068224 */ /* 0x001fe400078e001b */
[----:B------:R-:W-:-:S05]  /*46fb0*/  @!P0 IMAD.MOV.U32 R7, RZ, RZ, R29 ;  /* 0x000000ffff078224 */ /* 0x000fca00078e001d */
[----:B------:R2:W3:Y:S01]  /*46fc0*/  @!P0 LDG.E.U8 R11, desc[UR8][R6.64] ;  /* 0x00000008060b8981 */ /* 0x0004e2000c1e1100 */
[----:B------:R-:W-:Y:S01]  /*46fd0*/  PRMT R8, RZ, 0x7610, R8 ;  /* 0x00007610ff087816 */ /* 0x000fe20000000008 */
[----:B--2---:R-:W-:Y:S02]  /*46fe0*/  @!P0 IMAD.MOV.U32 R6, RZ, RZ, R12 ;  /* 0x000000ffff068224 */ /* 0x004fe400078e000c */
[----:B------:R-:W-:-:S05]  /*46ff0*/  @!P0 IMAD.MOV.U32 R7, RZ, RZ, R15 ;  /* 0x000000ffff078224 */ /* 0x000fca00078e000f */
[----:B------:R0:W2:Y:S04]  /*47000*/  @!P0 LDG.E.U8 R8, desc[UR8][R6.64] ;  /* 0x0000000806088981 */ /* 0x0000a8000c1e1100 */
[----:B-----5:R1:W-:Y:S04]  /*47010*/  STL [R1+0x44], R14 ;  /* 0x0000440e01007387 */ /* 0x0203e80000100800 */
[----:B------:R-:W5:Y:S04]  /*47020*/  LDL R29, [R1+0x1b08] ;  /* 0x001b0800011d7983 */ /* 0x000f680000100800 */
[----:B-1----:R-:W5:Y:S04]  /*47030*/  LDL R14, [R1+0x1b3c] ;  /* 0x001b3c00010e7983 */ /* 0x002f680000100800 */
[----:B---3--:R1:W-:Y:S04]  /*47040*/  STL [R1+0x3c], R11 ;  /* 0x00003c0b01007387 */ /* 0x0083e80000100800 */
[----:B------:R-:W0:Y:S04]  /*47050*/  LDL R6, [R1+0x1af8] ;  /* 0x001af80001067983 */ /* 0x000e280000100800 */
[----:B------:R-:W0:Y:S01]  /*47060*/  LDL R7, [R1+0x1b34] ;  /* 0x001b340001077983 */ /* 0x000e220000100800 */
[----:B----4-:R-:W-:-:S03]  /*47070*/  PRMT R3, RZ, 0x7610, R3 ;  /* 0x00007610ff037816 */ /* 0x010fc60000000003 */
[----:B------:R-:W3:Y:S04]  /*47080*/  LDL R27, [R1+0x1b10] ;  /* 0x001b1000011b7983 */ /* 0x000ee80000100800 */
[----:B------:R-:W4:Y:S04]  /*47090*/  LDL R15, [R1+0x1b4c] ;  /* 0x001b4c00010f7983 */ /* 0x000f280000100800 */
[----:B------:R-:W3:Y:S04]  /*470a0*/  LDL R12, [R1+0x1b18] ;  /* 0x001b1800010c7983 */ /* 0x000ee80000100800 */
[----:B-1----:R-:W4:Y:S01]  /*470b0*/  LDL R11, [R1+0x1b44] ;  /* 0x001b4400010b7983 */ /* 0x002f220000100800 */
[----:B0-----:R-:W-:-:S04]  /*470c0*/  @!P0 LOP3.LUT R7, R7, R6, RZ, 0x3c, !PT ;  /* 0x0000000607078212 */ /* 0x001fc800078e3cff */
[----:B------:R-:W-:-:S04]  /*470d0*/  @!P0 LOP3.LUT R6, R7, R6, RZ, 0x3c, !PT ;  /* 0x0000000607068212 */ /* 0x000fc800078e3cff */
[----:B------:R-:W-:-:S05]  /*470e0*/  @!P0 LOP3.LUT R7, R7, R6, RZ, 0x3c, !PT ;  /* 0x0000000607078212 */ /* 0x000fca00078e3cff */
[----:B------:R-:W5:Y:S04]  /*470f0*/  @!P0 LDG.E.U8 R3, desc[UR8][R6.64] ;  /* 0x0000000806038981 */ /* 0x000f68000c1e1100 */
[----:B--2---:R0:W-:Y:S04]  /*47100*/  STL [R1+0x34], R8 ;  /* 0x0000340801007387 */ /* 0x0041e80000100800 */
[----:B0-----:R-:W2:Y:S04]  /*47110*/  LDL R8, [R1+0x1b54] ;  /* 0x001b540001087983 */ /* 0x001ea80000100800 */
[----:B-----5:R0:W-:Y:S04]  /*47120*/  STL [R1+0x14], R3 ;  /* 0x0000140301007387 */ /* 0x0201e80000100800 */
[----:B0-----:R-:W5:Y:S04]  /*47130*/  LDL.LU R3, [R1+0x2cf0] ;  /* 0x002cf00001037983 */ /* 0x001f680000300800 */
[----:B------:R-:W3:Y:S01]  /*47140*/  LDL R7, [R1+0x1b00] ;  /* 0x001b000001077983 */ /* 0x000ee20000100800 */
[----:B------:R-:W-:Y:S01]  /*47150*/  PRMT R4, RZ, 0x7610, R4 ;  /* 0x00007610ff047816 */ /* 0x000fe20000000004 */
[----:B------:R-:W-:-:S02]  /*47160*/  @!P0 IMAD.MOV.U32 R6, RZ, RZ, R14 ;  /* 0x000000ffff068224 */ /* 0x000fc400078e000e */
[----:B------:R-:W5:Y:S04]  /*47170*/  LDL R14, [R1+0x1b20] ;  /* 0x001b2000010e7983 */ /* 0x000f680000100800 */
[----:B---3--:R4:W3:Y:S01]  /*47180*/  @!P0 LDG.E.U8 R4, desc[UR8][R6.64] ;  /* 0x0000000806048981 */ /* 0x0088e2000c1e1100 */
[----:B------:R-:W-:Y:S02]  /*47190*/  PRMT R10, RZ, 0x7610, R10 ;  /* 0x00007610ff0a7816 */ /* 0x000fe4000000000a */
[----:B------:R-:W-:Y:S01]  /*471a0*/  PRMT R13, RZ, 0x7610, R13 ;  /* 0x00007610ff0d7816 */ /* 0x000fe2000000000d */
[----:B----4-:R-:W-:Y:S02]  /*471b0*/  @!P0 IMAD.MOV.U32 R6, RZ, RZ, R11 ;  /* 0x000000ffff068224 */ /* 0x010fe400078e000b */
[----:B------:R-:W-:-:S05]  /*471c0*/  @!P0 IMAD.MOV.U32 R7, RZ, RZ, R29 ;  /* 0x000000ffff078224 */ /* 0x000fca00078e001d */
[----:B------:R0:W4:Y:S04]  /*471d0*/  @!P0 LDG.E.U8 R10, desc[UR8][R6.64] ;  /* 0x00000008060a8981 */ /* 0x000128000c1e1100 */
[----:B---3--:R1:W-:Y:S01]  /*471e0*/  STL [R1+0x10], R4 ;  /* 0x0000100401007387 */ /* 0x0083e20000100800 */
[----:B0-----:R-:W-:Y:S02]  /*471f0*/  @!P0 IMAD.MOV.U32 R6, RZ, RZ, R15 ;  /* 0x000000ffff068224 */ /* 0x001fe400078e000f */
[----:B------:R-:W-:Y:S01]  /*47200*/  @!P0 IMAD.MOV.U32 R7, RZ, RZ, R27 ;  /* 0x000000ffff078224 */ /* 0x000fe200078e001b */
[----:B------:R-:W-:Y:S02]  /*47210*/  PRMT R2, RZ, 0x7610, R2 ;  /* 0x00007610ff027816 */ /* 0x000fe40000000002 */
[----:B------:R-:W-:Y:S01]  /*47220*/  PRMT R5, RZ, 0x7610, R5 ;  /* 0x00007610ff057816 */ /* 0x000fe20000000005 */
[----:B------:R-:W3:Y:S04]  /*47230*/  LDL R11, [R1+0x1b28] ;  /* 0x001b2800010b7983 */ /* 0x000ee80000100800 */
[----:B------:R2:W3:Y:S04]  /*47240*/  @!P0 LDG.E.U8 R13, desc[UR8][R6.64] ;  /* 0x00000008060d8981 */ /* 0x0004e8000c1e1100 */
[----:B-1----:R-:W4:Y:S01]  /*47250*/  LDL R4, [R1+0x1b5c] ;  /* 0x001b5c0001047983 */ /* 0x002f220000100800 */
[----:B--2---:R-:W-:-:S02]  /*47260*/  @!P0 IMAD.MOV.U32 R6, RZ, RZ, R8 ;  /* 0x000000ffff068224 */ /* 0x004fc400078e0008 */
[----:B------:R-:W-:-:S05]  /*47270*/  @!P0 IMAD.MOV.U32 R7, RZ, RZ, R12 ;  /* 0x000000ffff078224 */ /* 0x000fca00078e000c */
[----:B------:R5:W2:Y:S02]  /*47280*/  @!P0 LDG.E.U8 R2, desc[UR8][R6.64] ;  /* 0x0000000806028981 */ /* 0x000aa4000c1e1100 */
[----:B-----5:R-:W-:Y:S02]  /*47290*/  @!P0 IMAD.MOV.U32 R7, RZ, RZ, R14 ;  /* 0x000000ffff078224 */ /* 0x020fe400078e000e */
[----:B----4-:R-:W-:-:S05]  /*472a0*/  @!P0 IMAD.MOV.U32 R6, RZ, RZ, R4 ;  /* 0x000000ffff068224 */ /* 0x010fca00078e0004 */
[----:B------:R-:W4:Y:S04]  /*472b0*/  @!P0 LDG.E.U8 R5, desc[UR8][R6.64] ;  /* 0x0000000806058981 */ /* 0x000f28000c1e1100 */
[----:B------:R0:W-:Y:S04]  /*472c0*/  STL [R1+0xc], R10 ;  /* 0x00000c0a01007387 */ /* 0x0001e80000100800 */
[----:B0-----:R-:W5:Y:S04]  /*472d0*/  LDL R10, [R1+0x1b64] ;  /* 0x001b6400010a7983 */ /* 0x001f680000100800 */
[----:B---3--:R0:W-:Y:S04]  /*472e0*/  STL [R1+0x8], R13 ;  /* 0x0000080d01007387 */ /* 0x0081e80000100800 */
[----:B------:R-:W3:Y:S04]  /*472f0*/  LDL R12, [R1+0x1b74] ;  /* 0x001b7400010c7983 */ /* 0x000ee80000100800 */
[----:B------:R-:W3:Y:S04]  /*47300*/  LDL R8, [R1+0x1b40] ;  /* 0x001b400001087983 */ /* 0x000ee80000100800 */
[----:B0-----:R-:W3:Y:S04]  /*47310*/  LDL R13, [R1+0x1b38] ;  /* 0x001b3800010d7983 */ /* 0x001ee80000100800 */
[----:B--2---:R0:W-:Y:S04]  /*47320*/  STL [R1+0x4], R2 ;  /* 0x0000040201007387 */ /* 0x0041e80000100800 */
[----:B------:R-:W2:Y:S04]  /*47330*/  LDL R4, [R1+0x1b84] ;  /* 0x001b840001047983 */ /* 0x000ea80000100800 */
[----:B0-----:R-:W2:Y:S04]  /*47340*/  LDL R2, [R1+0x1b7c] ;  /* 0x001b7c0001027983 */ /* 0x001ea80000100800 */
[----:B----4-:R0:W-:Y:S04]  /*47350*/  STL [R1], R5 ;  /* 0x0000000501007387 */ /* 0x0101e80000100800 */
[----:B0-----:R-:W4:Y:S01]  /*47360*/  LDL R5, [R1+0x1b48] ;  /* 0x001b480001057983 */ /* 0x001f220000100800 */
[----:B------:R-:W-:Y:S01]  /*47370*/  PRMT R28, RZ, 0x7610, R28 ;  /* 0x00007610ff1c7816 */ /* 0x000fe2000000001c */
[----:B-----5:R-:W-:-:S02]  /*47380*/  @!P0 IMAD.MOV.U32 R6, RZ, RZ, R10 ;  /* 0x000000ffff068224 */ /* 0x020fc400078e000a */
[----:B------:R-:W-:Y:S01]  /*47390*/  @!P0 IMAD.MOV.U32 R7, RZ, RZ, R11 ;  /* 0x000000ffff078224 */ /* 0x000fe200078e000b */
[----:B------:R-:W-:Y:S01]  /*473a0*/  PRMT R26, RZ, 0x7610, R26 ;  /* 0x00007610ff1a7816 */ /* 0x000fe2000000001a */
[----:B------:R-:W5:Y:S04]  /*473b0*/  LDL R11, [R1+0x1b50] ;  /* 0x001b5000010b7983 */ /* 0x000f680000100800 */
[----:B------:R3:W5:Y:S04]  /*473c0*/  @!P0 LDG.E.U8 R28, desc[UR8][R6.64] ;  /* 0x00000008061c8981 */ /* 0x000768000c1e1100 */
[----:B------:R-:W5:Y:S01]  /*473d0*/  LDL R10, [R1+0x1b8c] ;  /* 0x001b8c00010a7983 */ /* 0x000f620000100800 */
[----:B---3--:R-:W-:-:S02]  /*473e0*/  @!P0 IMAD.MOV.U32 R6, RZ, RZ, R12 ;  /* 0x000000ffff068224 */ /* 0x008fc400078e000c */
[----:B------:R-:W-:-:S05]  /*473f0*/  @!P0 IMAD.MOV.U32 R7, RZ, RZ, R13 ;  /* 0x000000ffff078224 */ /* 0x000fca00078e000d */
[----:B------:R2:W3:Y:S01]  /*47400*/  @!P0 LDG.E.U8 R26, desc[UR8][R6.64] ;  /* 0x00000008061a8981 */ /* 0x0004e2000c1e1100 */
[----:B------:R-:W-:Y:S02]  /*47410*/  PRMT R22, RZ, 0x7610, R22 ;  /* 0x00007610ff167816 */ /* 0x000fe40000000016 */
[----:B------:R-:W-:Y:S01]  /*47420*/  PRMT R20, RZ, 0x7610, R20 ;  /* 0x00007610ff147816 */ /* 0x000fe20000000014 */
[----:B--2---:R-:W-:Y:S02]  /*47430*/  @!P0 IMAD.MOV.U32 R6, RZ, RZ, R2 ;  /* 0x000000ffff068224 */ /* 0x004fe400078e0002 */
[----:B------:R-:W-:-:S05]  /*47440*/  @!P0 IMAD.MOV.U32 R7, RZ, RZ, R8 ;  /* 0x000000ffff078224 */ /* 0x000fca00078e0008 */
[----:B------:R0:W2:Y:S02]  /*47450*/  @!P0 LDG.E.U8 R22, desc[UR8][R6.64] ;  /* 0x0000000806168981 */ /* 0x0000a4000c1e1100 */
[----:B0-----:R-:W-:Y:S02]  /*47460*/  @!P0 IMAD.MOV.U32 R6, RZ, RZ, R4 ;  /* 0x000000ffff068224 */ /* 0x001fe400078e0004 */
[----:B----4-:R-:W-:-:S05]  /*47470*/  @!P0 IMAD.MOV.U32 R7, RZ, RZ, R5 ;  /* 0x000000ffff078224 */ /* 0x010fca00078e0005 */
[----:B------:R0:W4:Y:S01]  /*47480*/  @!P0 LDG.E.U8 R20, desc[UR8][R6.64] ;  /* 0x0000000806148981 */ /* 0x000122000c1e1100 */
[----:B------:R-:W-:-:S03]  /*47490*/  PRMT R18, RZ, 0x7610, R18 ;  /* 0x00007610ff127816 */ /* 0x000fc60000000012 */
[----:B-----5:R-:W-:Y:S01]  /*474a0*/  STL [R1+0x2c70], R28 ;  /* 0x002c701c01007387 */ /* 0x020fe20000100800 */
[----:B0-----:R-:W-:Y:S02]  /*474b0*/  @!P0 IMAD.MOV.U32 R6, RZ, RZ, R10 ;  /* 0x000000ffff068224 */ /* 0x001fe400078e000a */
[----:B------:R-:W-:-:S05]  /*474c0*/  @!P0 IMAD.MOV.U32 R7, RZ, RZ, R11 ;  /* 0x000000ffff078224 */ /* 0x000fca00078e000b */
[----:B------:R-:W5:Y:S04]  /*474d0*/  @!P0 LDG.E.U8 R18, desc[UR8][R6.64] ;  /* 0x0000000806128981 */ /* 0x000f68000c1e1100 */
[----:B---3--:R-:W-:Y:S04]  /*474e0*/  STL [R1+0x2cd4], R26 ;  /* 0x002cd41a01007387 */ /* 0x008fe80000100800 */
[----:B------:R-:W3:Y:S04]  /*474f0*/  LDL R8, [R1+0x1b78] ;  /* 0x001b780001087983 */ /* 0x000ee80000100800 */
[----:B------:R-:W3:Y:S04]  /*47500*/  LDL R2, [R1+0x1bb4] ;  /* 0x001bb40001027983 */ /* 0x000ee80000100800 */
[----:B--2---:R-:W-:Y:S04]  /*47510*/  STL [R1+0x2ccc], R22 ;  /* 0x002ccc1601007387 */ /* 0x004fe80000100800 */
[----:B------:R-:W2:Y:S04]  /*47520*/  LDL R5, [R1+0x1bb8] ;  /* 0x001bb80001057983 */ /* 0x000ea80000100800 */
[----:B------:R-:W2:Y:S04]  /*47530*/  LDL R4, [R1+0x1c08] ;  /* 0x001c080001047983 */ /* 0x000ea80000100800 */
[----:B----4-:R-:W-:Y:S04]  /*47540*/  STL [R1+0x2cc0], R20 ;  /* 0x002cc01401007387 */ /* 0x010fe80000100800 */
[----:B------:R-:W4:Y:S04]  /*47550*/  LDL R14, [R1+0x1b58] ;  /* 0x001b5800010e7983 */ /* 0x000f280000100800 */
[----:B------:R-:W4:Y:S01]  /*47560*/  LDL R13, [R1+0x1b94] ;  /* 0x001b9400010d7983 */ /* 0x000f220000100800 */
[----:B------:R-:W-:Y:S01]  /*47570*/  IMAD.MOV.U32 R29, RZ, RZ, R9 ;  /* 0x000000ffff1d7224 */ /* 0x000fe200078e0009 */
[----:B------:R-:W-:-:S02]  /*47580*/  PRMT R0, RZ, 0x7610, R0 ;  /* 0x00007610ff007816 */ /* 0x000fc40000000000 */
[----:B------:R-:W4:Y:S04]  /*47590*/  LDL R11, [R1+0x1b60] ;  /* 0x001b6000010b7983 */ /* 0x000f280000100800 */
[----:B------:R-:W4:Y:S04]  /*475a0*/  LDL R10, [R1+0x1b9c] ;  /* 0x001b9c00010a7983 */ /* 0x000f280000100800 */
[----:B-----5:R-:W-:Y:S04]  /*475b0*/  STL [R1+0x2cb0], R18 ;  /* 0x002cb01201007387 */ /* 0x020fe80000100800 */
[----:B------:R-:W5:Y:S01]  /*475c0*/  LDL R12, [R1+0x1b68] ;  /* 0x001b6800010c7983 */ /* 0x000f620000100800 */
[----:B---3--:R-:W-:-:S02]  /*475d0*/  @!P0 IMAD.MOV.U32 R9, RZ, RZ, R8 ;  /* 0x000000ffff098224 */ /* 0x008fc400078e0008 */
[----:B------:R-:W-:Y:S02]  /*475e0*/  @!P0 IMAD.MOV.U32 R8, RZ, RZ, R2 ;  /* 0x000000ffff088224 */ /* 0x000fe400078e0002 */
[----:B------:R-:W3:Y:S04]  /*475f0*/  LDL R2, [R1+0x1ba4] ;  /* 0x001ba40001027983 */ /* 0x000ee80000100800 */
[----:B------:R2:W5:Y:S01]  /*47600*/  @!P0 LDG.E.U8 R0, desc[UR8][R8.64] ;  /* 0x0000000808008981 */ /* 0x000562000c1e1100 */
[----:B------:R-:W-:Y:S02]  /*47610*/  PRMT R6, RZ, 0x7610, R6 ;  /* 0x00007610ff067816 */ /* 0x000fe40000000006 */
[----:B------:R-:W-:Y:S01]  /*47620*/  PRMT R16, RZ, 0x7610, R16 ;  /* 0x00007610ff107816 */ /* 0x000fe20000000010 */
[----:B--2---:R-:W-:-:S02]  /*47630*/  @!P0 IMAD.MOV.U32 R9, RZ, RZ, R5 ;  /* 0x000000ffff098224 */ /* 0x004fc400078e0005 */
[----:B------:R-:W-:-:S05]  /*47640*/  @!P0 IMAD.MOV.U32 R8, RZ, RZ, R4 ;  /* 0x000000ffff088224 */ /* 0x000fca00078e0004 */
[----:B------:R4:W2:Y:S02]  /*47650*/  @!P0 LDG.E.U8 R6, desc[UR8][R8.64] ;  /* 0x0000000808068981 */ /* 0x0008a4000c1e1100 */
[----:B----4-:R-:W-:Y:S02]  /*47660*/  @!P0 IMAD.MOV.U32 R9, RZ, RZ, R14 ;  /* 0x000000ffff098224 */ /* 0x010fe400078e000e */
[----:B------:R-:W-:-:S05]  /*47670*/  @!P0 IMAD.MOV.U32 R8, RZ, RZ, R13 ;  /* 0x000000ffff088224 */ /* 0x000fca00078e000d */
[----:B------:R0:W4:Y:S01]  /*47680*/  @!P0 LDG.E.U8 R16, desc[UR8][R8.64] ;  /* 0x0000000808108981 */ /* 0x000122000c1e1100 */
[----:B------:R-:W-:-:S06]  /*47690*/  PRMT R7, RZ, 0x7610, R7 ;  /* 0x00007610ff077816 */ /* 0x000fcc0000000007 */
[----:B------:R3:W4:Y:S01]  /*476a0*/  @!P0 LDG.E.U8 R7, desc[UR8][R10.64] ;  /* 0x000000080a078981 */ /* 0x000722000c1e1100 */
[----:B0-----:R-:W-:Y:S01]  /*476b0*/  PRMT R8, RZ, 0x7610, R8 ;  /* 0x00007610ff087816 */ /* 0x001fe20000000008 */
[----:B---3--:R-:W-:Y:S02]  /*476c0*/  @!P0 IMAD.MOV.U32 R10, RZ, RZ, R2 ;  /* 0x000000ffff0a8224 */ /* 0x008fe400078e0002 */
[----:B-----5:R-:W-:Y:S01]  /*476d0*/  @!P0 IMAD.MOV.U32 R11, RZ, RZ, R12 ;  /* 0x000000ffff0b8224 */ /* 0x020fe200078e000c */
[----:B------:R0:W-:Y:S04]  /*476e0*/  STL [R1+0x2cd8], R0 ;  /* 0x002cd80001007387 */ /* 0x0001e80000100800 */
[----:B------:R-:W3:Y:S04]  /*476f0*/  LDL R4, [R1+0x1bbc] ;  /* 0x001bbc0001047983 */ /* 0x000ee80000100800 */
[----:B------:R-:W5:Y:S04]  /*47700*/  LDL R5, [R1+0x1b80] ;  /* 0x001b800001057983 */ /* 0x000f680000100800 */
[----:B------:R-:W5:Y:S04]  /*47710*/  @!P0 LDG.E.U8 R8, desc[UR8][R10.64] ;  /* 0x000000080a088981 */ /* 0x000f68000c1e1100 */
[----:B--2---:R-:W-:Y:S04]  /*47720*/  STL [R1+0x2cdc], R6 ;  /* 0x002cdc0601007387 */ /* 0x004fe80000100800 */
[----:B----4-:R-:W-:Y:S04]  /*47730*/  STL [R1+0x2ca0], R16 ;  /* 0x002ca01001007387 */ /* 0x010fe80000100800 */
[----:B------:R-:W2:Y:S04]  /*47740*/  LDL R15, [R1+0x1b88] ;  /* 0x001b8800010f7983 */ /* 0x000ea80000100800 */
[----:B------:R-:W4:Y:S04]  /*47750*/  LDL R14, [R1+0x1bc4] ;  /* 0x001bc400010e7983 */ /* 0x000f280000100800 */
[----:B------:R1:W-:Y:S04]  /*47760*/  STL [R1+0x2c84], R7 ;  /* 0x002c840701007387 */ /* 0x0003e80000100800 */
[----:B------:R-:W4:Y:S04]  /*47770*/  LDL R2, [R1+0x1b90] ;  /* 0x001b900001027983 */ /* 0x000f280000100800 */
[----:B0-----:R-:W4:Y:S01]  /*47780*/  LDL R0, [R1+0x1bcc] ;  /* 0x001bcc0001007983 */ /* 0x001f220000100800 */
[----:B---3--:R-:W-:-:S03]  /*47790*/  @!P0 IMAD.MOV.U32 R12, RZ, RZ, R4 ;  /* 0x000000ffff0c8224 */ /* 0x008fc600078e0004 */
[----:B-----5:R-:W-:Y:S04]  /*477a0*/  STL [R1+0x2c74], R8 ;  /* 0x002c740801007387 */ /* 0x020fe80000100800 */
[----:B-1----:R-:W3:Y:S04]  /*477b0*/  LDL R7, [R1+0x1b98] ;  /* 0x001b980001077983 */ /* 0x002ee80000100800 */
[----:B------:R-:W5:Y:S01]  /*477c0*/  LDL R4, [R1+0x1bd4] ;  /* 0x001bd40001047983 */ /* 0x000f620000100800 */
[----:B------:R-:W-:-:S03]  /*477d0*/  @!P0 IMAD.MOV.U32 R13, RZ, RZ, R5 ;  /* 0x000000ffff0d8224 */ /* 0x000fc600078e0005 */
[----:B------:R-:W3:Y:S04]  /*477e0*/  LDL R6, [R1+0x1ba0] ;  /* 0x001ba00001067983 */ /* 0x000ee80000100800 */
[----:B------:R-:W3:Y:S01]  /*477f0*/  LDL R5, [R1+0x1bdc] ;  /* 0x001bdc0001057983 */ /* 0x000ee20000100800 */
[----:B------:R-:W-:Y:S02]  /*47800*/  PRMT R9, RZ, 0x7610, R9 ;  /* 0x00007610ff097816 */ /* 0x000fe40000000009 */
[----:B------:R-:W-:-:S04]  /*47810*/  PRMT R10, RZ, 0x7610, R10 ;  /* 0x00007610ff0a7816 */ /* 0x000fc8000000000a */
[----:B------:R2:W3:Y:S02]  /*47820*/  @!P0 LDG.E.U8 R9, desc[UR8][R12.64] ;  /* 0x000000080c098981 */ /* 0x0004e4000c1e1100 */
[----:B--2---:R-:W-:Y:S02]  /*47830*/  @!P0 IMAD.MOV.U32 R13, RZ, RZ, R15 ;  /* 0x000000ffff0d8224 */ /* 0x004fe400078e000f */
[----:B----4-:R-:W-:-:S05]  /*47840*/  @!P0 IMAD.MOV.U32 R12, RZ, RZ, R14 ;  /* 0x000000ffff0c8224 */ /* 0x010fca00078e000e */
[----:B------:R0:W2:Y:S01]  /*47850*/  @!P0 LDG.E.U8 R10, desc[UR8][R12.64] ;  /* 0x000000080c0a8981 */ /* 0x0000a2000c1e1100 */
[----:B------:R-:W-:Y:S01]  /*47860*/  PRMT R11, RZ, 0x7610, R11 ;  /* 0x00007610ff0b7816 */ /* 0x000fe2000000000b */
[----:B------:R-:W-:Y:S02]  /*47870*/  @!P0 IMAD.MOV.U32 R14, RZ, RZ, R0 ;  /* 0x000000ffff0e8224 */ /* 0x000fe400078e0000 */
[----:B------:R-:W-:-:S05]  /*47880*/  @!P0 IMAD.MOV.U32 R15, RZ, RZ, R2 ;  /* 0x000000ffff0f8224 */ /* 0x000fca00078e0002 */
[----:B------:R5:W4:Y:S01]  /*47890*/  @!P0 LDG.E.U8 R11, desc[UR8][R14.64] ;  /* 0x000000080e0b8981 */ /* 0x000b22000c1e1100 */
[----:B0-----:R-:W-:Y:S02]  /*478a0*/  PRMT R12, RZ, 0x7610, R12 ;  /* 0x00007610ff0c7816 */ /* 0x001fe4000000000c */
[----:B------:R-:W-:Y:S01]  /*478b0*/  PRMT R13, RZ, 0x7610, R13 ;  /* 0x00007610ff0d7816 */ /* 0x000fe2000000000d */
[----:B-----5:R-:W-:Y:S02]  /*478c0*/  @!P0 IMAD.MOV.U32 R14, RZ, RZ, R4 ;  /* 0x000000ffff0e8224 */ /* 0x020fe400078e0004 */
[----:B---3--:R-:W-:-:S05]  /*478d0*/  @!P0 IMAD.MOV.U32 R15, RZ, RZ, R7 ;  /* 0x000000ffff0f8224 */ /* 0x008fca00078e0007 */
[----:B------:R0:W3:Y:S02]  /*478e0*/  @!P0 LDG.E.U8 R12, desc[UR8][R14.64] ;  /* 0x000000080e0c8981 */ /* 0x0000e4000c1e1100 */
[----:B0-----:R-:W-:Y:S02]  /*478f0*/  @!P0 IMAD.MOV.U32 R14, RZ, RZ, R5 ;  /* 0x000000ffff0e8224 */ /* 0x001fe400078e0005 */
[----:B------:R-:W-:-:S05]  /*47900*/  @!P0 IMAD.MOV.U32 R15, RZ, RZ, R6 ;  /* 0x000000ffff0f8224 */ /* 0x000fca00078e0006 */
[----:B------:R-:W5:Y:S04]  /*47910*/  @!P0 LDG.E.U8 R13, desc[UR8][R14.64] ;  /* 0x000000080e0d8981 */ /* 0x000f68000c1e1100 */
[----:B------:R-:W-:Y:S04]  /*47920*/  STL [R1+0x2cd0], R9 ;  /* 0x002cd00901007387 */ /* 0x000fe80000100800 */
[----:B--2---:R-:W-:Y:S04]  /*47930*/  STL [R1+0x2cc4], R10 ;  /* 0x002cc40a01007387 */ /* 0x004fe80000100800 */
[----:B------:R-:W2:Y:S04]  /*47940*/  LDL R2, [R1+0x1ba8] ;  /* 0x001ba80001027983 */ /* 0x000ea80000100800 */
[----:B------:R-:W2:Y:S04]  /*47950*/  LDL R0, [R1+0x1be4] ;  /* 0x001be40001007983 */ /* 0x000ea80000100800 */
[----:B----4-:R0:W-:Y:S04]  /*47960*/  STL [R1+0x2cb4], R11 ;  /* 0x002cb40b01007387 */ /* 0x0101e80000100800 */
[----:B------:R-:W4:Y:S04]  /*47970*/  LDL R4, [R1+0x1c04] ;  /* 0x001c040001047983 */ /* 0x000f280000100800 */
[----:B0-----:R-:W4:Y:S04]  /*47980*/  LDL R11, [R1+0x1bc0] ;  /* 0x001bc000010b7983 */ /* 0x001f280000100800 */
[----:B---3--:R-:W-:Y:S04]  /*47990*/  STL [R1+0x2ca4], R12 ;  /* 0x002ca40c01007387 */ /* 0x008fe80000100800 */
[----:B------:R-:W3:Y:S04]  /*479a0*/  LDL R10, [R1+0x1bc8] ;  /* 0x001bc800010a7983 */ /* 0x000ee80000100800 */
[----:B------:R-:W3:Y:S04]  /*479b0*/  LDL R9, [R1+0x1c00] ;  /* 0x001c000001097983 */ /* 0x000ee80000100800 */
[----:B------:R-:W3:Y:S04]  /*479c0*/  LDL R7, [R1+0x1bfc] ;  /* 0x001bfc0001077983 */ /* 0x000ee80000100800 */
[----:B-----5:R-:W-:Y:S04]  /*479d0*/  STL [R1+0x2c88], R13 ;  /* 0x002c880d01007387 */ /* 0x020fe80000100800 */
[----:B------:R-:W5:Y:S04]  /*479e0*/  LDL R8, [R1+0x1bd0] ;  /* 0x001bd00001087983 */ /* 0x000f680000100800 */
[----:B------:R-:W5:Y:S04]  /*479f0*/  LDL R6, [R1+0x1bd8] ;  /* 0x001bd80001067983 */ /* 0x000f680000100800 */
[----:B------:R-:W5:Y:S01]  /*47a00*/  LDL R5, [R1+0x1bf8] ;  /* 0x001bf80001057983 */ /* 0x000f620000100800 */
[----:B--2---:R-:W-:-:S02]  /*47a10*/  @!P0 IMAD.MOV.U32 R15, RZ, RZ, R2 ;  /* 0x000000ffff0f8224 */ /* 0x004fc400078e0002 */
[----:B------:R-:W-:Y:S01]  /*47a20*/  @!P0 IMAD.MOV.U32 R14, RZ, RZ, R0 ;  /* 0x000000ffff0e8224 */ /* 0x000fe200078e0000 */
[----:B------:R-:W2:Y:S04]  /*47a30*/  LDL R2, [R1+0x1be0] ;  /* 0x001be00001027983 */ /* 0x000ea80000100800 */
[----:B------:R-:W2:Y:S01]  /*47a40*/  LDL R0, [R1+0x1bf4] ;  /* 0x001bf40001007983 */ /* 0x000ea20000100800 */
[----:B------:R-:W-:Y:S02]  /*47a50*/  PRMT R17, RZ, 0x7610, R17 ;  /* 0x00007610ff117816 */ /* 0x000fe40000000011 */
[----:B------:R-:W-:-:S04]  /*47a60*/  PRMT R19, RZ, 0x7610, R19 ;  /* 0x00007610ff137816 */ /* 0x000fc80000000013 */
[----:B------:R4:W2:Y:S01]  /*47a70*/  @!P0 LDG.E.U8 R17, desc[UR8][R14.64] ;  /* 0x000000080e118981 */ /* 0x0008a2000c1e1100 */
[----:B------:R-:W-:Y:S01]  /*47a80*/  PRMT R21, RZ, 0x7610, R21 ;  /* 0x00007610ff157816 */ /* 0x000fe20000000015 */
[----:B----4-:R-:W-:Y:S02]  /*47a90*/  @!P0 IMAD.MOV.U32 R14, RZ, RZ, R4 ;  /* 0x000000ffff0e8224 */ /* 0x010fe400078e0004 */
[----:B------:R-:W-:-:S05]  /*47aa0*/  @!P0 IMAD.MOV.U32 R15, RZ, RZ, R11 ;  /* 0x000000ffff0f8224 */ /* 0x000fca00078e000b */
[----:B------:R3:W4:Y:S01]  /*47ab0*/  @!P0 LDG.E.U8 R19, desc[UR8][R14.64] ;  /* 0x000000080e138981 */ /* 0x000722000c1e1100 */
[----:B------:R-:W-:Y:S01]  /*47ac0*/  PRMT R23, RZ, 0x7610, R23 ;  /* 0x00007610ff177816 */ /* 0x000fe20000000017 */
[----:B---3--:R-:W-:Y:S02]  /*47ad0*/  @!P0 IMAD.MOV.U32 R14, RZ, RZ, R9 ;  /* 0x000000ffff0e8224 */ /* 0x008fe400078e0009 */
[----:B------:R-:W-:-:S05]  /*47ae0*/  @!P0 IMAD.MOV.U32 R15, RZ, RZ, R10 ;  /* 0x000000ffff0f8224 */ /* 0x000fca00078e000a */
[----:B------:R0:W3:Y:S01]  /*47af0*/  @!P0 LDG.E.U8 R21, desc[UR8][R14.64] ;  /* 0x000000080e158981 */ /* 0x0000e2000c1e1100 */
[----:B------:R-:W-:Y:S01]  /*47b00*/  PRMT R24, RZ, 0x7610, R24 ;  /* 0x00007610ff187816 */ /* 0x000fe20000000018 */
[----:B0-----:R-:W-:Y:S02]  /*47b10*/  @!P0 IMAD.MOV.U32 R14, RZ, RZ, R7 ;  /* 0x000000ffff0e8224 */ /* 0x001fe400078e0007 */
[----:B-----5:R-:W-:-:S05]  /*47b20*/  @!P0 IMAD.MOV.U32 R15, RZ, RZ, R8 ;  /* 0x000000ffff0f8224 */ /* 0x020fca00078e0008 */
[----:B------:R0:W5:Y:S01]  /*47b30*/  @!P0 LDG.E.U8 R23, desc[UR8][R14.64] ;  /* 0x000000080e178981 */ /* 0x000162000c1e1100 */
[----:B------:R-:W-:Y:S01]  /*47b40*/  PRMT R25, RZ, 0x7610, R25 ;  /* 0x00007610ff197816 */ /* 0x000fe20000000019 */
[----:B0-----:R-:W-:Y:S02]  /*47b50*/  @!P0 IMAD.MOV.U32 R14, RZ, RZ, R5 ;  /* 0x000000ffff0e8224 */ /* 0x001fe400078e0005 */
[----:B------:R-:W-:Y:S01]  /*47b60*/  @!P0 IMAD.MOV.U32 R15, RZ, RZ, R6 ;  /* 0x000000ffff0f8224 */ /* 0x000fe200078e0006 */
[----:B------:R-:W-:Y:S04]  /*47b70*/  LDS.U8 R5, [R3+UR5+0x20] ;  /* 0x0000200503057984 */ /* 0x000fe80008000000 */
[----:B------:R2:W4:Y:S02]  /*47b80*/  @!P0 LDG.E.U8 R24, desc[UR8][R14.64] ;  /* 0x000000080e188981 */ /* 0x000524000c1e1100 */
[----:B--2---:R-:W-:-:S02]  /*47b90*/  @!P0 IMAD.MOV.U32 R15, RZ, RZ, R2 ;  /* 0x000000ffff0f8224 */ /* 0x004fc400078e0002 */
[----:B------:R-:W-:Y:S01]  /*47ba0*/  @!P0 IMAD.MOV.U32 R14, RZ, RZ, R0 ;  /* 0x000000ffff0e8224 */ /* 0x000fe200078e0000 */
[----:B------:R-:W-:Y:S04]  /*47bb0*/  LDS.U8 R2, [R3+UR5+0x40] ;  /* 0x0000400503027984 */ /* 0x000fe80008000000 */
[----:B------:R-:W0:Y:S04]  /*47bc0*/  LDS.U8 R0, [R3+UR5] ;  /* 0x0000000503007984 */ /* 0x000e280008000000 */
[----:B------:R-:W2:Y:S04]  /*47bd0*/  @!P0 LDG.E.U8 R25, desc[UR8][R14.64] ;  /* 0x000000080e198981 */ /* 0x000ea8000c1e1100 */
[----:B------:R-:W-:Y:S04]  /*47be0*/  STL [R1+0x2c78], R17 ;  /* 0x002c781101007387 */ /* 0x000fe80000100800 */
[----:B---3--:R-:W-:Y:S04]  /*47bf0*/  STL [R1+0x2cc8], R21 ;  /* 0x002cc81501007387 */ /* 0x008fe80000100800 */
[----:B-----5:R-:W-:Y:S04]  /*47c00*/  STL [R1+0x2cb8], R23 ;  /* 0x002cb81701007387 */ /* 0x020fe80000100800 */
[----:B----4-:R-:W-:Y:S04]  /*47c10*/  STL [R1+0x2ca8], R24 ;  /* 0x002ca81801007387 */ /* 0x010fe80000100800 */
[----:B--2---:R-:W-:Y:S04]  /*47c20*/  STL [R1+0x2c8c], R25 ;  /* 0x002c8c1901007387 */ /* 0x004fe80000100800 */
[----:B0-----:R-:W-:Y:S04]  /*47c30*/  STL [R1+0x40], R0 ;  /* 0x0000400001007387 */ /* 0x001fe80000100800 */
[----:B------:R-:W0:Y:S04]  /*47c40*/  LDS.U8 R0, [R3+UR5+0x60] ;  /* 0x0000600503007984 */ /* 0x000e280008000000 */
[----:B------:R-:W-:Y:S04]  /*47c50*/  STL [R1+0x38], R5 ;  /* 0x0000380501007387 */ /* 0x000fe80000100800 */
[----:B------:R-:W1:Y:S04]  /*47c60*/  LDS.U8 R5, [R3+UR5+0x200] ;  /* 0x0002000503057984 */ /* 0x000e680008000000 */
[----:B------:R-:W-:Y:S04]  /*47c70*/  STL [R1+0x66c], R2 ;  /* 0x00066c0201007387 */ /* 0x000fe80000100800 */
[----:B------:R-:W2:Y:S04]  /*47c80*/  LDS.U8 R2, [R3+UR5+0x220] ;  /* 0x0002200503027984 */ /* 0x000ea80008000000 */
[----:B0-----:R-:W-:Y:S04]  /*47c90*/  STL [R1+0x668], R0 ;  /* 0x0006680001007387 */ /* 0x001fe80000100800 */
[----:B------:R-:W0:Y:S04]  /*47ca0*/  LDS.U8 R0, [R3+UR5+0x240] ;  /* 0x0002400503007984 */ /* 0x000e280008000000 */
[----:B-1----:R-:W-:Y:S04]  /*47cb0*/  STL [R1+0x54], R5 ;  /* 0x0000540501007387 */ /* 0x002fe80000100800 */
[----:B------:R-:W1:Y:S04]  /*47cc0*/  LDS.U8 R5, [R3+UR5+0x260] ;  /* 0x0002600503057984 */ /* 0x000e680008000000 */
[----:B--2---:R-:W-:Y:S04]  /*47cd0*/  STL [R1+0x48], R2 ;  /* 0x0000480201007387 */ /* 0x004fe80000100800 */
        /* <DEDUP_REMOVED lines=42> */
[----:B------:R-:W2:Y:S01]  /*47f80*/  LDS.U8 R2, [R3+UR5+0xe20] ;  /* 0x000e200503027984 */ /* 0x000ea20008000000 */
[----:B------:R-:W-:-:S03]  /*47f90*/  LOP3.LUT R14, R3, 0x8, RZ, 0x3c, !PT ;  /* 0x00000008030e7812 */ /* 0x000fc600078e3cff */
[----:B0-----:R-:W-:Y:S04]  /*47fa0*/  STL [R1+0x1c6c], R0 ;  /* 0x001c6c0001007387 */ /* 0x001fe80000100800 */
[----:B------:R-:W0:Y:S01]  /*47fb0*/  LDS.U8 R0, [R3+UR5+0xe40] ;  /* 0x000e400503007984 */ /* 0x000e220008000000 */
[----:B------:R-:W-:Y:S01]  /*47fc0*/  IMAD.MOV.U32 R4, RZ, RZ, R29 ;  /* 0x000000ffff047224 */ /* 0x000fe200078e001d */
[C---:B------:R-:W-:Y:S02]  /*47fd0*/  LOP3.LUT R15, R3.reuse, 0x10, RZ, 0x3c, !PT ;  /* 0x00000010030f7812 */ /* 0x040fe400078e3cff */
[----:B------:R-:W-:Y:S01]  /*47fe0*/  LOP3.LUT R29, R3, 0x18, RZ, 0x3c, !PT ;  /* 0x00000018031d7812 */ /* 0x000fe200078e3cff */
[----:B-1----:R-:W-:Y:S04]  /*47ff0*/  STL [R1+0x1c40], R5 ;  /* 0x001c400501007387 */ /* 0x002fe80000100800 */
[----:B------:R-:W1:Y:S04]  /*48000*/  LDS.U8 R3, [R3+UR5+0xe60] ;  /* 0x000e600503037984 */ /* 0x000e680008000000 */
[----:B--2---:R-:W-:Y:S04]  /*48010*/  STL [R1+0x1c3c], R2 ;  /* 0x001c3c0201007387 */ /* 0x004fe80000100800 */
[----:B------:R-:W2:Y:S04]  /*48020*/  LDS.U8 R2, [R14+UR5] ;  /* 0x000000050e027984 */ /* 0x000ea80008000000 */
[----:B------:R-:W-:Y:S04]  /*48030*/  LDS.U8 R6, [R29+UR5+0xc20] ;  /* 0x000c20051d067984 */ /* 0x000fe80008000000 */
        /* <DEDUP_REMOVED lines=21> */
[----:B--2---:R-:W-:Y:S04]  /*48190*/  STL [R1+0x98c], R2 ;  /* 0x00098c0201007387 */ /* 0x004fe80000100800 */
[----:B------:R-:W1:Y:S04]  /*481a0*/  LDS.U8 R3, [R14+UR5+0x460] ;  /* 0x000460050e037984 */ /* 0x000e680008000000 */
        /* <DEDUP_REMOVED lines=40> */
[----:B------:R-:W1:Y:S04]  /*48430*/  LDS.U8 R3, [R15+UR5] ;  /* 0x000000050f037984 */ /* 0x000e680008000000 */
        /* <DEDUP_REMOVED lines=63> */
[----:B------:R-:W0:Y:S04]  /*48830*/  LDS.U8 R0, [R29+UR5] ;  /* 0x000000051d007984 */ /* 0x000e280008000000 */
        /* <DEDUP_REMOVED lines=15> */
[----:B------:R-:W-:Y:S04]  /*48930*/  LDS.U8 R3, [R29+UR5+0x420] ;  /* 0x000420051d037984 */ /* 0x000fe80008000000 */
[----:B0-----:R-:W-:Y:S04]  /*48940*/  STL [R1+0x820], R0 ;  /* 0x0008200001007387 */ /* 0x001fe80000100800 */
[----:B------:R-:W0:Y:S04]  /*48950*/  LDS.U8 R0, [R29+UR5+0x400] ;  /* 0x000400051d007984 */ /* 0x000e280008000000 */
[----:B-1----:R-:W-:Y:S04]  /*48960*/  STL [R1+0x81c], R2 ;  /* 0x00081c0201007387 */ /* 0x002fe80000100800 */
[----:B------:R-:W1:Y:S04]  /*48970*/  LDS.U8 R2, [R29+UR5+0x440] ;  /* 0x000440051d027984 */ /* 0x000e680008000000 */
[----:B0-----:R-:W-:Y:S04]  /*48980*/  STL [R1+0xa58], R0 ;  /* 0x000a580001007387 */ /* 0x001fe80000100800 */
[----:B------:R-:W0:Y:S04]  /*48990*/  LDS.U8 R0, [R29+UR5+0x460] ;  /* 0x000460051d007984 */ /* 0x000e280008000000 */
[----:B------:R-:W-:Y:S04]  /*489a0*/  STL [R1+0xa54], R3 ;  /* 0x000a540301007387 */ /* 0x000fe80000100800 */
[----:B------:R-:W2:Y:S04]  /*489b0*/  LDS.U8 R3, [R29+UR5+0x600] ;  /* 0x000600051d037984 */ /* 0x000ea80008000000 */
[----:B-1----:R-:W-:Y:S04]  /*489c0*/  STL [R1+0xa98], R2 ;  /* 0x000a980201007387 */ /* 0x002fe80000100800 */
[----:B------:R-:W1:Y:S04]  /*489d0*/  LDS.U8 R2, [R29+UR5+0x620] ;  /* 0x000620051d027984 */ /* 0x000e680008000000 */
[----:B0-----:R-:W-:Y:S04]  /*489e0*/  STL [R1+0xa94], R0 ;  /* 0x000a940001007387 */ /* 0x001fe80000100800 */
[----:B------:R-:W0:Y:S04]  /*489f0*/  LDS.U8 R0, [R29+UR5+0x640] ;  /* 0x000640051d007984 */ /* 0x000e280008000000 */
[----:B--2---:R-:W-:Y:S04]  /*48a00*/  STL [R1+0xa68], R3 ;  /* 0x000a680301007387 */ /* 0x004fe80000100800 */
[----:B------:R-:W2:Y:S04]  /*48a10*/  LDL.LU R28, [R1+0xa44] ;  /* 0x000a4400011c7983 */ /* 0x000ea80000300800 */
[----:B------:R-:W-:Y:S04]  /*48a20*/  LDS.U8 R3, [R29+UR5+0x800] ;  /* 0x000800051d037984 */ /* 0x000fe80008000000 */
[----:B-1----:R-:W-:Y:S04]  /*48a30*/  STL [R1+0xa64], R2 ;  /* 0x000a640201007387 */ /* 0x002fe80000100800 */
[----:B------:R-:W1:Y:S04]  /*48a40*/  LDS.U8 R2, [R29+UR5+0x660] ;  /* 0x000660051d027984 */ /* 0x000e680008000000 */
[----:B0-----:R-:W-:Y:S04]  /*48a50*/  STL [R1+0xaa8], R0 ;  /* 0x000aa80001007387 */ /* 0x001fe80000100800 */
[----:B------:R-:W0:Y:S04]  /*48a60*/  LDS.U8 R0, [R29+UR5+0x820] ;  /* 0x000820051d007984 */ /* 0x000e280008000000 */
[----:B-1----:R-:W-:Y:S04]  /*48a70*/  STL [R1+0xaa4], R2 ;  /* 0x000aa40201007387 */ /* 0x002fe80000100800 */
[----:B------:R-:W-:Y:S04]  /*48a80*/  STL [R1+0xad8], R3 ;  /* 0x000ad80301007387 */ /* 0x000fe80000100800 */
[----:B------:R-:W1:Y:S04]  /*48a90*/  LDS.U8 R2, [R29+UR5+0x840] ;  /* 0x000840051d027984 */ /* 0x000e680008000000 */
[----:B------:R-:W3:Y:S04]  /*48aa0*/  LDL.LU R5, [R1+0xa24] ;  /* 0x000a240001057983 */ /* 0x000ee80000300800 */
        /* <DEDUP_REMOVED lines=8> */
[----:B------:R-:W4:Y:S04]  /*48b30*/  LDS.U8 R3, [R29+UR5+0xa60] ;  /* 0x000a60051d037984 */ /* 0x000f280008000000 */
[----:B-1----:R1:W-:Y:S04]  /*48b40*/  STL [R1+0xae4], R2 ;  /* 0x000ae40201007387 */ /* 0x0023e80000100800 */
[----:B-1----:R-:W5:Y:S04]  /*48b50*/  LDL.LU R2, [R1+0xa04] ;  /* 0x000a040001027983 */ /* 0x002f680000300800 */
[----:B0-----:R-:W-:Y:S04]  /*48b60*/  STL [R1+0x1c28], R0 ;  /* 0x001c280001007387 */ /* 0x001fe80000100800 */
[----:B------:R-:W0:Y:S04]  /*48b70*/  LDS.U8 R0, [R29+UR5+0xc00] ;  /* 0x000c00051d007984 */ /* 0x000e280008000000 */
[----:B----4-:R-:W-:Y:S04]  /*48b80*/  STL [R1+0x1c24], R3 ;  /* 0x001c240301007387 */ /* 0x010fe80000100800 */
[----:B------:R-:W1:Y:S04]  /*48b90*/  LDS.U8 R3, [R29+UR5+0xc40] ;  /* 0x000c40051d037984 */ /* 0x000e680008000000 */
[----:B0-----:R-:W-:Y:S04]  /*48ba0*/  STL [R1+0x1c58], R0 ;  /* 0x001c580001007387 */ /* 0x001fe80000100800 */
[----:B------:R-:W0:Y:S04]  /*48bb0*/  LDS.U8 R0, [R29+UR5+0xc60] ;  /* 0x000c60051d007984 */ /* 0x000e280008000000 */
[----:B------:R-:W-:Y:S04]  /*48bc0*/  STL [R1+0x1c54], R6 ;  /* 0x001c540601007387 */ /* 0x000fe80000100800 */
[----:B-1----:R-:W-:Y:S04]  /*48bd0*/  STL [R1+0x1ca0], R3 ;  /* 0x001ca00301007387 */ /* 0x002fe80000100800 */
[----:B------:R-:W1:Y:S04]  /*48be0*/  LDS.U8 R3, [R29+UR5+0xe00] ;  /* 0x000e00051d037984 */ /* 0x000e680008000000 */
[----:B------:R-:W-:Y:S04]  /*48bf0*/  LDS.U8 R6, [R29+UR5+0xe40] ;  /* 0x000e40051d067984 */ /* 0x000fe80008000000 */
[----:B0-----:R-:W-:Y:S04]  /*48c00*/  STL [R1+0x1c9c], R0 ;  /* 0x001c9c0001007387 */ /* 0x001fe80000100800 */
[----:B------:R-:W0:Y:S04]  /*48c10*/  LDS.U8 R0, [R29+UR5+0xe20] ;  /* 0x000e20051d007984 */ /* 0x000e280008000000 */
[----:B------:R-:W4:Y:S04]  /*48c20*/  LDL.LU R27, [R1+0x9e4] ;  /* 0x0009e400011b7983 */ /* 0x000f280000300800 */
[----:B-1----:R-:W-:Y:S04]  /*48c30*/  STL [R1+0x1c68], R3 ;  /* 0x001c680301007387 */ /* 0x002fe80000100800 */
[----:B0-----:R-:W-:Y:S04]  /*48c40*/  STL [R1+0x1c64], R0 ;  /* 0x001c640001007387 */ /* 0x001fe80000100800 */
[----:B------:R0:W1:Y:S04]  /*48c50*/  LDS.U8 R0, [R29+UR5+0xe60] ;  /* 0x000e60051d007984 */ /* 0x0000680008000000 */
[----:B------:R2:W-:Y:S01]  /*48c60*/  STL [R1+0x1ca8], R6 ;  /* 0x001ca80601007387 */ /* 0x0005e20000100800 */
[----:B------:R-:W2:Y:S01]  /*48c70*/  S2R R26, SR_TID.X ;  /* 0x00000000001a7919 */ /* 0x000ea20000002100 */
[----:B------:R-:W-:Y:S06]  /*48c80*/  BAR.SYNC.DEFER_BLOCKING 0x0 ;  /* 0x0000000000007b1d */ /* 0x000fec0000010000 */
[----:B0-----:R-:W4:Y:S04]  /*48c90*/  LDL.LU R29, [R1+0x9c4] ;  /* 0x0009c400011d7983 */ /* 0x001f280000300800 */
[----:B-1----:R0:W-:Y:S04]  /*48ca0*/  STL [R1+0x1c98], R0 ;  /* 0x001c980001007387 */ /* 0x0021e80000100800 */
        /* <DEDUP_REMOVED lines=14> */
[----:B------:R-:W4:Y:S01]  /*48d90*/  LDL.LU R22, [R1+0x7a4] ;  /* 0x0007a40001167983 */ /* 0x000f220000300800 */
[----:B--2---:R-:W-:-:S03]  /*48da0*/  LOP3.LUT R3, R26, 0x7f, RZ, 0xc0, !PT ;  /* 0x0000007f1a037812 */ /* 0x004fc600078ec0ff */
[----:B------:R-:W2:Y:S04]  /*48db0*/  LDL.LU R8, [R1+0x784] ;  /* 0x0007840001087983 */ /* 0x000ea80000300800 */
[----:B------:R-:W2:Y:S04]  /*48dc0*/  LDL.LU R7, [R1+0x764] ;  /* 0x0007640001077983 */ /* 0x000ea80000300800 */
[----:B------:R-:W2:Y:S04]  /*48dd0*/  LDL.LU R16, [R1+0x744] ;  /* 0x0007440001107983 */ /* 0x000ea80000300800 */
[----:B------:R-:W2:Y:S04]  /*48de0*/  LDL.LU R6, [R1+0x724] ;  /* 0x0007240001067983 */ /* 0x000ea80000300800 */
[----:B------:R-:W2:Y:S04]  /*48df0*/  LDL.LU R26, [R1+0x704] ;  /* 0x00070400011a7983 */ /* 0x000ea80000300800 */
[----:B------:R1:W-:Y:S04]  /*48e00*/  STS.U8 [R3+UR5], R28 ;  /* 0x0000001c03007988 */ /* 0x0003e80008000005 */
[----:B0-----:R-:W2:Y:S04]  /*48e10*/  LDL.LU R0, [R1+0x6e4] ;  /* 0x0006e40001007983 */ /* 0x001ea80000300800 */
[----:B---3--:R0:W-:Y:S04]  /*48e20*/  STS.U8 [R3+UR5+0x400], R5 ;  /* 0x0004000503007988 */ /* 0x0081e80008000005 */
[----:B-1----:R-:W3:Y:S04]  /*48e30*/  LDL.LU R28, [R1+0x6c4] ;  /* 0x0006c400011c7983 */ /* 0x002ee80000300800 */
[----:B0-----:R-:W3:Y:S04]  /*48e40*/  LDL.LU R5, [R1+0x6a4] ;  /* 0x0006a40001057983 */ /* 0x001ee80000300800 */
[----:B-----5:R0:W-:Y:S04]  /*48e50*/  STS.U8 [R3+UR5+0x800], R2 ;  /* 0x0008000203007988 */ /* 0x0201e80008000005 */
[----:B0-----:R-:W5:Y:S04]  /*48e60*/  LDL.LU R2, [R1+0x664] ;  /* 0x0006640001027983 */ /* 0x001f680000300800 */
[----:B----4-:R0:W-:Y:S04]  /*48e70*/  STS.U8 [R3+UR5+0xc00], R27 ;  /* 0x000c001b03007988 */ /* 0x0101e80008000005 */
[----:B0-----:R-:W4:Y:S04]  /*48e80*/  LDL.LU R27, [R1+0x644] ;  /* 0x00064400011b7983 */ /* 0x001f280000300800 */
[----:B------:R-:W-:Y:S04]  /*48e90*/  STS.U8 [R3+UR5+0x1000], R29 ;  /* 0x0010001d03007988 */ /* 0x000fe80008000005 */
[----:B------:R-:W-:Y:S04]  /*48ea0*/  STS.U8 [R3+UR5+0x1400], R15 ;  /* 0x0014000f03007988 */ /* 0x000fe80008000005 */
[----:B------:R-:W-:Y:S04]  /*48eb0*/  STS.U8 [R3+UR5+0x1800], R14 ;  /* 0x0018000e03007988 */ /* 0x000fe80008000005 */
[----:B------:R-:W-:Y:S04]  /*48ec0*/  STS.U8 [R3+UR5+0x1c00], R25 ;  /* 0x001c001903007988 */ /* 0x000fe80008000005 */
[----:B------:R-:W-:Y:S04]  /*48ed0*/  STS.U8 [R3+UR5+0x2000], R24 ;  /* 0x0020001803007988 */ /* 0x000fe80008000005 */
[----:B------:R-:W-:Y:S04]  /*48ee0*/  STS.U8 [R3+UR5+0x2400], R23 ;  /* 0x0024001703007988 */ /* 0x000fe80008000005 */
[----:B------:R0:W-:Y:S04]  /*48ef0*/  STS.U8 [R3+UR5+0x2800], R18 ;  /* 0x0028001203007988 */ /* 0x0001e80008000005 */
[----:B0-----:R-:W4:Y:S04]  /*48f00*/  LDL.LU R18, [R1+0x624] ;  /* 0x0006240001127983 */ /* 0x001f280000300800 */
[----:B------:R-:W-:Y:S04]  /*48f10*/  STS.U8 [R3+UR5+0x2c00], R21 ;  /* 0x002c001503007988 */ /* 0x000fe80008000005 */
[----:B------:R-:W-:Y:S04]  /*48f20*/  STS.U8 [R3+UR5+0x3000], R17 ;  /* 0x0030001103007988 */ /* 0x000fe80008000005 */
[----:B------:R-:W-:Y:S04]  /*48f30*/  STS.U8 [R3+UR5+0x3400], R13 ;  /* 0x0034000d03007988 */ /* 0x000fe80008000005 */
[----:B------:R0:W-:Y:S04]  /*48f40*/  STS.U8 [R3+UR5+0x3800], R20 ;  /* 0x0038001403007988 */ /* 0x0001e80008000005 */
[----:B------:R-:W-:Y:S04]  /*48f50*/  STS.U8 [R3+UR5+0x3c00], R12 ;  /* 0x003c000c03007988 */ /* 0x000fe80008000005 */
[----:B------:R-:W-:Y:S04]  /*48f60*/  STS.U8 [R3+UR5+0x4000], R11 ;  /* 0x0040000b03007988 */ /* 0x000fe80008000005 */
[----:B------:R-:W-:Y:S04]  /*48f70*/  STS.U8 [R3+UR5+0x4400], R10 ;  /* 0x0044000a03007988 */ /* 0x000fe80008000005 */
[----:B------:R-:W-:Y:S04]  /*48f80*/  STS.U8 [R3+UR5+0x4800], R9 ;  /* 0x0048000903007988 */ /* 0x000fe80008000005 */
[----:B------:R1:W-:Y:S04]  /*48f90*/  STS.U8 [R3+UR5+0x4c00], R22 ;  /* 0x004c001603007988 */ /* 0x0003e80008000005 */
[----:B--2---:R-:W-:Y:S04]  /*48fa0*/  STS.U8 [R3+UR5+0x5000], R8 ;  /* 0x0050000803007988 */ /* 0x004fe80008000005 */
[----:B------:R-:W-:Y:S04]  /*48fb0*/  STS.U8 [R3+UR5+0x5400], R7 ;  /* 0x0054000703007988 */ /* 0x000fe80008000005 */
[----:B------:R-:W-:Y:S04]  /*48fc0*/  STS.U8 [R3+UR5+0x5800], R16 ;  /* 0x0058001003007988 */ /* 0x000fe80008000005 */
[----:B0-----:R-:W2:Y:S04]  /*48fd0*/  LDL.LU R20, [R1+0x604] ;  /* 0x0006040001147983 */ /* 0x001ea80000300800 */
[----:B------:R-:W-:Y:S04]  /*48fe0*/  STS.U8 [R3+UR5+0x5c00], R6 ;  /* 0x005c000603007988 */ /* 0x000fe80008000005 */
[----:B------:R0:W-:Y:S04]  /*48ff0*/  STS.U8 [R3+UR5+0x6000], R26 ;  /* 0x0060001a03007988 */ /* 0x0001e80008000005 */
[----:B------:R-:W-:Y:S04]  /*49000*/  STS.U8 [R3+UR5+0x6400], R0 ;  /* 0x0064000003007988 */ /* 0x000fe80008000005 */
[----:B---3--:R3:W-:Y:S04]  /*49010*/  STS.U8 [R3+UR5+0x6800], R28 ;  /* 0x0068001c03007988 */ /* 0x0087e80008000005 */
[----:B-1----:R-:W2:Y:S04]  /*49020*/  LDL.LU R22, [R1+0x5e4] ;  /* 0x0005e40001167983 */ /* 0x002ea80000300800 */
[----:B------:R1:W-:Y:S04]  /*49030*/  STS.U8 [R3+UR5+0x6c00], R5 ;  /* 0x006c000503007988 */ /* 0x0003e80008000005 */
[----:B0-----:R-:W2:Y:S01]  /*49040*/  LDL.LU R26, [R1+0x5c4] ;  /* 0x0005c400011a7983 */ /* 0x001ea20000300800 */
[----:B---3--:R-:W-:-:S03]  /*49050*/  IMAD.MOV.U32 R28, RZ, RZ, R4 ;  /* 0x000000ffff1c7224 */ /* 0x008fc600078e0004 */
[----:B-1----:R-:W3:Y:S04]  /*49060*/  LDL.LU R5, [R1+0x5a4] ;  /* 0x0005a40001057983 */ /* 0x002ee80000300800 */
[----:B-----5:R0:W-:Y:S04]  /*49070*/  STS.U8 [R3+UR5+0x7000], R2 ;  /* 0x0070000203007988 */ /* 0x0201e80008000005 */
[----:B0-----:R-:W5:Y:S04]  /*49080*/  LDL.LU R2, [R1+0x584] ;  /* 0x0005840001027983 */ /* 0x001f680000300800 */
[----:B----4-:R0:W-:Y:S04]  /*49090*/  STS.U8 [R3+UR5+0x7400], R27 ;  /* 0x0074001b03007988 */ /* 0x0101e80008000005 */
[----:B0-----:R-:W4:Y:S04]  /*490a0*/  LDL.LU R27, [R1+0x564] ;  /* 0x00056400011b7983 */ /* 0x001f280000300800 */
[----:B------:R-:W4:Y:S04]  /*490b0*/  LDL.LU R4, [R1+0x544] ;  /* 0x0005440001047983 */ /* 0x000f280000300800 */
[----:B------:R-:W4:Y:S04]  /*490c0*/  LDL.LU R29, [R1+0x3c8] ;  /* 0x0003c800011d7983 */ /* 0x000f280000300800 */
[----:B------:R-:W4:Y:S04]  /*490d0*/  LDL.LU R15, [R1+0x3a8] ;  /* 0x0003a800010f7983 */ /* 0x000f280000300800 */
[----:B------:R-:W4:Y:S04]  /*490e0*/  LDL.LU R6, [R1+0x388] ;  /* 0x0003880001067983 */ /* 0x000f280000300800 */
[----:B------:R-:W4:Y:S04]  /*490f0*/  LDL.LU R14, [R1+0x368] ;  /* 0x00036800010e7983 */ /* 0x000f280000300800 */
[----:B------:R-:W4:Y:S04]  /*49100*/  LDL.LU R25, [R1+0x348] ;  /* 0x0003480001197983 */ /* 0x000f280000300800 */
[----:B------:R-:W4:Y:S04]  /*49110*/  LDL.LU R24, [R1+0x328] ;  /* 0x0003280001187983 */ /* 0x000f280000300800 */
[----:B------:R0:W-:Y:S04]  /*49120*/  STS.U8 [R3+UR5+0x7800], R18 ;  /* 0x0078001203007988 */ /* 0x0001e80008000005 */
        /* <DEDUP_REMOVED lines=9> */
[----:B--2---:R0:W-:Y:S04]  /*491c0*/  STS.U8 [R3+UR5+0x7c00], R20 ;  /* 0x007c001403007988 */ /* 0x0041e80008000005 */
[----:B------:R-:W2:Y:S04]  /*491d0*/  LDL.LU R9, [R1+0x138] ;  /* 0x0001380001097983 */ /* 0x000ea80000300800 */
[----:B------:R1:W-:Y:S04]  /*491e0*/  STS.U8 [R3+UR5+0x8000], R22 ;  /* 0x0080001603007988 */ /* 0x0003e80008000005 */
[----:B------:R3:W-:Y:S04]  /*491f0*/  STS.U8 [R3+UR5+0x8400], R26 ;  /* 0x0084001a03007988 */ /* 0x0007e80008000005 */
[----:B0-----:R-:W2:Y:S04]  /*49200*/  LDL.LU R20, [R1+0x108] ;  /* 0x0001080001147983 */ /* 0x001ea80000300800 */
[----:B------:R-:W2:Y:S04]  /*49210*/  LDL.LU R8, [R1+0xe8] ;  /* 0x0000e80001087983 */ /* 0x000ea80000300800 */
[----:B------:R-:W2:Y:S04]  /*49220*/  LDL.LU R7, [R1+0xc8] ;  /* 0x0000c80001077983 */ /* 0x000ea80000300800 */
[----:B------:R-:W2:Y:S04]  /*49230*/  LDL.LU R16, [R1+0x30] ;  /* 0x0000300001107983 */ /* 0x000ea80000300800 */
[----:B-1----:R-:W2:Y:S04]  /*49240*/  LDL.LU R22, [R1+0x28] ;  /* 0x0000280001167983 */ /* 0x002ea80000300800 */
[----:B---3--:R-:W3:Y:S04]  /*49250*/  LDL.LU R26, [R1+0x20] ;  /* 0x00002000011a7983 */ /* 0x008ee80000300800 */
[----:B------:R0:W-:Y:S04]  /*49260*/  STS.U8 [R3+UR5+0x8800], R5 ;  /* 0x0088000503007988 */ /* 0x0001e80008000005 */
[----:B0-----:R-:W3:Y:S04]  /*49270*/  LDL.LU R5, [R1+0x2cec] ;  /* 0x002cec0001057983 */ /* 0x001ee80000300800 */
[----:B-----5:R0:W-:Y:S04]  /*49280*/  STS.U8 [R3+UR5+0x8c00], R2 ;  /* 0x008c000203007988 */ /* 0x0201e80008000005 */
[----:B0-----:R-:W5:Y:S04]  /*49290*/  LDL.LU R2, [R1+0x2ce8] ;  /* 0x002ce80001027983 */ /* 0x001f680000300800 */
[----:B----4-:R0:W-:Y:S04]  /*492a0*/  STS.U8 [R3+UR5+0x9000], R27 ;  /* 0x0090001b03007988 */ /* 0x0101e80008000005 */
[----:B------:R1:W-:Y:S04]  /*492b0*/  STS.U8 [R3+UR5+0x9400], R4 ;  /* 0x0094000403007988 */ /* 0x0003e80008000005 */
[----:B0-----:R-:W4:Y:S04]  /*492c0*/  LDL.LU R27, [R1+0x2ce4] ;  /* 0x002ce400011b7983 */ /* 0x001f280000300800 */
[----:B-1----:R-:W5:Y:S04]  /*492d0*/  LDL.LU R4, [R1+0x2ce0] ;  /* 0x002ce00001047983 */ /* 0x002f680000300800 */
[----:B------:R-:W-:Y:S04]  /*492e0*/  STS.U8 [R3+UR5+0x9800], R29 ;  /* 0x0098001d03007988 */ /* 0x000fe80008000005 */
[----:B------:R-:W-:Y:S04]  /*492f0*/  STS.U8 [R3+UR5+0x9c00], R15 ;  /* 0x009c000f03007988 */ /* 0x000fe80008000005 */
[----:B------:R0:W-:Y:S04]  /*49300*/  STS.U8 [R3+UR5+0xa000], R6 ;  /* 0x00a0000603007988 */ /* 0x0001e80008000005 */
[----:B------:R-:W-:Y:S04]  /*49310*/  STS.U8 [R3+UR5+0xa400], R14 ;  /* 0x00a4000e03007988 */ /* 0x000fe80008000005 */
[----:B------:R-:W-:Y:S04]  /*49320*/  STS.U8 [R3+UR5+0xa800], R25 ;  /* 0x00a8001903007988 */ /* 0x000fe80008000005 */
[----:B------:R-:W-:Y:S04]  /*49330*/  STS.U8 [R3+UR5+0xac00], R24 ;  /* 0x00ac001803007988 */ /* 0x000fe80008000005 */
[----:B0-----:R-:W4:Y:S04]  /*49340*/  LDL.LU R6, [R1+0xa40] ;  /* 0x000a400001067983 */ /* 0x001f280000300800 */
[----:B------:R0:W-:Y:S04]  /*49350*/  STS.U8 [R3+UR5+0xb000], R18 ;  /* 0x00b0001203007988 */ /* 0x0001e80008000005 */
[----:B0-----:R-:W4:Y:S04]  /*49360*/  LDL.LU R18, [R1+0xa20] ;  /* 0x000a200001127983 */ /* 0x001f280000300800 */
[----:B------:R-:W-:Y:S04]  /*49370*/  STS.U8 [R3+UR5+0xb400], R23 ;  /* 0x00b4001703007988 */ /* 0x000fe80008000005 */
[----:B------:R-:W-:Y:S04]  /*49380*/  STS.U8 [R3+UR5+0xb800], R21 ;  /* 0x00b8001503007988 */ /* 0x000fe80008000005 */
[----:B------:R-:W-:Y:S04]  /*49390*/  STS.U8 [R3+UR5+0xbc00], R17 ;  /* 0x00bc001103007988 */ /* 0x000fe80008000005 */
[----:B------:R-:W-:Y:S04]  /*493a0*/  STS.U8 [R3+UR5+0xc000], R13 ;  /* 0x00c0000d03007988 */ /* 0x000fe80008000005 */
[----:B------:R0:W-:Y:S04]  /*493b0*/  STS.U8 [R3+UR5+0xc400], R0 ;  /* 0x00c4000003007988 */ /* 0x0001e80008000005 */
[----:B------:R-:W-:Y:S04]  /*493c0*/  STS.U8 [R3+UR5+0xc800], R12 ;  /* 0x00c8000c03007988 */ /* 0x000fe80008000005 */
[----:B------:R-:W-:Y:S04]  /*493d0*/  STS.U8 [R3+UR5+0xcc00], R11 ;  /* 0x00cc000b03007988 */ /* 0x000fe80008000005 */
[----:B------:R-:W-:Y:S04]  /*493e0*/  STS.U8 [R3+UR5+0xd000], R10 ;  /* 0x00d0000a03007988 */ /* 0x000fe80008000005 */
[----:B--2---:R-:W-:Y:S04]  /*493f0*/  STS.U8 [R3+UR5+0xd400], R9 ;  /* 0x00d4000903007988 */ /* 0x004fe80008000005 */
[----:B------:R1:W-:Y:S04]  /*49400*/  STS.U8 [R3+UR5+0xd800], R20 ;  /* 0x00d8001403007988 */ /* 0x0003e80008000005 */
[----:B------:R-:W-:Y:S04]  /*49410*/  STS.U8 [R3+UR5+0xdc00], R8 ;  /* 0x00dc000803007988 */ /* 0x000fe80008000005 */
[----:B------:R-:W-:Y:S04]  /*49420*/  STS.U8 [R3+UR5+0xe000], R7 ;  /* 0x00e0000703007988 */ /* 0x000fe80008000005 */
[----:B------:R-:W-:Y:S04]  /*49430*/  STS.U8 [R3+UR5+0xe400], R16 ;  /* 0x00e4001003007988 */ /* 0x000fe80008000005 */
[----:B------:R2:W-:Y:S04]  /*49440*/  STS.U8 [R3+UR5+0xe800], R22 ;  /* 0x00e8001603007988 */ /* 0x0005e80008000005 */
[----:B---3--:R3:W-:Y:S04]  /*49450*/  STS.U8 [R3+UR5+0xec00], R26 ;  /* 0x00ec001a03007988 */ /* 0x0087e80008000005 */
[----:B0-----:R-:W4:Y:S04]  /*49460*/  LDL.LU R0, [R1+0xa00] ;  /* 0x000a000001007983 */ /* 0x001f280000300800 */
[----:B-1----:R-:W4:Y:S04]  /*49470*/  LDL.LU R20, [R1+0x9e0] ;  /* 0x0009e00001147983 */ /* 0x002f280000300800 */
[----:B--2---:R-:W2:Y:S04]  /*49480*/  LDL.LU R22, [R1+0x9c0] ;  /* 0x0009c00001167983 */ /* 0x004ea80000300800 */
[----:B---3--:R-:W3:Y:S04]  /*49490*/  LDL.LU R26, [R1+0x960] ;  /* 0x00096000011a7983 */ /* 0x008ee80000300800 */
[----:B-----5:R0:W-:Y:S02]  /*494a0*/  STS.U8 [R3+UR5+0xf000], R4 ;  /* 0x00f0000403007988 */ /* 0x0201e40008000005 */
[----:B0-----:R-:W0:Y:S02]  /*494b0*/  S2R R4, SR_TID.X ;  /* 0x0000000000047919 */ /* 0x001e240000002100 */
[----:B----4-:R-:W-:Y:S04]  /*494c0*/  STS.U8 [R3+UR5+0xf400], R27 ;  /* 0x00f4001b03007988 */ /* 0x010fe80008000005 */
[----:B------:R-:W-:Y:S04]  /*494d0*/  STS.U8 [R3+UR5+0xf800], R2 ;  /* 0x00f8000203007988 */ /* 0x000fe80008000005 */
[----:B------:R1:W-:Y:S04]  /*494e0*/  STS.U8 [R3+UR5+0xfc00], R5 ;  /* 0x00fc000503007988 */ /* 0x0003e80008000005 */
[----:B-1----:R-:W4:Y:S04]  /*494f0*/  LDL.LU R5, [R1+0x988] ;  /* 0x0009880001057983 */ /* 0x002f280000300800 */
[----:B------:R-:W5:Y:S04]  /*49500*/  LDL.LU R2, [R1+0x940] ;  /* 0x0009400001027983 */ /* 0x000f680000300800 */
[----:B------:R-:W5:Y:S04]  /*49510*/  LDL.LU R27, [R1+0x920] ;  /* 0x00092000011b7983 */ /* 0x000f680000300800 */
[----:B------:R-:W5:Y:S04]  /*49520*/  LDL.LU R29, [R1+0x900] ;  /* 0x00090000011d7983 */ /* 0x000f680000300800 */
[----:B------:R-:W4:Y:S04]  /*49530*/  LDL.LU R8, [R1+0x8e0] ;  /* 0x0008e00001087983 */ /* 0x000f280000300800 */
[----:B------:R-:W5:Y:S04]  /*49540*/  LDL.LU R15, [R1+0x8c0] ;  /* 0x0008c000010f7983 */ /* 0x000f680000300800 */
[----:B------:R-:W5:Y:S04]  /*49550*/  LDL.LU R14, [R1+0x8a0] ;  /* 0x0008a000010e7983 */ /* 0x000f680000300800 */
[----:B------:R-:W5:Y:S04]  /*49560*/  LDL.LU R25, [R1+0x880] ;  /* 0x0008800001197983 */ /* 0x000f680000300800 */
[----:B------:R-:W5:Y:S01]  /*49570*/  LDL.LU R24, [R1+0x860] ;  /* 0x0008600001187983 */ /* 0x000f620000300800 */
[----:B0-----:R-:W-:-:S04]  /*49580*/  LOP3.LUT R4, R4, 0x7f, RZ, 0xc0, !PT ;  /* 0x0000007f04047812 */ /* 0x001fc800078ec0ff */
[----:B------:R-:W-:-:S05]  /*49590*/  LOP3.LUT R4, R4, 0x10, RZ, 0x3c, !PT ;  /* 0x0000001004047812 */ /* 0x000fca00078e3cff */
[----:B------:R0:W-:Y:S04]  /*495a0*/  STS.U8 [R4+UR5+0x480], R18 ;  /* 0x0004801204007988 */ /* 0x0001e80008000005 */
[----:B0-----:R-:W5:Y:S04]  /*495b0*/  LDL.LU R18, [R1+0x840] ;  /* 0x0008400001127983 */ /* 0x001f680000300800 */
        /* <DEDUP_REMOVED lines=9> */
[----:B------:R0:W-:Y:S04]  /*49650*/  STS.U8 [R4+UR5+0xc80], R20 ;  /* 0x000c801404007988 */ /* 0x0001e80008000005 */
[----:B------:R-:W5:Y:S04]  /*49660*/  LDL.LU R16, [R1+0x6e0] ;  /* 0x0006e00001107983 */ /* 0x000f680000300800 */
[----:B------:R1:W-:Y:S04]  /*49670*/  STS.U8 [R4+UR5+0x80], R6 ;  /* 0x0000800604007988 */ /* 0x0003e80008000005 */
[----:B------:R3:W-:Y:S04]  /*49680*/  STS.U8 [R4+UR5+0x880], R0 ;  /* 0x0008800004007988 */ /* 0x0007e80008000005 */
[----:B--2---:R2:W-:Y:S04]  /*49690*/  STS.U8 [R4+UR5+0x1080], R22 ;  /* 0x0010801604007988 */ /* 0x0045e80008000005 */
[----:B0-----:R-:W5:Y:S04]  /*496a0*/  LDL.LU R20, [R1+0x6c0] ;  /* 0x0006c00001147983 */ /* 0x001f680000300800 */
[----:B-1----:R-:W5:Y:S04]  /*496b0*/  LDL.LU R6, [R1+0x6a0] ;  /* 0x0006a00001067983 */ /* 0x002f680000300800 */
[----:B---3--:R-:W3:Y:S04]  /*496c0*/  LDL.LU R0, [R1+0x660] ;  /* 0x0006600001007983 */ /* 0x008ee80000300800 */
[----:B--2---:R-:W2:Y:S04]  /*496d0*/  LDL.LU R22, [R1+0x640] ;  /* 0x0006400001167983 */ /* 0x004ea80000300800 */
[----:B------:R0:W-:Y:S04]  /*496e0*/  STS.U8 [R4+UR5+0x1880], R26 ;  /* 0x0018801a04007988 */ /* 0x0001e80008000005 */
[----:B0-----:R-:W3:Y:S04]  /*496f0*/  LDL.LU R26, [R1+0x620] ;  /* 0x00062000011a7983 */ /* 0x001ee80000300800 */
[----:B----4-:R0:W-:Y:S04]  /*49700*/  STS.U8 [R4+UR5+0x2880], R8 ;  /* 0x0028800804007988 */ /* 0x0101e80008000005 */
[----:B0-----:R-:W4:Y:S04]  /*49710*/  LDL.LU R8, [R1+0x600] ;  /* 0x0006000001087983 */ /* 0x001f280000300800 */
[----:B-----5:R0:W-:Y:S04]  /*49720*/  STS.U8 [R4+UR5+0x3c80], R18 ;  /* 0x003c801204007988 */ /* 0x0201e80008000005 */
[----:B0-----:R-:W5:Y:S04]  /*49730*/  LDL.LU R18, [R1+0x5e0] ;  /* 0x0005e00001127983 */ /* 0x001f680000300800 */
[----:B------:R0:W-:Y:S04]  /*49740*/  STS.U8 [R4+UR5+0x5080], R7 ;  /* 0x0050800704007988 */ /* 0x0001e80008000005 */
[----:B0-----:R-:W5:Y:S04]  /*49750*/  LDL.LU R7, [R1+0x5c0] ;  /* 0x0005c00001077983 */ /* 0x001f680000300800 */
[----:B------:R0:W-:Y:S04]  /*49760*/  STS.U8 [R4+UR5+0x6880], R20 ;  /* 0x0068801404007988 */ /* 0x0001e80008000005 */
[----:B------:R1:W-:Y:S04]  /*49770*/  STS.U8 [R4+UR5+0x6c80], R6 ;  /* 0x006c800604007988 */ /* 0x0003e80008000005 */
[----:B--2---:R2:W-:Y:S04]  /*49780*/  STS.U8 [R4+UR5+0x7480], R22 ;  /* 0x0074801604007988 */ /* 0x0045e80008000005 */
[----:B0-----:R-:W5:Y:S04]  /*49790*/  LDL.LU R20, [R1+0x5a0] ;  /* 0x0005a00001147983 */ /* 0x001f680000300800 */
[----:B-1----:R-:W5:Y:S04]  /*497a0*/  LDL.LU R6, [R1+0x580] ;  /* 0x0005800001067983 */ /* 0x002f680000300800 */
[----:B--2---:R-:W2:Y:S04]  /*497b0*/  LDL.LU R22, [R1+0x560] ;  /* 0x0005600001167983 */ /* 0x004ea80000300800 */
[----:B---3--:R0:W-:Y:S04]  /*497c0*/  STS.U8 [R4+UR5+0x7080], R0 ;  /* 0x0070800004007988 */ /* 0x0081e80008000005 */
[----:B------:R1:W-:Y:S04]  /*497d0*/  STS.U8 [R4+UR5+0x7880], R26 ;  /* 0x0078801a04007988 */ /* 0x0003e80008000005 */
[----:B------:R3:W-:Y:S04]  /*497e0*/  STS.U8 [R4+UR5+0x1480], R5 ;  /* 0x0014800504007988 */ /* 0x0007e80008000005 */
[----:B------:R3:W-:Y:S04]  /*497f0*/  STS.U8 [R4+UR5+0x6480], R16 ;  /* 0x0064801004007988 */ /* 0x0007e80008000005 */
[----:B------:R3:W-:Y:S04]  /*49800*/  STS.U8 [R4+UR5+0x1c80], R2 ;  /* 0x001c800204007988 */ /* 0x0007e80008000005 */
[----:B0-----:R-:W2:Y:S04]  /*49810*/  LDL.LU R0, [R1+0x540] ;  /* 0x0005400001007983 */ /* 0x001ea80000300800 */
[----:B-1----:R-:W2:Y:S04]  /*49820*/  LDL.LU R26, [R1+0x3c4] ;  /* 0x0003c400011a7983 */ /* 0x002ea80000300800 */
[----:B---3--:R-:W3:Y:S04]  /*49830*/  LDL.LU R5, [R1+0x3a4] ;  /* 0x0003a40001057983 */ /* 0x008ee80000300800 */
[----:B------:R-:W3:Y:S04]  /*49840*/  LDL.LU R16, [R1+0x384] ;  /* 0x0003840001107983 */ /* 0x000ee80000300800 */
[----:B------:R0:W-:Y:S04]  /*49850*/  STS.U8 [R4+UR5+0x2080], R27 ;  /* 0x0020801b04007988 */ /* 0x0001e80008000005 */
[----:B------:R-:W3:Y:S04]  /*49860*/  LDL.LU R2, [R1+0x364] ;  /* 0x0003640001027983 */ /* 0x000ee80000300800 */
[----:B------:R1:W-:Y:S04]  /*49870*/  STS.U8 [R4+UR5+0x2480], R29 ;  /* 0x0024801d04007988 */ /* 0x0003e80008000005 */
[----:B------:R1:W-:Y:S04]  /*49880*/  STS.U8 [R4+UR5+0x2c80], R15 ;  /* 0x002c800f04007988 */ /* 0x0003e80008000005 */
[----:B------:R-:W-:Y:S04]  /*49890*/  STS.U8 [R4+UR5+0x3080], R14 ;  /* 0x0030800e04007988 */ /* 0x000fe80008000005 */
[----:B------:R-:W-:Y:S04]  /*498a0*/  STS.U8 [R4+UR5+0x3480], R25 ;  /* 0x0034801904007988 */ /* 0x000fe80008000005 */
[----:B0-----:R-:W3:Y:S04]  /*498b0*/  LDL.LU R27, [R1+0x344] ;  /* 0x00034400011b7983 */ /* 0x001ee80000300800 */
[----:B-1----:R-:W3:Y:S04]  /*498c0*/  LDL.LU R29, [R1+0x324] ;  /* 0x00032400011d7983 */ /* 0x002ee80000300800 */
[----:B------:R-:W3:Y:S04]  /*498d0*/  LDL.LU R15, [R1+0x24c] ;  /* 0x00024c00010f7983 */ /* 0x000ee80000300800 */
[----:B------:R-:W-:Y:S04]  /*498e0*/  STS.U8 [R4+UR5+0x3880], R24 ;  /* 0x0038801804007988 */ /* 0x000fe80008000005 */
[----:B------:R-:W-:Y:S04]  /*498f0*/  STS.U8 [R4+UR5+0x4080], R23 ;  /* 0x0040801704007988 */ /* 0x000fe80008000005 */
[----:B----4-:R0:W-:Y:S04]  /*49900*/  STS.U8 [R4+UR5+0x7c80], R8 ;  /* 0x007c800804007988 */ /* 0x0101e80008000005 */
[----:B0-----:R-:W4:Y:S04]  /*49910*/  LDL.LU R8, [R1+0x21c] ;  /* 0x00021c0001087983 */ /* 0x001f280000300800 */
[----:B------:R-:W4:Y:S04]  /*49920*/  LDL.LU R14, [R1+0x1fc] ;  /* 0x0001fc00010e7983 */ /* 0x000f280000300800 */
[----:B------:R-:W4:Y:S04]  /*49930*/  LDL.LU R25, [R1+0x1dc] ;  /* 0x0001dc0001197983 */ /* 0x000f280000300800 */
[----:B------:R-:W4:Y:S04]  /*49940*/  LDL.LU R24, [R1+0x1bc] ;  /* 0x0001bc0001187983 */ /* 0x000f280000300800 */
[----:B------:R-:W4:Y:S04]  /*49950*/  LDL.LU R23, [R1+0x19c] ;  /* 0x00019c0001177983 */ /* 0x000f280000300800 */
[----:B-----5:R0:W-:Y:S04]  /*49960*/  STS.U8 [R4+UR5+0x8080], R18 ;  /* 0x0080801204007988 */ /* 0x0201e80008000005 */
[----:B0-----:R-:W5:Y:S04]  /*49970*/  LDL.LU R18, [R1+0x17c] ;  /* 0x00017c0001127983 */ /* 0x001f680000300800 */
[----:B------:R0:W-:Y:S04]  /*49980*/  STS.U8 [R4+UR5+0x4480], R21 ;  /* 0x0044801504007988 */ /* 0x0001e80008000005 */
[----:B------:R1:W-:Y:S04]  /*49990*/  STS.U8 [R4+UR5+0x4880], R17 ;  /* 0x0048801104007988 */ /* 0x0003e80008000005 */
[----:B------:R1:W-:Y:S04]  /*499a0*/  STS.U8 [R4+UR5+0x4c80], R13 ;  /* 0x004c800d04007988 */ /* 0x0003e80008000005 */
[----:B------:R1:W-:Y:S04]  /*499b0*/  STS.U8 [R4+UR5+0x5480], R12 ;  /* 0x0054800c04007988 */ /* 0x0003e80008000005 */
[----:B------:R1:W-:Y:S04]  /*499c0*/  STS.U8 [R4+UR5+0x5880], R11 ;  /* 0x0058800b04007988 */ /* 0x0003e80008000005 */
[----:B------:R1:W-:Y:S04]  /*499d0*/  STS.U8 [R4+UR5+0x8480], R7 ;  /* 0x0084800704007988 */ /* 0x0003e80008000005 */
[----:B0-----:R-:W5:Y:S04]  /*499e0*/  LDL.LU R21, [R1+0x15c] ;  /* 0x00015c0001157983 */ /* 0x001f680000300800 */
[----:B-1----:R-:W5:Y:S04]  /*499f0*/  LDL.LU R17, [R1+0x13c] ;  /* 0x00013c0001117983 */ /* 0x002f680000300800 */
[----:B------:R-:W5:Y:S04]  /*49a00*/  LDL.LU R13, [R1+0x10c] ;  /* 0x00010c00010d7983 */ /* 0x000f680000300800 */
[----:B------:R-:W5:Y:S04]  /*49a10*/  LDL.LU R12, [R1+0xec] ;  /* 0x0000ec00010c7983 */ /* 0x000f680000300800 */
[----:B------:R-:W5:Y:S04]  /*49a20*/  LDL.LU R11, [R1+0xcc] ;  /* 0x0000cc00010b7983 */ /* 0x000f680000300800 */
[----:B------:R0:W-:Y:S04]  /*49a30*/  STS.U8 [R4+UR5+0x5c80], R10 ;  /* 0x005c800a04007988 */ /* 0x0001e80008000005 */
[----:B------:R-:W5:Y:S04]  /*49a40*/  LDL.LU R7, [R1+0x5c] ;  /* 0x00005c0001077983 */ /* 0x000f680000300800 */
[----:B------:R1:W-:Y:S04]  /*49a50*/  STS.U8 [R4+UR5+0x6080], R9 ;  /* 0x0060800904007988 */ /* 0x0003e80008000005 */
[----:B------:R1:W-:Y:S04]  /*49a60*/  STS.U8 [R4+UR5+0x8880], R20 ;  /* 0x0088801404007988 */ /* 0x0003e80008000005 */
[----:B------:R1:W-:Y:S04]  /*49a70*/  STS.U8 [R4+UR5+0x8c80], R6 ;  /* 0x008c800604007988 */ /* 0x0003e80008000005 */
[----:B--2---:R2:W-:Y:S04]  /*49a80*/  STS.U8 [R4+UR5+0x9080], R22 ;  /* 0x0090801604007988 */ /* 0x0045e80008000005 */
[----:B0-----:R-:W5:Y:S04]  /*49a90*/  LDL.LU R10, [R1+0x2c] ;  /* 0x00002c00010a7983 */ /* 0x001f680000300800 */
[----:B-1----:R-:W5:Y:S04]  /*49aa0*/  LDL.LU R9, [R1+0x24] ;  /* 0x0000240001097983 */ /* 0x002f680000300800 */
[----:B------:R-:W5:Y:S04]  /*49ab0*/  LDL.LU R20, [R1+0x1c] ;  /* 0x00001c0001147983 */ /* 0x000f680000300800 */
[----:B------:R-:W5:Y:S04]  /*49ac0*/  LDL.LU R6, [R1+0x2cdc] ;  /* 0x002cdc0001067983 */ /* 0x000f680000300800 */
[----:B--2---:R-:W2:Y:S04]  /*49ad0*/  LDL.LU R22, [R1+0x14] ;  /* 0x0000140001167983 */ /* 0x004ea80000300800 */
[----:B------:R0:W-:Y:S04]  /*49ae0*/  STS.U8 [R4+UR5+0x9480], R0 ;  /* 0x0094800004007988 */ /* 0x0001e80008000005 */
[----:B------:R1:W-:Y:S04]  /*49af0*/  STS.U8 [R4+UR5+0x9880], R26 ;  /* 0x0098801a04007988 */ /* 0x0003e80008000005 */
[----:B---3--:R3:W-:Y:S04]  /*49b00*/  STS.U8 [R4+UR5+0xa080], R16 ;  /* 0x00a0801004007988 */ /* 0x0087e80008000005 */
[----:B0-----:R-:W2:Y:S04]  /*49b10*/  LDL.LU R0, [R1+0x2cd8] ;  /* 0x002cd80001007983 */ /* 0x001ea80000300800 */
[----:B-1----:R-:W2:Y:S04]  /*49b20*/  LDL.LU R26, [R1+0x2cd4] ;  /* 0x002cd400011a7983 */ /* 0x002ea80000300800 */
[----:B---3--:R-:W3:Y:S04]  /*49b30*/  LDL.LU R16, [R1+0xa3c] ;  /* 0x000a3c0001107983 */ /* 0x008ee80000300800 */
[----:B----4-:R0:W-:Y:S04]  /*49b40*/  STS.U8 [R4+UR5+0xb480], R8 ;  /* 0x00b4800804007988 */ /* 0x0101e80008000005 */
[----:B0-----:R-:W4:Y:S04]  /*49b50*/  LDL.LU R8, [R1+0xa1c] ;  /* 0x000a1c0001087983 */ /* 0x001f280000300800 */
[----:B-----5:R0:W-:Y:S04]  /*49b60*/  STS.U8 [R4+UR5+0xc880], R18 ;  /* 0x00c8801204007988 */ /* 0x0201e80008000005 */
[----:B0-----:R-:W5:Y:S04]  /*49b70*/  LDL.LU R18, [R1+0x9fc] ;  /* 0x0009fc0001127983 */ /* 0x001f680000300800 */
[----:B------:R0:W-:Y:S04]  /*49b80*/  STS.U8 [R4+UR5+0xe080], R7 ;  /* 0x00e0800704007988 */ /* 0x0001e80008000005 */
[----:B------:R1:W-:Y:S04]  /*49b90*/  STS.U8 [R4+UR5+0xa480], R2 ;  /* 0x00a4800204007988 */ /* 0x0003e80008000005 */
[----:B0-----:R-:W5:Y:S04]  /*49ba0*/  LDL.LU R7, [R1+0x9dc] ;  /* 0x0009dc0001077983 */ /* 0x001f680000300800 */
[----:B------:R0:W-:Y:S04]  /*49bb0*/  STS.U8 [R4+UR5+0xec80], R20 ;  /* 0x00ec801404007988 */ /* 0x0001e80008000005 */
[----:B--2---:R2:W-:Y:S01]  /*49bc0*/  STS.U8 [R4+UR5+0xf080], R22 ;  /* 0x00f0801604007988 */ /* 0x0045e20008000005 */
[----:B-1----:R-:W-:-:S03]  /*49bd0*/  LOP3.LUT R2, R3, 0x20, RZ, 0x3c, !PT ;  /* 0x0000002003027812 */ /* 0x002fc600078e3cff */
[----:B0-----:R-:W5:Y:S04]  /*49be0*/  LDL.LU R20, [R1+0x9bc] ;  /* 0x0009bc0001147983 */ /* 0x001f680000300800 */
[----:B--2---:R-:W2:Y:S04]  /*49bf0*/  LDL.LU R22, [R1+0x984] ;  /* 0x0009840001167983 */ /* 0x004ea80000300800 */
[----:B------:R0:W-:Y:S04]  /*49c00*/  STS.U8 [R4+UR5+0xfc80], R6 ;  /* 0x00fc800604007988 */ /* 0x0001e80008000005 */
[----:B------:R-:W-:Y:S04]  /*49c10*/  STS.U8 [R4+UR5+0x9c80], R5 ;  /* 0x009c800504007988 */ /* 0x000fe80008000005 */
        /* <DEDUP_REMOVED lines=15> */
[----:B------:R1:W-:Y:S04]  /*49d10*/  STS.U8 [R4+UR5+0xf880], R0 ;  /* 0x00f8800004007988 */ /* 0x0003e80008000005 */
[----:B0-----:R-:W2:Y:S04]  /*49d20*/  LDL.LU R6, [R1+0x95c] ;  /* 0x00095c0001067983 */ /* 0x001ea80000300800 */
[----:B---3--:R0:W-:Y:S04]  /*49d30*/  STS.U8 [R2+UR5+0x100], R16 ;  /* 0x0001001002007988 */ /* 0x0081e80008000005 */
[----:B-1----:R-:W3:Y:S04]  /*49d40*/  LDL.LU R4, [R1+0x93c] ;  /* 0x00093c0001047983 */ /* 0x002ee80000300800 */
[----:B------:R-:W3:Y:S04]  /*49d50*/  LDL.LU R0, [R1+0x91c] ;  /* 0x00091c0001007983 */ /* 0x000ee80000300800 */
[----:B------:R-:W3:Y:S04]  /*49d60*/  LDL.LU R26, [R1+0x8fc] ;  /* 0x0008fc00011a7983 */ /* 0x000ee80000300800 */
[----:B0-----:R-:W3:Y:S04]  /*49d70*/  LDL.LU R16, [R1+0x8dc] ;  /* 0x0008dc0001107983 */ /* 0x001ee80000300800 */
[----:B------:R-:W3:Y:S04]  /*49d80*/  LDL.LU R5, [R1+0x8bc] ;  /* 0x0008bc0001057983 */ /* 0x000ee80000300800 */
[----:B------:R-:W3:Y:S04]  /*49d90*/  LDL.LU R27, [R1+0x89c] ;  /* 0x00089c00011b7983 */ /* 0x000ee80000300800 */
[----:B------:R-:W3:Y:S04]  /*49da0*/  LDL.LU R29, [R1+0x87c] ;  /* 0x00087c00011d7983 */ /* 0x000ee80000300800 */
[----:B------:R-:W3:Y:S04]  /*49db0*/  LDL.LU R15, [R1+0x85c] ;  /* 0x00085c00010f7983 */ /* 0x000ee80000300800 */
[----:B----4-:R0:W-:Y:S04]  /*49dc0*/  STS.U8 [R2+UR5+0x500], R8 ;  /* 0x0005000802007988 */ /* 0x0101e80008000005 */
[----:B0-----:R-:W4:Y:S04]  /*49dd0*/  LDL.LU R8, [R1+0x83c] ;  /* 0x00083c0001087983 */ /* 0x001f280000300800 */
[----:B------:R-:W4:Y:S04]  /*49de0*/  LDL.LU R14, [R1+0x814] ;  /* 0x00081400010e7983 */ /* 0x000f280000300800 */
[----:B------:R-:W4:Y:S04]  /*49df0*/  LDL.LU R25, [R1+0x7e4] ;  /* 0x0007e40001197983 */ /* 0x000f280000300800 */
[----:B------:R-:W4:Y:S04]  /*49e00*/  LDL.LU R24, [R1+0x7bc] ;  /* 0x0007bc0001187983 */ /* 0x000f280000300800 */
[----:B------:R-:W4:Y:S04]  /*49e10*/  LDL.LU R23, [R1+0x79c] ;  /* 0x00079c0001177983 */ /* 0x000f280000300800 */
[----:B------:R-:W4:Y:S04]  /*49e20*/  LDL.LU R21, [R1+0x77c] ;  /* 0x00077c0001157983 */ /* 0x000f280000300800 */
[----:B-----5:R0:W-:Y:S04]  /*49e30*/  STS.U8 [R2+UR5+0x900], R18 ;  /* 0x0009001202007988 */ /* 0x0201e80008000005 */
[----:B0-----:R-:W5:Y:S04]  /*49e40*/  LDL.LU R18, [R1+0x75c] ;  /* 0x00075c0001127983 */ /* 0x001f680000300800 */
[----:B------:R-:W5:Y:S04]  /*49e50*/  LDL.LU R17, [R1+0x73c] ;  /* 0x00073c0001117983 */ /* 0x000f680000300800 */
[----:B------:R-:W5:Y:S04]  /*49e60*/  LDL.LU R13, [R1+0x71c] ;  /* 0x00071c00010d7983 */ /* 0x000f680000300800 */
[----:B------:R-:W5:Y:S04]  /*49e70*/  LDL.LU R10, [R1+0x6fc] ;  /* 0x0006fc00010a7983 */ /* 0x000f680000300800 */
[----:B------:R-:W5:Y:S04]  /*49e80*/  LDL.LU R12, [R1+0x6dc] ;  /* 0x0006dc00010c7983 */ /* 0x000f680000300800 */
[----:B------:R-:W5:Y:S04]  /*49e90*/  LDL.LU R11, [R1+0x6bc] ;  /* 0x0006bc00010b7983 */ /* 0x000f680000300800 */
[----:B------:R0:W-:Y:S04]  /*49ea0*/  STS.U8 [R2+UR5+0xd00], R7 ;  /* 0x000d000702007988 */ /* 0x0001e80008000005 */
[----:B------:R-:W5:Y:S04]  /*49eb0*/  LDL.LU R9, [R1+0x69c] ;  /* 0x00069c0001097983 */ /* 0x000f680000300800 */
[----:B0-----:R-:W5:Y:S04]  /*49ec0*/  LDL.LU R7, [R1+0x65c] ;  /* 0x00065c0001077983 */ /* 0x001f680000300800 */
[----:B------:R0:W-:Y:S04]  /*49ed0*/  STS.U8 [R2+UR5+0x1100], R20 ;  /* 0x0011001402007988 */ /* 0x0001e80008000005 */
[----:B--2---:R1:W-:Y:S04]  /*49ee0*/  STS.U8 [R2+UR5+0x1500], R22 ;  /* 0x0015001602007988 */ /* 0x0043e80008000005 */
[----:B0-----:R-:W2:Y:S04]  /*49ef0*/  LDL.LU R20, [R1+0x63c] ;  /* 0x00063c0001147983 */ /* 0x001ea80000300800 */
[----:B-1----:R-:W2:Y:S04]  /*49f00*/  LDL.LU R22, [R1+0x61c] ;  /* 0x00061c0001167983 */ /* 0x002ea80000300800 */
[----:B---3--:R0:W-:Y:S04]  /*49f10*/  STS.U8 [R2+UR5+0x2900], R16 ;  /* 0x0029001002007988 */ /* 0x0081e80008000005 */
[----:B0-----:R-:W3:Y:S04]  /*49f20*/  LDL.LU R16, [R1+0x5fc] ;  /* 0x0005fc0001107983 */ /* 0x001ee80000300800 */
[----:B----4-:R0:W-:Y:S04]  /*49f30*/  STS.U8 [R2+UR5+0x3d00], R8 ;  /* 0x003d000802007988 */ /* 0x0101e80008000005 */
[----:B0-----:R-:W4:Y:S04]  /*49f40*/  LDL.LU R8, [R1+0x5dc] ;  /* 0x0005dc0001087983 */ /* 0x001f280000300800 */
[----:B-----5:R0:W-:Y:S04]  /*49f50*/  STS.U8 [R2+UR5+0x5500], R18 ;  /* 0x0055001202007988 */ /* 0x0201e80008000005 */
[----:B0-----:R-:W5:Y:S04]  /*49f60*/  LDL.LU R18, [R1+0x5bc] ;  /* 0x0005bc0001127983 */ /* 0x001f680000300800 */
[----:B------:R0:W-:Y:S04]  /*49f70*/  STS.U8 [R2+UR5+0x6100], R10 ;  /* 0x0061000a02007988 */ /* 0x0001e80008000005 */
[----:B------:R-:W-:Y:S04]  /*49f80*/  STS.U8 [R2+UR5+0x6d00], R9 ;  /* 0x006d000902007988 */ /* 0x000fe80008000005 */
[----:B------:R-:W-:Y:S04]  /*49f90*/  STS.U8 [R2+UR5+0x1900], R6 ;  /* 0x0019000602007988 */ /* 0x000fe80008000005 */
[----:B------:R-:W-:Y:S04]  /*49fa0*/  STS.U8 [R2+UR5+0x1d00], R4 ;  /* 0x001d000402007988 */ /* 0x000fe80008000005 */
[----:B0-----:R-:W5:Y:S04]  /*49fb0*/  LDL.LU R10, [R1+0x59c] ;  /* 0x00059c00010a7983 */ /* 0x001f680000300800 */
[----:B--2---:R0:W-:Y:S04]  /*49fc0*/  STS.U8 [R2+UR5+0x7500], R20 ;  /* 0x0075001402007988 */ /* 0x0041e80008000005 */
[----:B------:R1:W-:Y:S04]  /*49fd0*/  STS.U8 [R2+UR5+0x7900], R22 ;  /* 0x0079001602007988 */ /* 0x0003e80008000005 */
[----:B------:R2:W-:Y:S04]  /*49fe0*/  STS.U8 [R2+UR5+0x7100], R7 ;  /* 0x0071000702007988 */ /* 0x0005e80008000005 */
[----:B0-----:R-:W5:Y:S04]  /*49ff0*/  LDL.LU R20, [R1+0x57c] ;  /* 0x00057c0001147983 */ /* 0x001f680000300800 */
[----:B------:R-:W5:Y:S04]  /*4a000*/  LDL.LU R9, [R1+0x55c] ;  /* 0x00055c0001097983 */ /* 0x000f680000300800 */
[----:B-1----:R-:W5:Y:S04]  /*4a010*/  LDL.LU R22, [R1+0x53c] ;  /* 0x00053c0001167983 */ /* 0x002f680000300800 */
[----:B------:R-:W5:Y:S04]  /*4a020*/  LDL.LU R6, [R1+0x3c0] ;  /* 0x0003c00001067983 */ /* 0x000f680000300800 */
[----:B------:R-:W5:Y:S04]  /*4a030*/  LDL.LU R4, [R1+0x3a0] ;  /* 0x0003a00001047983 */ /* 0x000f680000300800 */
[----:B--2---:R-:W2:Y:S04]  /*4a040*/  LDL.LU R7, [R1+0x380] ;  /* 0x0003800001077983 */ /* 0x004ea80000300800 */
[----:B------:R0:W-:Y:S04]  /*4a050*/  STS.U8 [R2+UR5+0x2100], R0 ;  /* 0x0021000002007988 */ /* 0x0001e80008000005 */
[----:B------:R1:W-:Y:S04]  /*4a060*/  STS.U8 [R2+UR5+0x2500], R26 ;  /* 0x0025001a02007988 */ /* 0x0003e80008000005 */
[----:B------:R1:W-:Y:S04]  /*4a070*/  STS.U8 [R2+UR5+0x2d00], R5 ;  /* 0x002d000502007988 */ /* 0x0003e80008000005 */
[----:B------:R1:W-:Y:S04]  /*4a080*/  STS.U8 [R2+UR5+0x3100], R27 ;  /* 0x0031001b02007988 */ /* 0x0003e80008000005 */
[----:B0-----:R-:W2:Y:S04]  /*4a090*/  LDL.LU R0, [R1+0x360] ;  /* 0x0003600001007983 */ /* 0x001ea80000300800 */
[----:B-1----:R-:W2:Y:S04]  /*4a0a0*/  LDL.LU R26, [R1+0x340] ;  /* 0x00034000011a7983 */ /* 0x002ea80000300800 */
[----:B------:R-:W2:Y:S04]  /*4a0b0*/  LDL.LU R5, [R1+0x320] ;  /* 0x0003200001057983 */ /* 0x000ea80000300800 */
[----:B------:R-:W2:Y:S04]  /*4a0c0*/  LDL.LU R27, [R1+0x274] ;  /* 0x00027400011b7983 */ /* 0x000ea80000300800 */
[----:B---3--:R0:W-:Y:S04]  /*4a0d0*/  STS.U8 [R2+UR5+0x7d00], R16 ;  /* 0x007d001002007988 */ /* 0x0081e80008000005 */
[----:B------:R1:W-:Y:S04]  /*4a0e0*/  STS.U8 [R2+UR5+0x3500], R29 ;  /* 0x0035001d02007988 */ /* 0x0003e80008000005 */
[----:B------:R3:W-:Y:S04]  /*4a0f0*/  STS.U8 [R2+UR5+0x3900], R15 ;  /* 0x0039000f02007988 */ /* 0x0007e80008000005 */
[----:B------:R3:W-:Y:S04]  /*4a100*/  STS.U8 [R2+UR5+0x4100], R14 ;  /* 0x0041000e02007988 */ /* 0x0007e80008000005 */
[----:B0-----:R-:W2:Y:S04]  /*4a110*/  LDL.LU R16, [R1+0x244] ;  /* 0x0002440001107983 */ /* 0x001ea80000300800 */
[----:B-1----:R-:W2:Y:S04]  /*4a120*/  LDL.LU R29, [R1+0x214] ;  /* 0x00021400011d7983 */ /* 0x002ea80000300800 */
[----:B---3--:R-:W3:Y:S04]  /*4a130*/  LDL.LU R15, [R1+0x1f4] ;  /* 0x0001f400010f7983 */ /* 0x008ee80000300800 */
[----:B------:R0:W-:Y:S04]  /*4a140*/  STS.U8 [R2+UR5+0x4500], R25 ;  /* 0x0045001902007988 */ /* 0x0001e80008000005 */
[----:B------:R-:W3:Y:S04]  /*4a150*/  LDL.LU R14, [R1+0x1d4] ;  /* 0x0001d400010e7983 */ /* 0x000ee80000300800 */
[----:B------:R1:W-:Y:S04]  /*4a160*/  STS.U8 [R2+UR5+0x4900], R24 ;  /* 0x0049001802007988 */ /* 0x0003e80008000005 */
[----:B------:R-:W-:Y:S04]  /*4a170*/  STS.U8 [R2+UR5+0x4d00], R23 ;  /* 0x004d001702007988 */ /* 0x000fe80008000005 */
[----:B------:R-:W-:Y:S04]  /*4a180*/  STS.U8 [R2+UR5+0x5100], R21 ;  /* 0x0051001502007988 */ /* 0x000fe80008000005 */
[----:B0-----:R-:W3:Y:S04]  /*4a190*/  LDL.LU R25, [R1+0x1b4] ;  /* 0x0001b40001197983 */ /* 0x001ee80000300800 */
[----:B-1----:R-:W3:Y:S04]  /*4a1a0*/  LDL.LU R24, [R1+0x194] ;  /* 0x0001940001187983 */ /* 0x002ee80000300800 */
[----:B----4-:R0:W-:Y:S04]  /*4a1b0*/  STS.U8 [R2+UR5+0x8100], R8 ;  /* 0x0081000802007988 */ /* 0x0101e80008000005 */
[----:B0-----:R-:W4:Y:S04]  /*4a1c0*/  LDL.LU R8, [R1+0x174] ;  /* 0x0001740001087983 */ /* 0x001f280000300800 */
[----:B------:R-:W3:Y:S04]  /*4a1d0*/  LDL.LU R23, [R1+0x154] ;  /* 0x0001540001177983 */ /* 0x000ee80000300800 */
[----:B------:R-:W3:Y:S04]  /*4a1e0*/  LDL.LU R21, [R1+0x134] ;  /* 0x0001340001157983 */ /* 0x000ee80000300800 */
[----:B-----5:R0:W-:Y:S04]  /*4a1f0*/  STS.U8 [R2+UR5+0x8500], R18 ;  /* 0x0085001202007988 */ /* 0x0201e80008000005 */
[----:B0-----:R-:W5:Y:S04]  /*4a200*/  LDL.LU R18, [R1+0x104] ;  /* 0x0001040001127983 */ /* 0x001f680000300800 */
[----:B------:R0:W-:Y:S04]  /*4a210*/  STS.U8 [R2+UR5+0x5900], R17 ;  /* 0x0059001102007988 */ /* 0x0001e80008000005 */
[----:B------:R1:W-:Y:S04]  /*4a220*/  STS.U8 [R2+UR5+0x5d00], R13 ;  /* 0x005d000d02007988 */ /* 0x0003e80008000005 */
[----:B------:R1:W-:Y:S04]  /*4a230*/  STS.U8 [R2+UR5+0x6500], R12 ;  /* 0x0065000c02007988 */ /* 0x0003e80008000005 */
[----:B------:R1:W-:Y:S04]  /*4a240*/  STS.U8 [R2+UR5+0x6900], R11 ;  /* 0x0069000b02007988 */ /* 0x0003e80008000005 */
[----:B------:R1:W-:Y:S04]  /*4a250*/  STS.U8 [R2+UR5+0x8900], R10 ;  /* 0x0089000a02007988 */ /* 0x0003e80008000005 */
[----:B0-----:R-:W3:Y:S04]  /*4a260*/  LDL.LU R17, [R1+0xe4] ;  /* 0x0000e40001117983 */ /* 0x001ee80000300800 */
[----:B-1----:R-:W3:Y:S04]  /*4a270*/  LDL.LU R13, [R1+0xc4] ;  /* 0x0000c400010d7983 */ /* 0x002ee80000300800 */
[----:B------:R-:W3:Y:S04]  /*4a280*/  LDL.LU R12, [R1+0x68] ;  /* 0x00006800010c7983 */ /* 0x000ee80000300800 */
[----:B------:R-:W3:Y:S04]  /*4a290*/  LDL.LU R11, [R1+0x64] ;  /* 0x00006400010b7983 */ /* 0x000ee80000300800 */
[----:B------:R-:W3:Y:S04]  /*4a2a0*/  LDL.LU R10, [R1+0x58] ;  /* 0x00005800010a7983 */ /* 0x000ee80000300800 */
[----:B------:R0:W-:Y:S04]  /*4a2b0*/  STS.U8 [R2+UR5+0x8d00], R20 ;  /* 0x008d001402007988 */ /* 0x0001e80008000005 */
[----:B------:R1:W-:Y:S04]  /*4a2c0*/  STS.U8 [R2+UR5+0x9100], R9 ;  /* 0x0091000902007988 */ /* 0x0003e80008000005 */
[----:B------:R1:W-:Y:S04]  /*4a2d0*/  STS.U8 [R2+UR5+0x9500], R22 ;  /* 0x0095001602007988 */ /* 0x0003e80008000005 */
[----:B0-----:R-:W3:Y:S04]  /*4a2e0*/  LDL.LU R20, [R1+0x10] ;  /* 0x0000100001147983 */ /* 0x001ee80000300800 */
[----:B-1----:R-:W3:Y:S04]  /*4a2f0*/  LDL.LU R9, [R1+0x2cd0] ;  /* 0x002cd00001097983 */ /* 0x002ee80000300800 */
[----:B------:R-:W3:Y:S04]  /*4a300*/  LDL.LU R22, [R1+0x2ccc] ;  /* 0x002ccc0001167983 */ /* 0x000ee80000300800 */
[----:B--2---:R0:W-:Y:S04]  /*4a310*/  STS.U8 [R2+UR5+0xa100], R7 ;  /* 0x00a1000702007988 */ /* 0x0041e80008000005 */
[----:B0-----:R-:W2:Y:S04]  /*4a320*/  LDL.LU R7, [R1+0xa38] ;  /* 0x000a380001077983 */ /* 0x001ea80000300800 */
[----:B------:R0:W-:Y:S04]  /*4a330*/  STS.U8 [R2+UR5+0xb500], R16 ;  /* 0x00b5001002007988 */ /* 0x0001e80008000005 */
[----:B0-----:R-:W2:Y:S04]  /*4a340*/  LDL.LU R16, [R1+0xa18] ;  /* 0x000a180001107983 */ /* 0x001ea80000300800 */
        /* <DEDUP_REMOVED lines=12> */
[----:B---3--:R-:W-:Y:S04]  /*4a410*/  STS.U8 [R2+UR5+0xbd00], R15 ;  /* 0x00bd000f02007988 */ /* 0x008fe80008000005 */
[----:B------:R-:W-:Y:S01]  /*4a420*/  STS.U8 [R2+UR5+0xc100], R14 ;  /* 0x00c1000e02007988 */ /* 0x000fe20008000005 */
[----:B0-----:R-:W-:-:S03]  /*4a430*/  LOP3.LUT R0, R3, 0x30, RZ, 0x3c, !PT ;  /* 0x0000003003007812 */ /* 0x001fc600078e3cff */
[----:B------:R-:W-:Y:S04]  /*4a440*/  STS.U8 [R2+UR5+0xc500], R25 ;  /* 0x00c5001902007988 */ /* 0x000fe80008000005 */
[----:B------:R-:W-:Y:S04]  /*4a450*/  STS.U8 [R2+UR5+0xc900], R24 ;  /* 0x00c9001802007988 */ /* 0x000fe80008000005 */
        /* <DEDUP_REMOVED lines=8> */
[----:B0-----:R-:W3:Y:S04]  /*4a4e0*/  LDL.LU R20, [R1+0x97c] ;  /* 0x00097c0001147983 */ /* 0x001ee80000300800 */
[----:B------:R-:W-:Y:S04]  /*4a4f0*/  STS.U8 [R2+UR5+0xf500], R22 ;  /* 0x00f5001602007988 */ /* 0x000fe80008000005 */
[----:B------:R0:W-:Y:S04]  /*4a500*/  STS.U8 [R2+UR5+0xf900], R9 ;  /* 0x00f9000902007988 */ /* 0x0001e80008000005 */
[----:B------:R-:W3:Y:S04]  /*4a510*/  LDL.LU R19, [R1+0x9b8] ;  /* 0x0009b80001137983 */ /* 0x000ee80000300800 */
[----:B--2---:R1:W-:Y:S04]  /*4a520*/  STS.U8 [R0+UR5+0x180], R7 ;  /* 0x0001800700007988 */ /* 0x0043e80008000005 */
[----:B0-----:R-:W2:Y:S04]  /*4a530*/  LDL.LU R2, [R1+0x958] ;  /* 0x0009580001027983 */ /* 0x001ea80000300800 */
[----:B------:R-:W2:Y:S04]  /*4a540*/  LDL.LU R9, [R1+0x938] ;  /* 0x0009380001097983 */ /* 0x000ea80000300800 */
[----:B------:R-:W2:Y:S04]  /*4a550*/  LDL.LU R22, [R1+0x918] ;  /* 0x0009180001167983 */ /* 0x000ea80000300800 */
[----:B------:R-:W2:Y:S04]  /*4a560*/  LDL.LU R6, [R1+0x8f8] ;  /* 0x0008f80001067983 */ /* 0x000ea80000300800 */
[----:B-1----:R-:W2:Y:S04]  /*4a570*/  LDL.LU R7, [R1+0x8d8] ;  /* 0x0008d80001077983 */ /* 0x002ea80000300800 */
[----:B------:R-:W2:Y:S04]  /*4a580*/  LDL.LU R4, [R1+0x8b8] ;  /* 0x0008b80001047983 */ /* 0x000ea80000300800 */
[----:B------:R-:W2:Y:S04]  /*4a590*/  LDL.LU R26, [R1+0x898] ;  /* 0x00089800011a7983 */ /* 0x000ea80000300800 */
[----:B------:R-:W2:Y:S04]  /*4a5a0*/  LDL.LU R5, [R1+0x878] ;  /* 0x0008780001057983 */ /* 0x000ea80000300800 */
[----:B------:R-:W2:Y:S04]  /*4a5b0*/  LDL.LU R27, [R1+0x858] ;  /* 0x00085800011b7983 */ /* 0x000ea80000300800 */
[----:B------:R-:W2:Y:S04]  /*4a5c0*/  LDL.LU R29, [R1+0x838] ;  /* 0x00083800011d7983 */ /* 0x000ea80000300800 */
[----:B------:R0:W-:Y:S04]  /*4a5d0*/  STS.U8 [R0+UR5+0x580], R16 ;  /* 0x0005801000007988 */ /* 0x0001e80008000005 */
[----:B0-----:R-:W2:Y:S04]  /*4a5e0*/  LDL.LU R16, [R1+0x810] ;  /* 0x0008100001107983 */ /* 0x001ea80000300800 */
        /* <DEDUP_REMOVED lines=11> */
[----:B----4-:R0:W-:Y:S04]  /*4a6a0*/  STS.U8 [R0+UR5+0x980], R8 ;  /* 0x0009800800007988 */ /* 0x0101e80008000005 */
[----:B0-----:R-:W4:Y:S04]  /*4a6b0*/  LDL.LU R8, [R1+0x658] ;  /* 0x0006580001087983 */ /* 0x001f280000300800 */
[----:B-----5:R0:W-:Y:S04]  /*4a6c0*/  STS.U8 [R0+UR5+0xd80], R18 ;  /* 0x000d801200007988 */ /* 0x0201e80008000005 */
[----:B0-----:R-:W5:Y:S04]  /*4a6d0*/  LDL.LU R18, [R1+0x638] ;  /* 0x0006380001127983 */ /* 0x001f680000300800 */
[----:B---3--:R0:W-:Y:S04]  /*4a6e0*/  STS.U8 [R0+UR5+0x1580], R20 ;  /* 0x0015801400007988 */ /* 0x0081e80008000005 */
[----:B0-----:R-:W3:Y:S04]  /*4a6f0*/  LDL.LU R20, [R1+0x618] ;  /* 0x0006180001147983 */ /* 0x001ee80000300800 */
[----:B--2---:R0:W-:Y:S04]  /*4a700*/  STS.U8 [R0+UR5+0x2980], R7 ;  /* 0x0029800700007988 */ /* 0x0041e80008000005 */
[----:B0-----:R-:W2:Y:S04]  /*4a710*/  LDL.LU R7, [R1+0x5f8] ;  /* 0x0005f80001077983 */ /* 0x001ea80000300800 */
[----:B------:R0:W-:Y:S04]  /*4a720*/  STS.U8 [R0+UR5+0x4180], R16 ;  /* 0x0041801000007988 */ /* 0x0001e80008000005 */
[----:B------:R1:W-:Y:S04]  /*4a730*/  STS.U8 [R0+UR5+0x4d80], R11 ;  /* 0x004d800b00007988 */ /* 0x0003e80008000005 */
[----:B0-----:R-:W2:Y:S04]  /*4a740*/  LDL.LU R16, [R1+0x5d8] ;  /* 0x0005d80001107983 */ /* 0x001ea80000300800 */
[----:B-1----:R-:W2:Y:S04]  /*4a750*/  LDL.LU R11, [R1+0x5b8] ;  /* 0x0005b800010b7983 */ /* 0x002ea80000300800 */
[----:B------:R0:W-:Y:S04]  /*4a760*/  STS.U8 [R0+UR5+0x5d80], R21 ;  /* 0x005d801500007988 */ /* 0x0001e80008000005 */
[----:B0-----:R-:W2:Y:S04]  /*4a770*/  LDL.LU R21, [R1+0x598] ;  /* 0x0005980001157983 */ /* 0x001ea80000300800 */
[----:B-----5:R0:W-:Y:S04]  /*4a780*/  STS.U8 [R0+UR5+0x7580], R18 ;  /* 0x0075801200007988 */ /* 0x0201e80008000005 */
[----:B0-----:R-:W5:Y:S04]  /*4a790*/  LDL.LU R18, [R1+0x578] ;  /* 0x0005780001127983 */ /* 0x001f680000300800 */
[----:B------:R0:W-:Y:S04]  /*4a7a0*/  STS.U8 [R0+UR5+0x6d80], R10 ;  /* 0x006d800a00007988 */ /* 0x0001e80008000005 */
[----:B------:R-:W-:Y:S04]  /*4a7b0*/  STS.U8 [R0+UR5+0x1180], R19 ;  /* 0x0011801300007988 */ /* 0x000fe80008000005 */
[----:B------:R-:W-:Y:S04]  /*4a7c0*/  STS.U8 [R0+UR5+0x1980], R2 ;  /* 0x0019800200007988 */ /* 0x000fe80008000005 */
[----:B----4-:R-:W-:Y:S04]  /*4a7d0*/  STS.U8 [R0+UR5+0x7180], R8 ;  /* 0x0071800800007988 */ /* 0x010fe80008000005 */
[----:B------:R-:W-:Y:S04]  /*4a7e0*/  STS.U8 [R0+UR5+0x1d80], R9 ;  /* 0x001d800900007988 */ /* 0x000fe80008000005 */
[----:B0-----:R-:W4:Y:S04]  /*4a7f0*/  LDL.LU R10, [R1+0x558] ;  /* 0x00055800010a7983 */ /* 0x001f280000300800 */
[----:B---3--:R0:W-:Y:S04]  /*4a800*/  STS.U8 [R0+UR5+0x7980], R20 ;  /* 0x0079801400007988 */ /* 0x0081e80008000005 */
[----:B------:R1:W-:Y:S04]  /*4a810*/  STS.U8 [R0+UR5+0x2180], R22 ;  /* 0x0021801600007988 */ /* 0x0003e80008000005 */
[----:B------:R3:W-:Y:S04]  /*4a820*/  STS.U8 [R0+UR5+0x2580], R6 ;  /* 0x0025800600007988 */ /* 0x0007e80008000005 */
[----:B0-----:R-:W4:Y:S04]  /*4a830*/  LDL.LU R20, [R1+0x538] ;  /* 0x0005380001147983 */ /* 0x001f280000300800 */
[----:B------:R-:W4:Y:S04]  /*4a840*/  LDL.LU R19, [R1+0x3bc] ;  /* 0x0003bc0001137983 */ /* 0x000f280000300800 */
[----:B------:R-:W4:Y:S04]  /*4a850*/  LDL.LU R2, [R1+0x39c] ;  /* 0x00039c0001027983 */ /* 0x000f280000300800 */
[----:B------:R-:W4:Y:S04]  /*4a860*/  LDL.LU R8, [R1+0x37c] ;  /* 0x00037c0001087983 */ /* 0x000f280000300800 */
[----:B------:R-:W4:Y:S04]  /*4a870*/  LDL.LU R9, [R1+0x35c] ;  /* 0x00035c0001097983 */ /* 0x000f280000300800 */
[----:B-1----:R-:W4:Y:S04]  /*4a880*/  LDL.LU R22, [R1+0x33c] ;  /* 0x00033c0001167983 */ /* 0x002f280000300800 */
[----:B------:R0:W-:Y:S04]  /*4a890*/  STS.U8 [R0+UR5+0x2d80], R4 ;  /* 0x002d800400007988 */ /* 0x0001e80008000005 */
[----:B---3--:R-:W3:Y:S04]  /*4a8a0*/  LDL.LU R6, [R1+0x30c] ;  /* 0x00030c0001067983 */ /* 0x008ee80000300800 */
[----:B------:R1:W-:Y:S04]  /*4a8b0*/  STS.U8 [R0+UR5+0x3180], R26 ;  /* 0x0031801a00007988 */ /* 0x0003e80008000005 */
[----:B--2---:R2:W-:Y:S04]  /*4a8c0*/  STS.U8 [R0+UR5+0x7d80], R7 ;  /* 0x007d800700007988 */ /* 0x0045e80008000005 */
[----:B------:R2:W-:Y:S04]  /*4a8d0*/  STS.U8 [R0+UR5+0x3580], R5 ;  /* 0x0035800500007988 */ /* 0x0005e80008000005 */
[----:B------:R2:W-:Y:S04]  /*4a8e0*/  STS.U8 [R0+UR5+0x3980], R27 ;  /* 0x0039801b00007988 */ /* 0x0005e80008000005 */
[----:B0-----:R-:W3:Y:S04]  /*4a8f0*/  LDL.LU R4, [R1+0x270] ;  /* 0x0002700001047983 */ /* 0x001ee80000300800 */
[----:B-1----:R-:W3:Y:S04]  /*4a900*/  LDL.LU R26, [R1+0x240] ;  /* 0x00024000011a7983 */ /* 0x002ee80000300800 */
[----:B--2---:R-:W2:Y:S04]  /*4a910*/  LDL.LU R7, [R1+0x210] ;  /* 0x0002100001077983 */ /* 0x004ea80000300800 */
[----:B------:R-:W3:Y:S04]  /*4a920*/  LDL.LU R5, [R1+0x1f0] ;  /* 0x0001f00001057983 */ /* 0x000ee80000300800 */
[----:B------:R-:W3:Y:S04]  /*4a930*/  LDL.LU R27, [R1+0x1d0] ;  /* 0x0001d000011b7983 */ /* 0x000ee80000300800 */
[----:B------:R-:W-:Y:S04]  /*4a940*/  STS.U8 [R0+UR5+0x3d80], R29 ;  /* 0x003d801d00007988 */ /* 0x000fe80008000005 */
[----:B------:R-:W-:Y:S04]  /*4a950*/  STS.U8 [R0+UR5+0x4580], R15 ;  /* 0x0045800f00007988 */ /* 0x000fe80008000005 */
[----:B------:R-:W-:Y:S04]  /*4a960*/  STS.U8 [R0+UR5+0x4980], R14 ;  /* 0x0049800e00007988 */ /* 0x000fe80008000005 */
[----:B------:R0:W-:Y:S04]  /*4a970*/  STS.U8 [R0+UR5+0x8180], R16 ;  /* 0x0081801000007988 */ /* 0x0001e80008000005 */
[----:B------:R1:W-:Y:S04]  /*4a980*/  STS.U8 [R0+UR5+0x5180], R25 ;  /* 0x0051801900007988 */ /* 0x0003e80008000005 */
[----:B------:R1:W-:Y:S04]  /*4a990*/  STS.U8 [R0+UR5+0x5580], R24 ;  /* 0x0055801800007988 */ /* 0x0003e80008000005 */
[----:B------:R1:W-:Y:S04]  /*4a9a0*/  STS.U8 [R0+UR5+0x5980], R23 ;  /* 0x0059801700007988 */ /* 0x0003e80008000005 */
[----:B------:R1:W-:Y:S04]  /*4a9b0*/  STS.U8 [R0+UR5+0x6180], R17 ;  /* 0x0061801100007988 */ /* 0x0003e80008000005 */
[----:B0-----:R-:W3:Y:S04]  /*4a9c0*/  LDL.LU R16, [R1+0x1b0] ;  /* 0x0001b00001107983 */ /* 0x001ee80000300800 */
[----:B------:R-:W3:Y:S04]  /*4a9d0*/  LDL.LU R29, [R1+0x190] ;  /* 0x00019000011d7983 */ /* 0x000ee80000300800 */
[----:B------:R-:W3:Y:S04]  /*4a9e0*/  LDL.LU R15, [R1+0x170] ;  /* 0x00017000010f7983 */ /* 0x000ee80000300800 */
[----:B------:R-:W3:Y:S04]  /*4a9f0*/  LDL.LU R14, [R1+0x150] ;  /* 0x00015000010e7983 */ /* 0x000ee80000300800 */
[----:B-1----:R-:W3:Y:S04]  /*4aa00*/  LDL.LU R25, [R1+0x130] ;  /* 0x0001300001197983 */ /* 0x002ee80000300800 */
[----:B------:R-:W3:Y:S04]  /*4aa10*/  LDL.LU R24, [R1+0x100] ;  /* 0x0001000001187983 */ /* 0x000ee80000300800 */
[----:B------:R-:W3:Y:S04]  /*4aa20*/  LDL.LU R23, [R1+0xe0] ;  /* 0x0000e00001177983 */ /* 0x000ee80000300800 */
[----:B------:R0:W-:Y:S04]  /*4aa30*/  STS.U8 [R0+UR5+0x6580], R13 ;  /* 0x0065800d00007988 */ /* 0x0001e80008000005 */
[----:B------:R-:W3:Y:S04]  /*4aa40*/  LDL.LU R17, [R1+0xc0] ;  /* 0x0000c00001117983 */ /* 0x000ee80000300800 */
[----:B------:R1:W-:Y:S04]  /*4aa50*/  STS.U8 [R0+UR5+0x6980], R12 ;  /* 0x0069800c00007988 */ /* 0x0003e80008000005 */
[----:B------:R5:W-:Y:S04]  /*4aa60*/  STS.U8 [R0+UR5+0x8580], R11 ;  /* 0x0085800b00007988 */ /* 0x000be80008000005 */
[----:B------:R5:W-:Y:S04]  /*4aa70*/  STS.U8 [R0+UR5+0x8980], R21 ;  /* 0x0089801500007988 */ /* 0x000be80008000005 */
[----:B0-----:R-:W3:Y:S04]  /*4aa80*/  LDL.LU R13, [R1+0x7c] ;  /* 0x00007c00010d7983 */ /* 0x001ee80000300800 */
[----:B-1----:R-:W3:Y:S04]  /*4aa90*/  LDL.LU R12, [R1+0x74] ;  /* 0x00007400010c7983 */ /* 0x002ee80000300800 */
[----:B-----5:R-:W5:Y:S04]  /*4aaa0*/  LDL.LU R11, [R1+0x50] ;  /* 0x00005000010b7983 */ /* 0x020f680000300800 */
[----:B------:R-:W5:Y:S04]  /*4aab0*/  LDL.LU R21, [R1+0x2cc8] ;  /* 0x002cc80001157983 */ /* 0x000f680000300800 */
[----:B------:R0:W-:Y:S04]  /*4aac0*/  STS.U8 [R0+UR5+0x8d80], R18 ;  /* 0x008d801200007988 */ /* 0x0001e80008000005 */
[----:B0-----:R-:W5:Y:S04]  /*4aad0*/  LDL.LU R18, [R1+0xc] ;  /* 0x00000c0001127983 */ /* 0x001f680000300800 */
[----:B----4-:R0:W-:Y:S04]  /*4aae0*/  STS.U8 [R0+UR5+0x9180], R10 ;  /* 0x0091800a00007988 */ /* 0x0101e80008000005 */
[----:B0-----:R-:W4:Y:S04]  /*4aaf0*/  LDL.LU R10, [R1+0x2cc4] ;  /* 0x002cc400010a7983 */ /* 0x001f280000300800 */
[----:B------:R0:W-:Y:S04]  /*4ab00*/  STS.U8 [R0+UR5+0x9580], R20 ;  /* 0x0095801400007988 */ /* 0x0001e80008000005 */
[----:B------:R1:W-:Y:S04]  /*4ab10*/  STS.U8 [R0+UR5+0xa180], R8 ;  /* 0x00a1800800007988 */ /* 0x0003e80008000005 */
[----:B0-----:R-:W4:Y:S04]  /*4ab20*/  LDL.LU R20, [R1+0x2cc0] ;  /* 0x002cc00001147983 */ /* 0x001f280000300800 */
[----:B-1----:R-:W4:Y:S04]  /*4ab30*/  LDL.LU R8, [R1+0xa34] ;  /* 0x000a340001087983 */ /* 0x002f280000300800 */
[----:B--2---:R0:W-:Y:S04]  /*4ab40*/  STS.U8 [R0+UR5+0xb980], R7 ;  /* 0x00b9800700007988 */ /* 0x0041e80008000005 */
[----:B0-----:R-:W2:Y:S04]  /*4ab50*/  LDL.LU R7, [R1+0xa14] ;  /* 0x000a140001077983 */ /* 0x001ea80000300800 */
[----:B---3--:R0:W-:Y:S04]  /*4ab60*/  STS.U8 [R0+UR5+0xc580], R16 ;  /* 0x00c5801000007988 */ /* 0x0081e80008000005 */
[----:B0-----:R-:W3:Y:S04]  /*4ab70*/  LDL.LU R16, [R1+0x9f4] ;  /* 0x0009f40001107983 */ /* 0x001ee80000300800 */
[----:B------:R-:W-:Y:S04]  /*4ab80*/  STL [R1+0x2cbc], R3 ;  /* 0x002cbc0301007387 */ /* 0x000fe80000100800 */
[----:B-----5:R0:W-:Y:S04]  /*4ab90*/  STS.U8 [R0+UR5+0xf180], R18 ;  /* 0x00f1801200007988 */ /* 0x0201e80008000005 */
[----:B0-----:R-:W5:Y:S04]  /*4aba0*/  LDL.LU R18, [R1+0x9b4] ;  /* 0x0009b40001127983 */ /* 0x001f680000300800 */
[----:B------:R0:W-:Y:S04]  /*4abb0*/  STS.U8 [R0+UR5+0xfd80], R21 ;  /* 0x00fd801500007988 */ /* 0x0001e80008000005 */
        /* <DEDUP_REMOVED lines=19> */
[----:B----4-:R-:W-:Y:S04]  /*4acf0*/  STS.U8 [R0+UR5+0xf580], R20 ;  /* 0x00f5801400007988 */ /* 0x010fe80008000005 */
[----:B------:R4:W-:Y:S04]  /*4ad00*/  STS.U8 [R0+UR5+0xf980], R10 ;  /* 0x00f9800a00007988 */ /* 0x0009e80008000005 */
[----:B0-----:R-:W5:Y:S01]  /*4ad10*/  LDL.LU R21, [R1+0x9d4] ;  /* 0x0009d40001157983 */ /* 0x001f620000300800 */
[----:B-1----:R-:W-:-:S03]  /*4ad20*/  LOP3.LUT R2, R3, 0x40, RZ, 0x3c, !PT ;  /* 0x0000004003027812 */ /* 0x002fc600078e3cff */
[----:B----4-:R-:W4:Y:S04]  /*4ad30*/  LDL.LU R0, [R1+0x974] ;  /* 0x0009740001007983 */ /* 0x010f280000300800 */
[----:B------:R-:W4:Y:S04]  /*4ad40*/  LDL.LU R10, [R1+0x954] ;  /* 0x00095400010a7983 */ /* 0x000f280000300800 */
[----:B------:R-:W4:Y:S04]  /*4ad50*/  LDL.LU R20, [R1+0x934] ;  /* 0x0009340001147983 */ /* 0x000f280000300800 */
[----:B------:R-:W4:Y:S04]  /*4ad60*/  LDL.LU R3, [R1+0x914] ;  /* 0x0009140001037983 */ /* 0x000f280000300800 */
[----:B------:R-:W4:Y:S04]  /*4ad70*/  LDL.LU R19, [R1+0x8f4] ;  /* 0x0008f40001137983 */ /* 0x000f280000300800 */
[----:B------:R-:W4:Y:S04]  /*4ad80*/  LDL.LU R12, [R1+0x8d4] ;  /* 0x0008d400010c7983 */ /* 0x000f280000300800 */
[----:B------:R-:W4:Y:S04]  /*4ad90*/  LDL.LU R9, [R1+0x8b4] ;  /* 0x0008b40001097983 */ /* 0x000f280000300800 */
[----:B------:R0:W-:Y:S04]  /*4ada0*/  STS.U8 [R2+UR5+0x200], R8 ;  /* 0x0002000802007988 */ /* 0x0001e80008000005 */
[----:B------:R-:W4:Y:S04]  /*4adb0*/  LDL.LU R22, [R1+0x894] ;  /* 0x0008940001167983 */ /* 0x000f280000300800 */
        /* <DEDUP_REMOVED lines=16> */
[----:B---3--:R1:W-:Y:S04]  /*4aec0*/  STS.U8 [R2+UR5+0xa00], R16 ;  /* 0x000a001002007988 */ /* 0x0083e80008000005 */
[----:B0-----:R-:W3:Y:S04]  /*4aed0*/  LDL.LU R7, [R1+0x654] ;  /* 0x0006540001077983 */ /* 0x001ee80000300800 */
[----:B-1----:R-:W3:Y:S04]  /*4aee0*/  LDL.LU R16, [R1+0x634] ;  /* 0x0006340001107983 */ /* 0x002ee80000300800 */
[----:B-----5:R0:W-:Y:S04]  /*4aef0*/  STS.U8 [R2+UR5+0x1200], R18 ;  /* 0x0012001202007988 */ /* 0x0201e80008000005 */
[----:B0-----:R-:W5:Y:S04]  /*4af00*/  LDL.LU R18, [R1+0x614] ;  /* 0x0006140001127983 */ /* 0x001f680000300800 */
[----:B------:R-:W-:Y:S04]  /*4af10*/  STS.U8 [R2+UR5+0xe00], R21 ;  /* 0x000e001502007988 */ /* 0x000fe80008000005 */
[----:B----4-:R-:W-:Y:S04]  /*4af20*/  STS.U8 [R2+UR5+0x1600], R0 ;  /* 0x0016000002007988 */ /* 0x010fe80008000005 */
[----:B------:R-:W-:Y:S04]  /*4af30*/  STS.U8 [R2+UR5+0x1a00], R10 ;  /* 0x001a000a02007988 */ /* 0x000fe80008000005 */
[----:B------:R-:W-:Y:S04]  /*4af40*/  STS.U8 [R2+UR5+0x1e00], R20 ;  /* 0x001e001402007988 */ /* 0x000fe80008000005 */
[----:B------:R0:W-:Y:S04]  /*4af50*/  STS.U8 [R2+UR5+0x2a00], R12 ;  /* 0x002a000c02007988 */ /* 0x0001e80008000005 */
[----:B0-----:R-:W4:Y:S04]  /*4af60*/  LDL.LU R12, [R1+0x5f4] ;  /* 0x0005f400010c7983 */ /* 0x001f280000300800 */
[----:B------:R0:W-:Y:S04]  /*4af70*/  STS.U8 [R2+UR5+0x3600], R8 ;  /* 0x0036000802007988 */ /* 0x0001e80008000005 */
[----:B------:R1:W-:Y:S04]  /*4af80*/  STS.U8 [R2+UR5+0x2200], R3 ;  /* 0x0022000302007988 */ /* 0x0003e80008000005 */
[----:B0-----:R-:W4:Y:S04]  /*4af90*/  LDL.LU R8, [R1+0x5d4] ;  /* 0x0005d40001087983 */ /* 0x001f280000300800 */
[----:B-1----:R-:W4:Y:S04]  /*4afa0*/  LDL.LU R3, [R1+0x5b4] ;  /* 0x0005b40001037983 */ /* 0x002f280000300800 */
[----:B------:R-:W-:Y:S04]  /*4afb0*/  STS.U8 [R2+UR5+0x6200], R23 ;  /* 0x0062001702007988 */ /* 0x000fe80008000005 */
[----:B--2---:R-:W-:Y:S04]  /*4afc0*/  STS.U8 [R2+UR5+0x6e00], R11 ;  /* 0x006e000b02007988 */ /* 0x004fe80008000005 */
[----:B---3--:R0:W-:Y:S04]  /*4afd0*/  STS.U8 [R2+UR5+0x7200], R7 ;  /* 0x0072000702007988 */ /* 0x0081e80008000005 */
[----:B------:R-:W-:Y:S04]  /*4afe0*/  STS.U8 [R2+UR5+0x7600], R16 ;  /* 0x0076001002007988 */ /* 0x000fe80008000005 */
[----:B0-----:R-:W2:Y:S04]  /*4aff0*/  LDL.LU R7, [R1+0x594] ;  /* 0x0005940001077983 */ /* 0x001ea80000300800 */
[----:B------:R-:W3:Y:S04]  /*4b000*/  LDL.LU R23, [R1+0x574] ;  /* 0x0005740001177983 */ /* 0x000ee80000300800 */
[----:B------:R-:W3:Y:S04]  /*4b010*/  LDL.LU R11, [R1+0x554] ;  /* 0x00055400010b7983 */ /* 0x000ee80000300800 */
[----:B-----5:R0:W-:Y:S04]  /*4b020*/  STS.U8 [R2+UR5+0x7a00], R18 ;  /* 0x007a001202007988 */ /* 0x0201e80008000005 */
[----:B0-----:R-:W5:Y:S04]  /*4b030*/  LDL.LU R18, [R1+0x3dc] ;  /* 0x0003dc0001127983 */ /* 0x001f680000300800 */
[----:B------:R-:W5:Y:S04]  /*4b040*/  LDL.LU R21, [R1+0x3b8] ;  /* 0x0003b80001157983 */ /* 0x000f680000300800 */
[----:B------:R-:W5:Y:S04]  /*4b050*/  LDL.LU R0, [R1+0x398] ;  /* 0x0003980001007983 */ /* 0x000f680000300800 */
[----:B------:R-:W5:Y:S04]  /*4b060*/  LDL.LU R16, [R1+0x378] ;  /* 0x0003780001107983 */ /* 0x000f680000300800 */
[----:B------:R-:W5:Y:S04]  /*4b070*/  LDL.LU R10, [R1+0x358] ;  /* 0x00035800010a7983 */ /* 0x000f680000300800 */
[----:B------:R-:W5:Y:S04]  /*4b080*/  LDL.LU R20, [R1+0x338] ;  /* 0x0003380001147983 */ /* 0x000f680000300800 */
        /* <DEDUP_REMOVED lines=25> */
[----:B------:R1:W-:Y:S04]  /*4b220*/  STS.U8 [R2+UR5+0x5e00], R24 ;  /* 0x005e001802007988 */ /* 0x0003e80008000005 */
[----:B------:R1:W-:Y:S04]  /*4b230*/  STS.U8 [R2+UR5+0x6600], R17 ;  /* 0x0066001102007988 */ /* 0x0003e80008000005 */
[----:B------:R2:W-:Y:S04]  /*4b240*/  STS.U8 [R2+UR5+0x6a00], R13 ;  /* 0x006a000d02007988 */ /* 0x0005e80008000005 */
[----:B------:R2:W-:Y:S04]  /*4b250*/  STS.U8 [R2+UR5+0x8200], R8 ;  /* 0x0082000802007988 */ /* 0x0005e80008000005 */
[----:B------:R3:W-:Y:S04]  /*4b260*/  STS.U8 [R2+UR5+0x8600], R3 ;  /* 0x0086000302007988 */ /* 0x0007e80008000005 */
[----:B0-----:R-:W4:Y:S04]  /*4b270*/  LDL.LU R25, [R1+0xdc] ;  /* 0x0000dc0001197983 */ /* 0x001f280000300800 */
[----:B-1----:R-:W4:Y:S04]  /*4b280*/  LDL.LU R24, [R1+0xbc] ;  /* 0x0000bc0001187983 */ /* 0x002f280000300800 */
[----:B------:R-:W4:Y:S04]  /*4b290*/  LDL.LU R17, [R1+0x90] ;  /* 0x0000900001117983 */ /* 0x000f280000300800 */
[----:B--2---:R-:W2:Y:S04]  /*4b2a0*/  LDL.LU R13, [R1+0x8c] ;  /* 0x00008c00010d7983 */ /* 0x004ea80000300800 */
[----:B------:R-:W2:Y:S04]  /*4b2b0*/  LDL.LU R8, [R1+0x4c] ;  /* 0x00004c0001087983 */ /* 0x000ea80000300800 */
[----:B---3--:R-:W3:Y:S04]  /*4b2c0*/  LDL.LU R3, [R1+0x2cbc] ;  /* 0x002cbc0001037983 */ /* 0x008ee80000300800 */
[----:B------:R0:W-:Y:S04]  /*4b2d0*/  STS.U8 [R2+UR5+0x8a00], R7 ;  /* 0x008a000702007988 */ /* 0x0001e80008000005 */
[----:B------:R1:W-:Y:S04]  /*4b2e0*/  STS.U8 [R2+UR5+0x8e00], R23 ;  /* 0x008e001702007988 */ /* 0x0003e80008000005 */
[----:B------:R1:W-:Y:S04]  /*4b2f0*/  STS.U8 [R2+UR5+0x9200], R11 ;  /* 0x0092000b02007988 */ /* 0x0003e80008000005 */
[----:B0-----:R-:W3:Y:S04]  /*4b300*/  LDL.LU R7, [R1+0x8] ;  /* 0x0000080001077983 */ /* 0x001ee80000300800 */
[----:B-1----:R-:W3:Y:S04]  /*4b310*/  LDL.LU R23, [R1+0x2cb8] ;  /* 0x002cb80001177983 */ /* 0x002ee80000300800 */
[----:B------:R-:W3:Y:S04]  /*4b320*/  LDL.LU R11, [R1+0x2cb4] ;  /* 0x002cb400010b7983 */ /* 0x000ee80000300800 */
[----:B-----5:R0:W-:Y:S04]  /*4b330*/  STS.U8 [R2+UR5+0x9600], R18 ;  /* 0x0096001202007988 */ /* 0x0201e80008000005 */
[----:B------:R1:W-:Y:S04]  /*4b340*/  STS.U8 [R2+UR5+0xa200], R16 ;  /* 0x00a2001002007988 */ /* 0x0003e80008000005 */
[----:B0-----:R-:W5:Y:S04]  /*4b350*/  LDL.LU R18, [R1+0x2cb0] ;  /* 0x002cb00001127983 */ /* 0x001f680000300800 */
[----:B-1----:R-:W5:Y:S04]  /*4b360*/  LDL.LU R16, [R1+0xa30] ;  /* 0x000a300001107983 */ /* 0x002f680000300800 */
[----:B------:R-:W-:Y:S04]  /*4b370*/  STS.U8 [R2+UR5+0x9e00], R0 ;  /* 0x009e000002007988 */ /* 0x000fe80008000005 */
[----:B------:R-:W-:Y:S04]  /*4b380*/  STS.U8 [R2+UR5+0x9a00], R21 ;  /* 0x009a001502007988 */ /* 0x000fe80008000005 */
[----:B------:R-:W-:Y:S04]  /*4b390*/  STS.U8 [R2+UR5+0xa600], R10 ;  /* 0x00a6000a02007988 */ /* 0x000fe80008000005 */
[----:B------:R-:W-:Y:S04]  /*4b3a0*/  STS.U8 [R2+UR5+0xaa00], R20 ;  /* 0x00aa001402007988 */ /* 0x000fe80008000005 */
[----:B----4-:R0:W-:Y:S04]  /*4b3b0*/  STS.U8 [R2+UR5+0xae00], R12 ;  /* 0x00ae000c02007988 */ /* 0x0101e80008000005 */
[----:B------:R-:W-:Y:S04]  /*4b3c0*/  STS.U8 [R2+UR5+0xb200], R19 ;  /* 0x00b2001302007988 */ /* 0x000fe80008000005 */
[----:B------:R-:W-:Y:S04]  /*4b3d0*/  STS.U8 [R2+UR5+0xb600], R9 ;  /* 0x00b6000902007988 */ /* 0x000fe80008000005 */
[----:B------:R-:W-:Y:S04]  /*4b3e0*/  STS.U8 [R2+UR5+0xba00], R22 ;  /* 0x00ba001602007988 */ /* 0x000fe80008000005 */
[----:B------:R-:W-:Y:S04]  /*4b3f0*/  STS.U8 [R2+UR5+0xbe00], R6 ;  /* 0x00be000602007988 */ /* 0x000fe80008000005 */
[----:B------:R-:W-:Y:S04]  /*4b400*/  STS.U8 [R2+UR5+0xc200], R4 ;  /* 0x00c2000402007988 */ /* 0x000fe80008000005 */
[----:B------:R-:W-:Y:S04]  /*4b410*/  STS.U8 [R2+UR5+0xc600], R26 ;  /* 0x00c6001a02007988 */ /* 0x000fe80008000005 */
[----:B0-----:R-:W4:Y:S04]  /*4b420*/  LDL.LU R12, [R1+0xa10] ;  /* 0x000a1000010c7983 */ /* 0x001f280000300800 */
        /* <DEDUP_REMOVED lines=8> */
[----:B--2---:R0:W-:Y:S04]  /*4b4b0*/  STS.U8 [R2+UR5+0xee00], R8 ;  /* 0x00ee000802007988 */ /* 0x0041e80008000005 */
[----:B---3--:R-:W-:Y:S01]  /*4b4c0*/  STL [R1+0x2cac], R3 ;  /* 0x002cac0301007387 */ /* 0x008fe20000100800 */
[----:B------:R-:W-:-:S03]  /*4b4d0*/  LOP3.LUT R0, R3, 0x50, RZ, 0x3c, !PT ;  /* 0x0000005003007812 */ /* 0x000fc600078e3cff */
[----:B------:R-:W-:Y:S04]  /*4b4e0*/  STS.U8 [R2+UR5+0xea00], R13 ;  /* 0x00ea000d02007988 */ /* 0x000fe80008000005 */
[----:B0-----:R-:W2:Y:S04]  /*4b4f0*/  LDL.LU R8, [R1+0x9f0] ;  /* 0x0009f00001087983 */ /* 0x001ea80000300800 */
[----:B------:R0:W-:Y:S04]  /*4b500*/  STS.U8 [R2+UR5+0xf200], R7 ;  /* 0x00f2000702007988 */ /* 0x0001e80008000005 */
[----:B------:R1:W-:Y:S04]  /*4b510*/  STS.U8 [R2+UR5+0xfe00], R23 ;  /* 0x00fe001702007988 */ /* 0x0003e80008000005 */
[----:B------:R-:W-:Y:S04]  /*4b520*/  STS.U8 [R2+UR5+0xfa00], R11 ;  /* 0x00fa000b02007988 */ /* 0x000fe80008000005 */
[----:B0-----:R-:W3:Y:S04]  /*4b530*/  LDL.LU R7, [R1+0x9b0] ;  /* 0x0009b00001077983 */ /* 0x001ee80000300800 */
[----:B-1----:R-:W3:Y:S04]  /*4b540*/  LDL.LU R23, [R1+0x9d0] ;  /* 0x0009d00001177983 */ /* 0x002ee80000300800 */
[----:B-----5:R0:W-:Y:S04]  /*4b550*/  STS.U8 [R2+UR5+0xf600], R18 ;  /* 0x00f6001202007988 */ /* 0x0201e80008000005 */
[----:B------:R1:W-:Y:S04]  /*4b560*/  STS.U8 [R0+UR5+0x280], R16 ;  /* 0x0002801000007988 */ /* 0x0003e80008000005 */
[----:B0-----:R-:W5:Y:S04]  /*4b570*/  LDL.LU R2, [R1+0x970] ;  /* 0x0009700001027983 */ /* 0x001f680000300800 */
[----:B------:R-:W5:Y:S04]  /*4b580*/  LDL.LU R11, [R1+0x950] ;  /* 0x00095000010b7983 */ /* 0x000f680000300800 */
[----:B-1----:R-:W5:Y:S04]  /*4b590*/  LDL.LU R16, [R1+0x930] ;  /* 0x0009300001107983 */ /* 0x002f680000300800 */
        /* <DEDUP_REMOVED lines=20> */
[----:B----4-:R0:W-:Y:S04]  /*4b6e0*/  STS.U8 [R0+UR5+0x680], R12 ;  /* 0x0006800c00007988 */ /* 0x0101e80008000005 */
[----:B0-----:R-:W4:Y:S04]  /*4b6f0*/  LDL.LU R12, [R1+0x650] ;  /* 0x00065000010c7983 */ /* 0x001f280000300800 */
[----:B--2---:R0:W-:Y:S04]  /*4b700*/  STS.U8 [R0+UR5+0xa80], R8 ;  /* 0x000a800800007988 */ /* 0x0041e80008000005 */
[----:B0-----:R-:W2:Y:S04]  /*4b710*/  LDL.LU R8, [R1+0x630] ;  /* 0x0006300001087983 */ /* 0x001ea80000300800 */
[----:B---3--:R0:W-:Y:S04]  /*4b720*/  STS.U8 [R0+UR5+0x1280], R7 ;  /* 0x0012800700007988 */ /* 0x0081e80008000005 */
[----:B0-----:R-:W3:Y:S04]  /*4b730*/  LDL.LU R7, [R1+0x610] ;  /* 0x0006100001077983 */ /* 0x001ee80000300800 */
[----:B-----5:R0:W-:Y:S04]  /*4b740*/  STS.U8 [R0+UR5+0x1e80], R16 ;  /* 0x001e801000007988 */ /* 0x0201e80008000005 */
[----:B0-----:R-:W5:Y:S04]  /*4b750*/  LDL.LU R16, [R1+0x5f0] ;  /* 0x0005f00001107983 */ /* 0x001f680000300800 */
[----:B------:R-:W-:Y:S04]  /*4b760*/  STS.U8 [R0+UR5+0x2680], R3 ;  /* 0x0026800300007988 */ /* 0x000fe80008000005 */
[----:B------:R0:W-:Y:S04]  /*4b770*/  STS.U8 [R0+UR5+0x6a80], R17 ;  /* 0x006a801100007988 */ /* 0x0001e80008000005 */
[----:B------:R1:W-:Y:S04]  /*4b780*/  STS.U8 [R0+UR5+0x6e80], R13 ;  /* 0x006e800d00007988 */ /* 0x0003e80008000005 */
[----:B------:R1:W-:Y:S04]  /*4b790*/  STS.U8 [R0+UR5+0x6680], R24 ;  /* 0x0066801800007988 */ /* 0x0003e80008000005 */
[----:B0-----:R-:W5:Y:S04]  /*4b7a0*/  LDL.LU R17, [R1+0x5d0] ;  /* 0x0005d00001117983 */ /* 0x001f680000300800 */
[----:B------:R-:W5:Y:S04]  /*4b7b0*/  LDL.LU R3, [R1+0x5b0] ;  /* 0x0005b00001037983 */ /* 0x000f680000300800 */
[----:B-1----:R-:W5:Y:S04]  /*4b7c0*/  LDL.LU R13, [R1+0x590] ;  /* 0x00059000010d7983 */ /* 0x002f680000300800 */
[----:B------:R-:W5:Y:S04]  /*4b7d0*/  LDL.LU R24, [R1+0x570] ;  /* 0x0005700001187983 */ /* 0x000f680000300800 */
[----:B----4-:R0:W-:Y:S04]  /*4b7e0*/  STS.U8 [R0+UR5+0x7280], R12 ;  /* 0x0072800c00007988 */ /* 0x0101e80008000005 */
        /* <DEDUP_REMOVED lines=9> */
[----:B--2---:R0:W-:Y:S04]  /*4b880*/  STS.U8 [R0+UR5+0x7680], R8 ;  /* 0x0076800800007988 */ /* 0x0041e80008000005 */
[----:B------:R-:W-:Y:S04]  /*4b890*/  STS.U8 [R0+UR5+0x3a80], R9 ;  /* 0x003a800900007988 */ /* 0x000fe80008000005 */
[----:B0-----:R-:W2:Y:S04]  /*4b8a0*/  LDL.LU R8, [R1+0x3d8] ;  /* 0x0003d80001087983 */ /* 0x001ea80000300800 */
        /* <DEDUP_REMOVED lines=10> */
[----:B------:R-:W-:Y:S04]  /*4b950*/  STS.U8 [R0+UR5+0x6280], R25 ;  /* 0x0062801900007988 */ /* 0x000fe80008000005 */
[----:B-----5:R0:W-:Y:S04]  /*4b960*/  STS.U8 [R0+UR5+0x7e80], R16 ;  /* 0x007e801000007988 */ /* 0x0201e80008000005 */
[----:B0-----:R-:W3:Y:S04]  /*4b970*/  LDL.LU R16, [R1+0x3b4] ;  /* 0x0003b40001107983 */ /* 0x001ee80000300800 */
        /* <DEDUP_REMOVED lines=24> */
[----:B0-----:R-:W5:Y:S04]  /*4bb00*/  LDL.LU R17, [R1+0x44] ;  /* 0x0000440001117983 */ /* 0x001f680000300800 */
[----:B-1----:R-:W5:Y:S04]  /*4bb10*/  LDL.LU R3, [R1+0x2cac] ;  /* 0x002cac0001037983 */ /* 0x002f680000300800 */
        /* <DEDUP_REMOVED lines=10> */
[----:B------:R-:W-:Y:S04]  /*4bbc0*/  STL [R1+0x2c90], R3 ;  /* 0x002c900301007387 */ /* 0x000fe80000100800 */
[----:B------:R0:W-:Y:S04]  /*4bbd0*/  STL [R1+0x2c9c], R28 ;  /* 0x002c9c1c01007387 */ /* 0x0001e80000100800 */
[----:B------:R1:W-:Y:S04]  /*4bbe0*/  STS.U8 [R0+UR5+0xfe80], R24 ;  /* 0x00fe801800007988 */ /* 0x0003e80008000005 */
[----:B0-----:R-:W5:Y:S04]  /*4bbf0*/  LDL.LU R28, [R1+0x9ec] ;  /* 0x0009ec00011c7983 */ /* 0x001f680000300800 */
[----:B-1----:R-:W2:Y:S04]  /*4bc00*/  LDL.LU R24, [R1+0x9ac] ;  /* 0x0009ac0001187983 */ /* 0x002ea80000300800 */
        /* <DEDUP_REMOVED lines=21> */
[----:B----4-:R-:W-:Y:S01]  /*4bd60*/  STS.U8 [R0+UR5+0xfa80], R12 ;  /* 0x00fa800c00007988 */ /* 0x010fe20008000005 */
[----:B0-----:R-:W-:-:S03]  /*4bd70*/  LOP3.LUT R2, R3, 0x60, RZ, 0x3c, !PT ;  /* 0x0000006003027812 */ /* 0x001fc600078e3cff */
[----:B---3--:R-:W-:Y:S04]  /*4bd80*/  STS.U8 [R0+UR5+0xf680], R16 ;  /* 0x00f6801000007988 */ /* 0x008fe80008000005 */
[----:B--2---:R0:W-:Y:S04]  /*4bd90*/  STL [R1+0x2c98], R24 ;  /* 0x002c981801007387 */ /* 0x0041e80000100800 */
[----:B0-----:R-:W2:Y:S04]  /*4bda0*/  LDL.LU R24, [R1+0x9cc] ;  /* 0x0009cc0001187983 */ /* 0x001ea80000300800 */
[----:B------:R-:W3:Y:S04]  /*4bdb0*/  LDL.LU R0, [R1+0x96c] ;  /* 0x00096c0001007983 */ /* 0x000ee80000300800 */
[----:B------:R-:W4:Y:S04]  /*4bdc0*/  LDL.LU R12, [R1+0x94c] ;  /* 0x00094c00010c7983 */ /* 0x000f280000300800 */
[----:B------:R-:W4:Y:S04]  /*4bdd0*/  LDL.LU R16, [R1+0x92c] ;  /* 0x00092c0001107983 */ /* 0x000f280000300800 */
[----:B------:R-:W3:Y:S04]  /*4bde0*/  LDL.LU R3, [R1+0x90c] ;  /* 0x00090c0001037983 */ /* 0x000ee80000300800 */
        /* <DEDUP_REMOVED lines=21> */
[----:B-----5:R1:W-:Y:S04]  /*4bf40*/  STS.U8 [R2+UR5+0x700], R7 ;  /* 0x0007000702007988 */ /* 0x0203e80008000005 */
[----:B------:R5:W-:Y:S04]  /*4bf50*/  STS.U8 [R2+UR5+0xb00], R28 ;  /* 0x000b001c02007988 */ /* 0x000be80008000005 */
[----:B0-----:R-:W4:Y:S04]  /*4bf60*/  LDL.LU R8, [R1+0x62c] ;  /* 0x00062c0001087983 */ /* 0x001f280000300800 */
[----:B-1----:R-:W4:Y:S04]  /*4bf70*/  LDL.LU R7, [R1+0x60c] ;  /* 0x00060c0001077983 */ /* 0x002f280000300800 */
[----:B-----5:R-:W5:Y:S04]  /*4bf80*/  LDL.LU R28, [R1+0x2c9c] ;  /* 0x002c9c00011c7983 */ /* 0x020f680000300800 */
[----:B--2---:R0:W-:Y:S04]  /*4bf90*/  STS.U8 [R2+UR5+0xf00], R24 ;  /* 0x000f001802007988 */ /* 0x0041e80008000005 */
[----:B---3--:R-:W-:Y:S04]  /*4bfa0*/  STS.U8 [R2+UR5+0x2300], R3 ;  /* 0x0023000302007988 */ /* 0x008fe80008000005 */
[----:B0-----:R-:W2:Y:S04]  /*4bfb0*/  LDL.LU R24, [R1+0x2c98] ;  /* 0x002c980001187983 */ /* 0x001ea80000300800 */
[----:B----4-:R0:W-:Y:S04]  /*4bfc0*/  STS.U8 [R2+UR5+0x4f00], R14 ;  /* 0x004f000e02007988 */ /* 0x0101e80008000005 */
[----:B------:R1:W-:Y:S04]  /*4bfd0*/  STS.U8 [R2+UR5+0x6f00], R17 ;  /* 0x006f001102007988 */ /* 0x0003e80008000005 */
[----:B0-----:R-:W3:Y:S04]  /*4bfe0*/  LDL.LU R14, [R1+0x5ec] ;  /* 0x0005ec00010e7983 */ /* 0x001ee80000300800 */
[----:B-1----:R-:W4:Y:S04]  /*4bff0*/  LDL.LU R17, [R1+0x5cc] ;  /* 0x0005cc0001117983 */ /* 0x002f280000300800 */
        /* <DEDUP_REMOVED lines=13> */
[----:B-----5:R0:W-:Y:S04]  /*4c0d0*/  STL [R1+0x2c94], R3 ;  /* 0x002c940301007387 */ /* 0x0201e80000100800 */
[----:B0-----:R-:W5:Y:S04]  /*4c0e0*/  LDL.LU R3, [R1+0x5ac] ;  /* 0x0005ac0001037983 */ /* 0x001f680000300800 */
[----:B------:R-:W5:Y:S04]  /*4c0f0*/  LDL.LU R25, [R1+0x56c] ;  /* 0x00056c0001197983 */ /* 0x000f680000300800 */
[----:B------:R-:W5:Y:S04]  /*4c100*/  LDL.LU R13, [R1+0x54c] ;  /* 0x00054c00010d7983 */ /* 0x000f680000300800 */
[----:B--2---:R0:W-:Y:S04]  /*4c110*/  STS.U8 [R2+UR5+0x1300], R24 ;  /* 0x0013001802007988 */ /* 0x0041e80008000005 */
[----:B------:R-:W2:Y:S04]  /*4c120*/  LDL.LU R7, [R1+0x3d4] ;  /* 0x0003d40001077983 */ /* 0x000ea80000300800 */
        /* <DEDUP_REMOVED lines=9> */
[----:B------:R0:W-:Y:S04]  /*4c1c0*/  STS.U8 [R2+UR5+0x7700], R8 ;  /* 0x0077000802007988 */ /* 0x0001e80008000005 */
[----:B------:R-:W2:Y:S04]  /*4c1d0*/  LDL.LU R20, [R1+0x1e4] ;  /* 0x0001e40001147983 */ /* 0x000ea80000300800 */
[----:B------:R1:W-:Y:S04]  /*4c1e0*/  STS.U8 [R2+UR5+0x3f00], R19 ;  /* 0x003f001302007988 */ /* 0x0003e80008000005 */
[----:B------:R3:W-:Y:S04]  /*4c1f0*/  STS.U8 [R2+UR5+0x4300], R9 ;  /* 0x0043000902007988 */ /* 0x0007e80008000005 */
[----:B------:R4:W-:Y:S04]  /*4c200*/  STS.U8 [R2+UR5+0x4700], R22 ;  /* 0x0047001602007988 */ /* 0x0009e80008000005 */
[----:B------:R4:W-:Y:S04]  /*4c210*/  STS.U8 [R2+UR5+0x4b00], R6 ;  /* 0x004b000602007988 */ /* 0x0009e80008000005 */
[----:B------:R4:W-:Y:S04]  /*4c220*/  STS.U8 [R2+UR5+0x5300], R4 ;  /* 0x0053000402007988 */ /* 0x0009e80008000005 */
[----:B0-----:R-:W2:Y:S04]  /*4c230*/  LDL.LU R8, [R1+0x1c4] ;  /* 0x0001c40001087983 */ /* 0x001ea80000300800 */
[----:B-1----:R-:W2:Y:S04]  /*4c240*/  LDL.LU R19, [R1+0x1a4] ;  /* 0x0001a40001137983 */ /* 0x002ea80000300800 */
[----:B---3--:R-:W3:Y:S04]  /*4c250*/  LDL.LU R9, [R1+0x184] ;  /* 0x0001840001097983 */ /* 0x008ee80000300800 */
[----:B----4-:R-:W4:Y:S04]  /*4c260*/  LDL.LU R22, [R1+0x164] ;  /* 0x0001640001167983 */ /* 0x010f280000300800 */
        /* <DEDUP_REMOVED lines=11> */
[----:B------:R-:W4:Y:S04]  /*4c320*/  LDL.LU R29, [R1+0x9c] ;  /* 0x00009c00011d7983 */ /* 0x000f280000300800 */
[----:B------:R-:W4:Y:S04]  /*4c330*/  LDL.LU R15, [R1+0x84] ;  /* 0x00008400010f7983 */ /* 0x000f280000300800 */
[----:B------:R-:W3:Y:S04]  /*4c340*/  LDL.LU R14, [R1+0x3c] ;  /* 0x00003c00010e7983 */ /* 0x000ee80000300800 */
[----:B------:R0:W-:Y:S04]  /*4c350*/  STS.U8 [R2+UR5+0x8300], R17 ;  /* 0x0083001102007988 */ /* 0x0001e80008000005 */
[----:B0-----:R-:W4:Y:S04]  /*4c360*/  LDL.LU R17, [R1] ;  /* 0x0000000001117983 */ /* 0x001f280000300800 */
[----:B-----5:R0:W-:Y:S04]  /*4c370*/  STS.U8 [R2+UR5+0x8700], R3 ;  /* 0x0087000302007988 */ /* 0x0201e80008000005 */
[----:B0-----:R-:W5:Y:S04]  /*4c380*/  LDL.LU R3, [R1+0x2c94] ;  /* 0x002c940001037983 */ /* 0x001f680000300800 */
[----:B------:R-:W-:Y:S04]  /*4c390*/  STS.U8 [R2+UR5+0x8f00], R25 ;  /* 0x008f001902007988 */ /* 0x000fe80008000005 */
[----:B------:R-:W-:Y:S04]  /*4c3a0*/  STS.U8 [R2+UR5+0x9300], R13 ;  /* 0x0093000d02007988 */ /* 0x000fe80008000005 */
[----:B--2---:R-:W-:Y:S04]  /*4c3b0*/  STS.U8 [R2+UR5+0x9700], R7 ;  /* 0x0097000702007988 */ /* 0x004fe80008000005 */
[----:B------:R-:W-:Y:S04]  /*4c3c0*/  STS.U8 [R2+UR5+0xc300], R8 ;  /* 0x00c3000802007988 */ /* 0x000fe80008000005 */
[----:B-----5:R0:W-:Y:S04]  /*4c3d0*/  STS.U8 [R2+UR5+0x8b00], R3 ;  /* 0x008b000302007988 */ /* 0x0201e80008000005 */
[----:B0-----:R-:W2:Y:S04]  /*4c3e0*/  LDL.LU R3, [R1+0x2c90] ;  /* 0x002c900001037983 */ /* 0x001ea80000300800 */
[----:B------:R-:W5:Y:S04]  /*4c3f0*/  LDL.LU R25, [R1+0x2c8c] ;  /* 0x002c8c0001197983 */ /* 0x000f680000300800 */
[----:B------:R-:W5:Y:S04]  /*4c400*/  LDL.LU R13, [R1+0x2c88] ;  /* 0x002c8800010d7983 */ /* 0x000f680000300800 */
[----:B------:R-:W5:Y:S04]  /*4c410*/  LDL.LU R7, [R1+0x2c84] ;  /* 0x002c840001077983 */ /* 0x000f680000300800 */
[----:B------:R-:W5:Y:S04]  /*4c420*/  LDL.LU R8, [R1+0xa28] ;  /* 0x000a280001087983 */ /* 0x000f680000300800 */
[----:B------:R0:W-:Y:S04]  /*4c430*/  STL [R1+0x2c80], R28 ;  /* 0x002c801c01007387 */ /* 0x0001e80000100800 */
[----:B0-----:R-:W5:Y:S04]  /*4c440*/  LDL.LU R28, [R1+0xa08] ;  /* 0x000a0800011c7983 */ /* 0x001f680000300800 */
[----:B---3--:R0:W-:Y:S04]  /*4c450*/  STS.U8 [R2+UR5+0xef00], R14 ;  /* 0x00ef000e02007988 */ /* 0x0081e80008000005 */
[----:B------:R1:W-:Y:S04]  /*4c460*/  STS.U8 [R2+UR5+0x9b00], R24 ;  /* 0x009b001802007988 */ /* 0x0003e80008000005 */
[----:B------:R3:W-:Y:S04]  /*4c470*/  STS.U8 [R2+UR5+0xa300], R12 ;  /* 0x00a3000c02007988 */ /* 0x0007e80008000005 */
[----:B------:R4:W-:Y:S04]  /*4c480*/  STS.U8 [R2+UR5+0xa700], R16 ;  /* 0x00a7001002007988 */ /* 0x0009e80008000005 */
[----:B------:R4:W-:Y:S04]  /*4c490*/  STS.U8 [R2+UR5+0xab00], R23 ;  /* 0x00ab001702007988 */ /* 0x0009e80008000005 */
[----:B------:R-:W-:Y:S04]  /*4c4a0*/  STS.U8 [R2+UR5+0x9f00], R0 ;  /* 0x009f000002007988 */ /* 0x000fe80008000005 */
[----:B------:R4:W-:Y:S04]  /*4c4b0*/  STS.U8 [R2+UR5+0xaf00], R11 ;  /* 0x00af000b02007988 */ /* 0x0009e80008000005 */
[----:B0-----:R-:W5:Y:S04]  /*4c4c0*/  LDL.LU R14, [R1+0x968] ;  /* 0x00096800010e7983 */ /* 0x001f680000300800 */
[----:B-1----:R-:W5:Y:S04]  /*4c4d0*/  LDL.LU R24, [R1+0x928] ;  /* 0x0009280001187983 */ /* 0x002f680000300800 */
[----:B---3--:R-:W3:Y:S04]  /*4c4e0*/  LDL.LU R12, [R1+0x908] ;  /* 0x00090800010c7983 */ /* 0x008ee80000300800 */
[----:B----4-:R-:W4:Y:S04]  /*4c4f0*/  LDL.LU R16, [R1+0x8e8] ;  /* 0x0008e80001107983 */ /* 0x010f280000300800 */
[----:B------:R-:W4:Y:S04]  /*4c500*/  LDL.LU R23, [R1+0x8c8] ;  /* 0x0008c80001177983 */ /* 0x000f280000300800 */
[----:B------:R-:W4:Y:S04]  /*4c510*/  LDL.LU R11, [R1+0x8a8] ;  /* 0x0008a800010b7983 */ /* 0x000f280000300800 */
        /* <DEDUP_REMOVED lines=14> */
[----:B------:R-:W-:Y:S01]  /*4c600*/  STS.U8 [R2+UR5+0xf300], R17 ;  /* 0x00f3001102007988 */ /* 0x000fe20008000005 */
[----:B--2---:R-:W-:-:S03]  /*4c610*/  LOP3.LUT R0, R3, 0x70, RZ, 0x3c, !PT ;  /* 0x0000007003007812 */ /* 0x004fc600078e3cff */
[----:B------:R-:W2:Y:S04]  /*4c620*/  LDL.LU R3, [R1+0x888] ;  /* 0x0008880001037983 */ /* 0x000ea80000300800 */
[----:B-----5:R0:W-:Y:S04]  /*4c630*/  STS.U8 [R2+UR5+0xf700], R7 ;  /* 0x00f7000702007988 */ /* 0x0201e80008000005 */
[----:B------:R1:W-:Y:S04]  /*4c640*/  STS.U8 [R2+UR5+0xfb00], R13 ;  /* 0x00fb000d02007988 */ /* 0x0003e80008000005 */
[----:B------:R5:W-:Y:S04]  /*4c650*/  STS.U8 [R2+UR5+0xff00], R25 ;  /* 0x00ff001902007988 */ /* 0x000be80008000005 */
[----:B0-----:R-:W2:Y:S04]  /*4c660*/  LDL.LU R7, [R1+0x948] ;  /* 0x0009480001077983 */ /* 0x001ea80000300800 */
[----:B-1----:R-:W2:Y:S04]  /*4c670*/  LDL.LU R13, [R1+0x9a8] ;  /* 0x0009a800010d7983 */ /* 0x002ea80000300800 */
[----:B-----5:R-:W5:Y:S04]  /*4c680*/  LDL.LU R25, [R1+0x9e8] ;  /* 0x0009e80001197983 */ /* 0x020f680000300800 */
        /* <DEDUP_REMOVED lines=18> */
[----:B0-----:R-:W5:Y:S04]  /*4c7b0*/  LDL.LU R8, [R1+0x648] ;  /* 0x0006480001087983 */ /* 0x001f680000300800 */
[----:B-1----:R-:W5:Y:S04]  /*4c7c0*/  LDL.LU R28, [R1+0x2c80] ;  /* 0x002c8000011c7983 */ /* 0x002f680000300800 */
[----:B------:R0:W-:Y:S04]  /*4c7d0*/  STS.U8 [R0+UR5+0x1780], R14 ;  /* 0x0017800e00007988 */ /* 0x0001e80008000005 */
[----:B------:R-:W-:Y:S04]  /*4c7e0*/  STS.U8 [R0+UR5+0x1f80], R24 ;  /* 0x001f801800007988 */ /* 0x000fe80008000005 */
[----:B---3--:R-:W-:Y:S04]  /*4c7f0*/  STS.U8 [R0+UR5+0x2380], R12 ;  /* 0x0023800c00007988 */ /* 0x008fe80008000005 */
[----:B----4-:R-:W-:Y:S04]  /*4c800*/  STS.U8 [R0+UR5+0x2780], R16 ;  /* 0x0027801000007988 */ /* 0x010fe80008000005 */
[----:B------:R-:W-:Y:S04]  /*4c810*/  STS.U8 [R0+UR5+0x2b80], R23 ;  /* 0x002b801700007988 */ /* 0x000fe80008000005 */
[----:B------:R-:W-:Y:S04]  /*4c820*/  STS.U8 [R0+UR5+0x2f80], R11 ;  /* 0x002f800b00007988 */ /* 0x000fe80008000005 */
[----:B--2---:R1:W-:Y:S04]  /*4c830*/  STS.U8 [R0+UR5+0x3380], R3 ;  /* 0x0033800300007988 */ /* 0x0043e80008000005 */
[----:B------:R-:W-:Y:S04]  /*4c840*/  STS.U8 [R0+UR5+0x1b80], R7 ;  /* 0x001b800700007988 */ /* 0x000fe80008000005 */
[----:B-----5:R-:W-:Y:S04]  /*4c850*/  STS.U8 [R0+UR5+0xb80], R25 ;  /* 0x000b801900007988 */ /* 0x020fe80008000005 */
[----:B------:R-:W-:Y:S04]  /*4c860*/  STS.U8 [R0+UR5+0xf80], R2 ;  /* 0x000f800200007988 */ /* 0x000fe80008000005 */
[----:B------:R-:W-:Y:S04]  /*4c870*/  STS.U8 [R0+UR5+0x1380], R13 ;  /* 0x0013800d00007988 */ /* 0x000fe80008000005 */
[----:B------:R-:W-:Y:S04]  /*4c880*/  STS.U8 [R0+UR5+0x3780], R18 ;  /* 0x0037801200007988 */ /* 0x000fe80008000005 */
[----:B------:R-:W-:Y:S04]  /*4c890*/  STS.U8 [R0+UR5+0x3b80], R21 ;  /* 0x003b801500007988 */ /* 0x000fe80008000005 */
[----:B------:R-:W-:Y:S04]  /*4c8a0*/  STS.U8 [R0+UR5+0x3f80], R10 ;  /* 0x003f800a00007988 */ /* 0x000fe80008000005 */
[----:B------:R-:W-:Y:S04]  /*4c8b0*/  STS.U8 [R0+UR5+0x4380], R20 ;  /* 0x0043801400007988 */ /* 0x000fe80008000005 */
[----:B------:R2:W-:Y:S01]  /*4c8c0*/  STS.U8 [R0+UR5+0x6f80], R17 ;  /* 0x006f801100007988 */ /* 0x0005e20008000005 */
[----:B0-----:R-:W-:-:S03]  /*4c8d0*/  IMAD.MOV.U32 R14, RZ, RZ, R28 ;  /* 0x000000ffff0e7224 */ /* 0x001fc600078e001c */
[----:B------:R-:W3:Y:S04]  /*4c8e0*/  LDL.LU R28, [R1+0x628] ;  /* 0x00062800011c7983 */ /* 0x000ee80000300800 */
[----:B-1----:R-:W4:Y:S04]  /*4c8f0*/  LDL.LU R3, [R1+0x608] ;  /* 0x0006080001037983 */ /* 0x002f280000300800 */
[----:B--2---:R-:W2:Y:S04]  /*4c900*/  LDL.LU R17, [R1+0x5c8] ;  /* 0x0005c80001117983 */ /* 0x004ea80000300800 */
[----:B------:R-:W-:Y:S04]  /*4c910*/  STS.U8 [R0+UR5+0x7380], R8 ;  /* 0x0073800800007988 */ /* 0x000fe80008000005 */
[----:B------:R-:W-:Y:S04]  /*4c920*/  STS.U8 [R0+UR5+0x6780], R29 ;  /* 0x0067801d00007988 */ /* 0x000fe80008000005 */
[----:B------:R0:W-:Y:S04]  /*4c930*/  STS.U8 [R0+UR5+0x6b80], R15 ;  /* 0x006b800f00007988 */ /* 0x0001e80008000005 */
[----:B------:R-:W-:Y:S01]  /*4c940*/  STS.U8 [R0+UR5+0x4780], R19 ;  /* 0x0047801300007988 */ /* 0x000fe20008000005 */
[----:B0-----:R-:W-:-:S03]  /*4c950*/  IMAD.MOV.U32 R15, RZ, RZ, R14 ;  /* 0x000000ffff0f7224 */ /* 0x001fc600078e000e */
[----:B--2---:R0:W-:Y:S04]  /*4c960*/  STL [R1+0x2c7c], R17 ;  /* 0x002c7c1101007387 */ /* 0x0041e80000100800 */
[----:B0-----:R-:W2:Y:S04]  /*4c970*/  LDL.LU R17, [R1+0x5e8] ;  /* 0x0005e80001117983 */ /* 0x001ea80000300800 */
[----:B------:R-:W5:Y:S04]  /*4c980*/  LDL.LU R8, [R1+0x5a8] ;  /* 0x0005a80001087983 */ /* 0x000f680000300800 */
[----:B------:R-:W5:Y:S04]  /*4c990*/  LDL.LU R29, [R1+0x588] ;  /* 0x00058800011d7983 */ /* 0x000f680000300800 */
[----:B---3--:R0:W-:Y:S04]  /*4c9a0*/  STS.U8 [R0+UR5+0x7780], R28 ;  /* 0x0077801c00007988 */ /* 0x0081e80008000005 */
[----:B0-----:R-:W3:Y:S04]  /*4c9b0*/  LDL.LU R28, [R1+0x568] ;  /* 0x00056800011c7983 */ /* 0x001ee80000300800 */
        /* <DEDUP_REMOVED lines=14> */
[----:B------:R0:W-:Y:S04]  /*4caa0*/  STS.U8 [R0+UR5+0x4b80], R9 ;  /* 0x004b800900007988 */ /* 0x0001e80008000005 */
[----:B------:R-:W3:Y:S04]  /*4cab0*/  LDL.LU R19, [R1+0x180] ;  /* 0x0001800001137983 */ /* 0x000ee80000300800 */
[----:B------:R1:W-:Y:S04]  /*4cac0*/  STS.U8 [R0+UR5+0x4f80], R22 ;  /* 0x004f801600007988 */ /* 0x0003e80008000005 */
[----:B------:R4:W-:Y:S04]  /*4cad0*/  STS.U8 [R0+UR5+0x5380], R6 ;  /* 0x0053800600007988 */ /* 0x0009e80008000005 */
[----:B------:R4:W-:Y:S04]  /*4cae0*/  STS.U8 [R0+UR5+0x5780], R4 ;  /* 0x0057800400007988 */ /* 0x0009e80008000005 */
[----:B------:R4:W-:Y:S04]  /*4caf0*/  STS.U8 [R0+UR5+0x5b80], R26 ;  /* 0x005b801a00007988 */ /* 0x0009e80008000005 */
[----:B------:R4:W-:Y:S04]  /*4cb00*/  STS.U8 [R0+UR5+0x5f80], R5 ;  /* 0x005f800500007988 */ /* 0x0009e80008000005 */
[----:B0-----:R-:W3:Y:S04]  /*4cb10*/  LDL.LU R9, [R1+0x160] ;  /* 0x0001600001097983 */ /* 0x001ee80000300800 */
[----:B-1----:R-:W3:Y:S04]  /*4cb20*/  LDL.LU R22, [R1+0x140] ;  /* 0x0001400001167983 */ /* 0x002ee80000300800 */
[----:B----4-:R-:W4:Y:S04]  /*4cb30*/  LDL.LU R6, [R1+0x110] ;  /* 0x0001100001067983 */ /* 0x010f280000300800 */
[----:B------:R-:W4:Y:S04]  /*4cb40*/  LDL.LU R4, [R1+0xf0] ;  /* 0x0000f00001047983 */ /* 0x000f280000300800 */
[----:B------:R-:W4:Y:S04]  /*4cb50*/  LDL.LU R26, [R1+0xd0] ;  /* 0x0000d000011a7983 */ /* 0x000f280000300800 */
[----:B------:R0:W-:Y:S04]  /*4cb60*/  STS.U8 [R0+UR5+0x6380], R27 ;  /* 0x0063801b00007988 */ /* 0x0001e80008000005 */
[----:B------:R-:W4:Y:S04]  /*4cb70*/  LDL.LU R5, [R1+0xb0] ;  /* 0x0000b00001057983 */ /* 0x000f280000300800 */
[----:B------:R1:W-:Y:S04]  /*4cb80*/  STS.U8 [R0+UR5+0x7b80], R3 ;  /* 0x007b800300007988 */ /* 0x0003e80008000005 */
[----:B0-----:R-:W4:Y:S04]  /*4cb90*/  LDL.LU R27, [R1+0x94] ;  /* 0x00009400011b7983 */ /* 0x001f280000300800 */
[----:B-1----:R-:W4:Y:S04]  /*4cba0*/  LDL.LU R3, [R1+0x60] ;  /* 0x0000600001037983 */ /* 0x002f280000300800 */
[----:B--2---:R0:W-:Y:S04]  /*4cbb0*/  STS.U8 [R0+UR5+0x7f80], R17 ;  /* 0x007f801100007988 */ /* 0x0041e80008000005 */
[----:B0-----:R-:W2:Y:S04]  /*4cbc0*/  LDL.LU R17, [R1+0x2c7c] ;  /* 0x002c7c0001117983 */ /* 0x001ea80000300800 */
[----:B-----5:R-:W-:Y:S04]  /*4cbd0*/  STS.U8 [R0+UR5+0x8780], R8 ;  /* 0x0087800800007988 */ /* 0x020fe80008000005 */
[----:B------:R0:W-:Y:S04]  /*4cbe0*/  STS.U8 [R0+UR5+0x8b80], R29 ;  /* 0x008b801d00007988 */ /* 0x0001e80008000005 */
[----:B---3--:R-:W-:Y:S04]  /*4cbf0*/  STS.U8 [R0+UR5+0x8f80], R28 ;  /* 0x008f801c00007988 */ /* 0x008fe80008000005 */
[----:B------:R-:W-:Y:S01]  /*4cc00*/  STS.U8 [R0+UR5+0xa780], R14 ;  /* 0x00a7800e00007988 */ /* 0x000fe20008000005 */
[----:B0-----:R-:W-:-:S03]  /*4cc10*/  IMAD.MOV.U32 R29, RZ, RZ, R15 ;  /* 0x000000ffff1d7224 */ /* 0x001fc600078e000f */
[----:B------:R-:W-:Y:S04]  /*4cc20*/  STS.U8 [R0+UR5+0xaf80], R16 ;  /* 0x00af801000007988 */ /* 0x000fe80008000005 */
[----:B----4-:R-:W-:Y:S04]  /*4cc30*/  STS.U8 [R0+UR5+0xdb80], R4 ;  /* 0x00db800400007988 */ /* 0x010fe80008000005 */
[----:B--2---:R0:W-:Y:S04]  /*4cc40*/  STS.U8 [R0+UR5+0x8380], R17 ;  /* 0x0083801100007988 */ /* 0x0041e80008000005 */
[----:B0-----:R-:W2:Y:S04]  /*4cc50*/  LDL.LU R17, [R1+0x2c78] ;  /* 0x002c780001117983 */ /* 0x001ea80000300800 */
[----:B------:R-:W3:Y:S04]  /*4cc60*/  LDL.LU R8, [R1+0x2c74] ;  /* 0x002c740001087983 */ /* 0x000ee80000300800 */
[----:B------:R-:W4:Y:S04]  /*4cc70*/  LDL.LU R15, [R1+0x34] ;  /* 0x00003400010f7983 */ /* 0x000f280000300800 */
[----:B------:R-:W5:Y:S04]  /*4cc80*/  LDL.LU R28, [R1+0x2c70] ;  /* 0x002c7000011c7983 */ /* 0x000f680000300800 */
[----:B------:R-:W3:Y:S04]  /*4cc90*/  LDL.LU R14, [R1+0xa48] ;  /* 0x000a4800010e7983 */ /* 0x000ee80000300800 */
[----:B------:R-:W3:Y:S04]  /*4cca0*/  LDL.LU R16, [R1+0x40] ;  /* 0x0000400001107983 */ /* 0x000ee80000300800 */
[----:B------:R-:W3:Y:S04]  /*4ccb0*/  LDL.LU R4, [R1+0x38] ;  /* 0x0000380001047983 */ /* 0x000ee80000300800 */
        /* <DEDUP_REMOVED lines=19> */
[----:B------:R1:W-:Y:S04]  /*4cdf0*/  STS.U8 [R0+UR5+0xeb80], R3 ;  /* 0x00eb800300007988 */ /* 0x0003e80008000005 */
[----:B--2---:R-:W-:Y:S04]  /*4ce00*/  STS.U8 [R0+UR5+0xfb80], R17 ;  /* 0x00fb801100007988 */ /* 0x004fe80008000005 */
[----:B----4-:R-:W-:Y:S04]  /*4ce10*/  STS.U8 [R0+UR5+0xef80], R15 ;  /* 0x00ef800f00007988 */ /* 0x010fe80008000005 */
[----:B-----5:R-:W-:Y:S04]  /*4ce20*/  STS.U8 [R0+UR5+0xf380], R28 ;  /* 0x00f3801c00007988 */ /* 0x020fe80008000005 */
[----:B---3--:R-:W-:Y:S04]  /*4ce30*/  STS.U8 [R0+UR5+0xf780], R8 ;  /* 0x00f7800800007988 */ /* 0x008fe80008000005 */
[----:B------:R-:W-:Y:S01]  /*4ce40*/  STS.U8 [R0+UR5+0xff80], R14 ;  /* 0x00ff800e00007988 */ /* 0x000fe20008000005 */
[----:B------:R-:W-:Y:S06]  /*4ce50*/  BAR.SYNC.DEFER_BLOCKING 0x0 ;  /* 0x0000000000007b1d */ /* 0x000fec0000010000 */
[----:B------:R-:W-:Y:S04]  /*4ce60*/  STL [R1+0x2c6c], R4 ;  /* 0x002c6c0401007387 */ /* 0x000fe80000100800 */
[----:B0-----:R-:W2:Y:S04]  /*4ce70*/  LDL.LU R9, [R1+0x54] ;  /* 0x0000540001097983 */ /* 0x001ea80000300800 */
[----:B-1----:R-:W2:Y:S04]  /*4ce80*/  LDL.LU R3, [R1+0x48] ;  /* 0x0000480001037983 */ /* 0x002ea80000300800 */
[----:B------:R-:W3:Y:S04]  /*4ce90*/  LDL.LU R11, [R1+0x70] ;  /* 0x00007000010b7983 */ /* 0x000ee80000300800 */
[----:B------:R-:W3:Y:S04]  /*4cea0*/  LDL.LU R18, [R1+0x6c] ;  /* 0x00006c0001127983 */ /* 0x000ee80000300800 */
[----:B------:R-:W4:Y:S04]  /*4ceb0*/  LDL.LU R10, [R1+0x80] ;  /* 0x00008000010a7983 */ /* 0x000f280000300800 */
[----:B------:R-:W4:Y:S04]  /*4cec0*/  LDL.LU R19, [R1+0x78] ;  /* 0x0000780001137983 */ /* 0x000f280000300800 */
[----:B------:R-:W0:Y:S04]  /*4ced0*/  LDSM.16.M88.4 R4, [R29+UR5] ;  /* 0x000000051d04783b */ /* 0x000e280008000200 */
[----:B0-----:R-:W-:Y:S01]  /*4cee0*/  STL.64 [R1+0x300], R4 ;  /* 0x0003000401007387 */ /* 0x001fe20000100a00 */
[----:B------:R-:W-:-:S03]  /*4cef0*/  IMAD.MOV.U32 R15, RZ, RZ, R4 ;  /* 0x000000ffff0f7224 */ /* 0x000fc600078e0004 */
[----:B------:R-:W-:Y:S01]  /*4cf00*/  STL.64 [R1+0x308], R6 ;  /* 0x0003080601007387 */ /* 0x000fe20000100a00 */
[----:B------:R-:W-:-:S03]  /*4cf10*/  IMAD.MOV.U32 R14, RZ, RZ, R5 ;  /* 0x000000ffff0e7224 */ /* 0x000fc600078e0005 */
[----:B------:R-:W0:Y:S04]  /*4cf20*/  LDSM.16.M88.4 R4, [R29+UR5+0x1000] ;  /* 0x001000051d04783b */ /* 0x000e280008000200 */
        /* <DEDUP_REMOVED lines=14> */
[----:B------:R-:W0:Y:S02]  /*4d010*/  LDSM.16.M88.4 R4, [R29+UR5+0x4000] ;  /* 0x004000051d04783b */ /* 0x000e240008000200 */
[----:B0-----:R-:W-:Y:S02]  /*4d020*/  IMAD.MOV.U32 R27, RZ, RZ, R4 ;  /* 0x000000ffff1b7224 */ /* 0x001fe400078e0004 */
[----:B------:R-:W-:Y:S01]  /*4d030*/  IMAD.MOV.U32 R26, RZ, RZ, R5 ;  /* 0x000000ffff1a7224 */ /* 0x000fe200078e0005 */
[----:B------:R0:W-:Y:S04]  /*4d040*/  STL.64 [R1+0x350], R4 ;  /* 0x0003500401007387 */ /* 0x0001e80000100a00 */
[----:B------:R-:W-:Y:S04]  /*4d050*/  STL.64 [R1+0x358], R6 ;  /* 0x0003580601007387 */ /* 0x000fe80000100a00 */
[----:B0-----:R-:W5:Y:S04]  /*4d060*/  LDL.LU R4, [R1+0x2c6c] ;  /* 0x002c6c0001047983 */ /* 0x001f680000300800 */
[----:B------:R-:W-:Y:S04]  /*4d070*/  STL.64 [R1+0x2c50], R26 ;  /* 0x002c501a01007387 */ /* 0x000fe80000100a00 */
[----:B------:R-:W0:Y:S04]  /*4d080*/  LDSM.16.M88.4 R24, [R29+UR5+0x5000] ;  /* 0x005000051d18783b */ /* 0x000e280008000200 */
[----:B0-----:R-:W-:Y:S01]  /*4d090*/  STL.64 [R1+0x360], R24 ;  /* 0x0003601801007387 */ /* 0x001fe20000100a00 */
[----:B------:R-:W-:-:S03]  /*4d0a0*/  IMAD.MOV.U32 R6, RZ, RZ, R24 ;  /* 0x000000ffff067224 */ /* 0x000fc600078e0018 */
[----:B------:R-:W-:Y:S01]  /*4d0b0*/  STL.64 [R1+0x368], R26 ;  /* 0x0003681a01007387 */ /* 0x000fe20000100a00 */
[----:B------:R-:W-:-:S03]  /*4d0c0*/  IMAD.MOV.U32 R5, RZ, RZ, R25 ;  /* 0x000000ffff057224 */ /* 0x000fc600078e0019 */
[----:B------:R-:W0:Y:S01]  /*4d0d0*/  LDSM.16.M88.4 R24, [R29+UR5+0x6000] ;  /* 0x006000051d18783b */ /* 0x000e220008000200 */
[----:B--2---:R-:W-:Y:S02]  /*4d0e0*/  IMAD R3, R3, 0x100, R9 ;  /* 0x0000010003037824 */ /* 0x004fe400078e0209 */
[----:B---3--:R-:W-:-:S03]  /*4d0f0*/  IMAD R2, R18, 0x100, R11 ;  /* 0x0000010012027824 */ /* 0x008fc600078e020b */
[----:B------:R-:W-:Y:S01]  /*4d100*/  F2FP.F16.E4M3.UNPACK_B R18, R3 ;  /* 0x00000003ff12723e */ /* 0x000fe200020006ff */
[----:B------:R-:W-:Y:S01]  /*4d110*/  IMAD.MOV.U32 R3, RZ, RZ, R29 ;  /* 0x000000ffff037224 */ /* 0x000fe200078e001d */
[----:B0-----:R-:W-:Y:S01]  /*4d120*/  STL.64 [R1+0x390], R24 ;  /* 0x0003901801007387 */ /* 0x001fe20000100a00 */
[----:B------:R-:W-:-:S03]  /*4d130*/  IMAD.MOV.U32 R8, RZ, RZ, R24 ;  /* 0x000000ffff087224 */ /* 0x000fc600078e0018 */
[----:B------:R-:W-:Y:S01]  /*4d140*/  STL.64 [R1+0x398], R26 ;  /* 0x0003981a01007387 */ /* 0x000fe20000100a00 */
[----:B------:R-:W-:-:S03]  /*4d150*/  IMAD.MOV.U32 R9, RZ, RZ, R25 ;  /* 0x000000ffff097224 */ /* 0x000fc600078e0019 */
[----:B------:R-:W0:Y:S01]  /*4d160*/  LDSM.16.M88.4 R24, [R3+UR5+0x7000] ;  /* 0x007000050318783b */ /* 0x000e220008000200 */
[----:B----4-:R-:W-:-:S03]  /*4d170*/  IMAD R0, R19, 0x100, R10 ;  /* 0x0000010013007824 */ /* 0x010fc600078e020a */
[----:B0-----:R0:W-:Y:S01]  /*4d180*/  STL.64 [R1+0x370], R24 ;  /* 0x0003701801007387 */ /* 0x0011e20000100a00 */
[----:B------:R-:W-:-:S03]  /*4d190*/  IMAD.MOV.U32 R10, RZ, RZ, R24 ;  /* 0x000000ffff0a7224 */ /* 0x000fc600078e0018 */
[----:B------:R1:W-:Y:S01]  /*4d1a0*/  STL.64 [R1+0x378], R26 ;  /* 0x0003781a01007387 */ /* 0x0003e20000100a00 */
[----:B------:R-:W-:-:S03]  /*4d1b0*/  IMAD.MOV.U32 R11, RZ, RZ, R25 ;  /* 0x000000ffff0b7224 */ /* 0x000fc600078e0019 */
[----:B0-----:R-:W2:Y:S04]  /*4d1c0*/  LDL.LU.64 R24, [R1+0x2f0] ;  /* 0x0002f00001187983 */ /* 0x001ea80000300a00 */
[----:B-1----:R-:W2:Y:S04]  /*4d1d0*/  LDL.LU.64 R26, [R1+0x2f8] ;  /* 0x0002f800011a7983 */ /* 0x002ea80000300a00 */
[----:B------:R-:W-:Y:S04]  /*4d1e0*/  STL.64 [R1+0x2c38], R10 ;  /* 0x002c380a01007387 */ /* 0x000fe80000100a00 */
[----:B------:R-:W-:Y:S04]  /*4d1f0*/  STL.64 [R1+0x2c48], R8 ;  /* 0x002c480801007387 */ /* 0x000fe80000100a00 */
[----:B------:R-:W0:Y:S02]  /*4d200*/  LDSM.16.M88.4 R8, [R3+UR5+0x8000] ;  /* 0x008000050308783b */ /* 0x000e240008000200 */
[----:B0-----:R-:W-:-:S02]  /*4d210*/  IMAD.MOV.U32 R7, RZ, RZ, R9 ;  /* 0x000000ffff077224 */ /* 0x001fc400078e0009 */
[----:B------:R0:W-:Y:S04]  /*4d220*/  STL.64 [R1+0x380], R8 ;  /* 0x0003800801007387 */ /* 0x0001e80000100a00 */
[----:B------:R-:W-:Y:S04]  /*4d230*/  STL.64 [R1+0x388], R10 ;  /* 0x0003880a01007387 */ /* 0x000fe80000100a00 */
[----:B------:R-:W-:Y:S04]  /*4d240*/  STL.64 [R1+0x2c60], R6 ;  /* 0x002c600601007387 */ /* 0x000fe80000100a00 */
[----:B------:R-:W-:Y:S01]  /*4d250*/  STL [R1+0x2c58], R5 ;  /* 0x002c580501007387 */ /* 0x000fe20000100800 */
[----:B------:R-:W-:Y:S01]  /*4d260*/  IMAD.MOV.U32 R12, RZ, RZ, R8 ;  /* 0x000000ffff0c7224 */ /* 0x000fe200078e0008 */
[----:B0-----:R-:W-:-:S02]  /*4d270*/  F2FP.F16.E4M3.UNPACK_B R8, R15 ;  /* 0x0000000fff08723e */ /* 0x001fc400020006ff */
[----:B------:R-:W-:Y:S01]  /*4d280*/  F2FP.F16.E4M3.UNPACK_B R9, R14 ;  /* 0x0000000eff09723e */ /* 0x000fe200020006ff */
[----:B-----5:R-:W-:-:S05]  /*4d290*/  IMAD R4, R4, 0x100, R16 ;  /* 0x0000010004047824 */ /* 0x020fca00078e0210 */
[----:B------:R-:W-:Y:S02]  /*4d2a0*/  F2FP.F16.E4M3.UNPACK_B R16, R4 ;  /* 0x00000004ff10723e */ /* 0x000fe400020006ff */
[----:B------:R-:W0:Y:S02]  /*4d2b0*/  LDSM.16.M88.4 R4, [R3+UR5+0x9000] ;  /* 0x009000050304783b */ /* 0x000e240008000200 */
[----:B0-----:R-:W-:Y:S02]  /*4d2c0*/  IMAD.MOV.U32 R14, RZ, RZ, R4 ;  /* 0x000000ffff0e7224 */ /* 0x001fe400078e0004 */
[----:B------:R-:W-:Y:S01]  /*4d2d0*/  IMAD.MOV.U32 R15, RZ, RZ, R5 ;  /* 0x000000ffff0f7224 */ /* 0x000fe200078e0005 */
[----:B------:R-:W-:Y:S04]  /*4d2e0*/  STL.64 [R1+0x3a0], R4 ;  /* 0x0003a00401007387 */ /* 0x000fe80000100a00 */
[----:B------:R-:W-:Y:S04]  /*4d2f0*/  STL.64 [R1+0x3a8], R6 ;  /* 0x0003a80601007387 */ /* 0x000fe80000100a00 */
[----:B------:R-:W-:Y:S04]  /*4d300*/  STL.64 [R1+0x20], R8 ;  /* 0x0000200801007387 */ /* 0x000fe80000100a00 */
[----:B------:R-:W-:Y:S04]  /*4d310*/  STL.64 [R1+0x2c20], R14 ;  /* 0x002c200e01007387 */ /* 0x000fe80000100a00 */
[----:B------:R-:W-:Y:S04]  /*4d320*/  STL [R1+0x2c18], R12 ;  /* 0x002c180c01007387 */ /* 0x000fe80000100800 */
[----:B------:R0:W-:Y:S04]  /*4d330*/  STL [R1+0x2c68], R13 ;  /* 0x002c680d01007387 */ /* 0x0001e80000100800 */
[----:B0-----:R-:W3:Y:S04]  /*4d340*/  LDL.LU.64 R12, [R1+0x3f0] ;  /* 0x0003f000010c7983 */ /* 0x001ee80000300a00 */
[----:B------:R-:W3:Y:S01]  /*4d350*/  LDL.LU.64 R14, [R1+0x3f8] ;  /* 0x0003f800010e7983 */ /* 0x000ee20000300a00 */
[----:B------:R-:W-:-:S02]  /*4d360*/  F2FP.F16.E4M3.UNPACK_B R17, R2 ;  /* 0x00000002ff11723e */ /* 0x000fc400020006ff */
[----:B------:R-:W-:Y:S02]  /*4d370*/  F2FP.F16.E4M3.UNPACK_B R19, R0 ;  /* 0x00000000ff13723e */ /* 0x000fe400020006ff */
[----:B------:R-:W-:-:S05]  /*4d380*/  F2FP.F16.E4M3.UNPACK_B R4, R21 ;  /* 0x00000015ff04723e */ /* 0x000fca00020006ff */
[----:B--2---:R-:W-:Y:S01]  /*4d390*/  HMMA.16816.F32 R8, R16, R8, R24 ;  /* 0x000000081008723c */ /* 0x004fe20000001818 */
[----:B------:R-:W2:Y:S04]  /*4d3a0*/  LDL.LU.64 R24, [R1+0x3e0] ;  /* 0x0003e00001187983 */ /* 0x000ea80000300a00 */
[----:B------:R-:W-:-:S15]  /*4d3b0*/  STL [R1+0x18], R4 ;  /* 0x0000180401007387 */ /* 0x000fde0000100800 */
[----:B------:R-:W-:-:S03]  /*4d3c0*/  NOP ;  /* 0x0000000000007918 */ /* 0x000fc60000000000 */
[----:B------:R-:W-:Y:S04]  /*4d3d0*/  STL.64 [R1+0x70], R8 ;  /* 0x0000700801007387 */ /* 0x000fe80000100a00 */
[----:B------:R-:W-:Y:S04]  /*4d3e0*/  STL.64 [R1+0x78], R10 ;  /* 0x0000780a01007387 */ /* 0x000fe80000100a00 */
[----:B------:R-:W2:Y:S04]  /*4d3f0*/  LDL.LU.64 R26, [R1+0x3e8] ;  /* 0x0003e800011a7983 */ /* 0x000ea80000300a00 */
[----:B------:R-:W0:Y:S01]  /*4d400*/  LDSM.16.M88.4 R8, [R3+UR5+0xa000] ;  /* 0x00a000050308783b */ /* 0x000e220008000200 */
[----:B------:R-:W-:-:S05]  /*4d410*/  F2FP.F16.E4M3.UNPACK_B R5, R20 ;  /* 0x00000014ff05723e */ /* 0x000fca00020006ff */
[----:B------:R-:W-:Y:S04]  /*4d420*/  STL [R1+0x1c], R5 ;  /* 0x00001c0501007387 */ /* 0x000fe80000100800 */
[----:B0-----:R0:W-:Y:S04]  /*4d430*/  STL.64 [R1+0x3b0], R8 ;  /* 0x0003b00801007387 */ /* 0x0011e80000100a00 */
[----:B------:R-:W-:Y:S01]  /*4d440*/  STL.64 [R1+0x3b8], R10 ;  /* 0x0003b80a01007387 */ /* 0x000fe20000100a00 */
[----:B------:R-:W-:Y:S02]  /*4d450*/  IMAD.MOV.U32 R20, RZ, RZ, R8 ;  /* 0x000000ffff147224 */ /* 0x000fe400078e0008 */
[----:B------:R-:W-:Y:S01]  /*4d460*/  IMAD.MOV.U32 R21, RZ, RZ, R9 ;  /* 0x000000ffff157224 */ /* 0x000fe200078e0009 */
[----:B0-----:R-:W-:-:S02]  /*4d470*/  F2FP.F16.E4M3.UNPACK_B R8, R23 ;  /* 0x00000017ff08723e */ /* 0x001fc400020006ff */
[----:B------:R-:W-:Y:S01]  /*4d480*/  F2FP.F16.E4M3.UNPACK_B R9, R22 ;  /* 0x00000016ff09723e */ /* 0x000fe200020006ff */
[----:B---3--:R-:W-:Y:S01]  /*4d490*/  HMMA.16816.F32 R4, R16, R4, R12 ;  /* 0x000000041004723c */ /* 0x008fe2000000180c */
[----:B------:R-:W3:-:S15]  /*4d4a0*/  LDL.LU R13, [R1+0x2c68] ;  /* 0x002c6800010d7983 */ /* 0x000ede0000300800 */
[----:B------:R-:W-:-:S07]  /*4d4b0*/  NOP ;  /* 0x0000000000007918 */ /* 0x000fce0000000000 */
[----:B------:R-:W-:Y:S04]  /*4d4c0*/  STL.64 [R1+0x90], R4 ;  /* 0x0000900401007387 */ /* 0x000fe80000100a00 */
[----:B------:R-:W-:Y:S04]  /*4d4d0*/  STL.64 [R1+0x98], R6 ;  /* 0x0000980601007387 */ /* 0x000fe80000100a00 */
[----:B------:R-:W0:Y:S02]  /*4d4e0*/  LDSM.16.M88.4 R4, [R3+UR5+0xb000] ;  /* 0x00b000050304783b */ /* 0x000e240008000200 */
[----:B0-----:R-:W-:-:S02]  /*4d4f0*/  IMAD.MOV.U32 R22, RZ, RZ, R4 ;  /* 0x000000ffff167224 */ /* 0x001fc400078e0004 */
[----:B------:R-:W-:Y:S01]  /*4d500*/  STL.64 [R1+0x3c0], R4 ;  /* 0x0003c00401007387 */ /* 0x000fe20000100a00 */
[----:B------:R-:W-:-:S03]  /*4d510*/  IMAD.MOV.U32 R23, RZ, RZ, R5 ;  /* 0x000000ffff177224 */ /* 0x000fc600078e0005 */
[----:B------:R0:W-:Y:S04]  /*4d520*/  STL.64 [R1+0x3c8], R6 ;  /* 0x0003c80601007387 */ /* 0x0001e80000100a00 */
[----:B0-----:R-:W4:Y:S04]  /*4d530*/  LDL.LU.64 R6, [R1+0x2c60] ;  /* 0x002c600001067983 */ /* 0x001f280000300a00 */
[----:B------:R-:W5:Y:S04]  /*4d540*/  LDL.LU R5, [R1+0x2c58] ;  /* 0x002c580001057983 */ /* 0x000f680000300800 */
[----:B------:R-:W-:Y:S04]  /*4d550*/  STL [R1+0x10], R8 ;  /* 0x0000100801007387 */ /* 0x000fe80000100800 */
[----:B------:R-:W-:Y:S04]  /*4d560*/  STL.64 [R1+0x2c10], R22 ;  /* 0x002c101601007387 */ /* 0x000fe80000100a00 */
[----:B------:R0:W-:Y:S04]  /*4d570*/  STL.64 [R1+0x2c08], R20 ;  /* 0x002c081401007387 */ /* 0x0001e80000100a00 */
[----:B0-----:R-:W4:Y:S04]  /*4d580*/  LDL.LU.64 R20, [R1+0x400] ;  /* 0x0004000001147983 */ /* 0x001f280000300a00 */
[----:B------:R-:W4:Y:S01]  /*4d590*/  LDL.LU.64 R22, [R1+0x408] ;  /* 0x0004080001167983 */ /* 0x000f220000300a00 */
[----:B--2---:R-:W-:-:S15]  /*4d5a0*/  HMMA.16816.F32 R24, R16, R8, R24 ;  /* 0x000000081018723c */ /* 0x004fde0000001818 */
[----:B------:R-:W-:-:S08]  /*4d5b0*/  NOP ;  /* 0x0000000000007918 */ /* 0x000fd00000000000 */
[----:B------:R-:W-:Y:S04]  /*4d5c0*/  STL.64 [R1+0xb0], R24 ;  /* 0x0000b01801007387 */ /* 0x000fe80000100a00 */
[----:B------:R0:W-:Y:S04]  /*4d5d0*/  STL.64 [R1+0xb8], R26 ;  /* 0x0000b81a01007387 */ /* 0x0001e80000100a00 */
[----:B0-----:R-:W2:Y:S01]  /*4d5e0*/  LDL.LU.64 R26, [R1+0x2c50] ;  /* 0x002c5000011a7983 */ /* 0x001ea20000300a00 */
[----:B------:R-:W-:Y:S01]  /*4d5f0*/  F2FP.F16.E4M3.UNPACK_B R12, R28 ;  /* 0x0000001cff0c723e */ /* 0x000fe200020006ff */
[----:B------:R-:W-:-:S02]  /*4d600*/  IMAD.MOV.U32 R4, RZ, RZ, R9 ;  /* 0x000000ffff047224 */ /* 0x000fc400078e0009 */
[----:B------:R-:W0:Y:S04]  /*4d610*/  LDSM.16.M88.4 R8, [R3+UR5+0xc000] ;  /* 0x00c000050308783b */ /* 0x000e280008000200 */
[----:B------:R1:W-:Y:S02]  /*4d620*/  STL [R1+0x2bd8], R4 ;  /* 0x002bd80401007387 */ /* 0x0003e40000100800 */
[----:B-1----:R-:W-:Y:S02]  /*4d630*/  IMAD.MOV.U32 R4, RZ, RZ, R12 ;  /* 0x000000ffff047224 */ /* 0x002fe400078e000c */
[----:B0-----:R-:W-:Y:S02]  /*4d640*/  IMAD.MOV.U32 R24, RZ, RZ, R8 ;  /* 0x000000ffff187224 */ /* 0x001fe400078e0008 */
[----:B------:R-:W-:Y:S01]  /*4d650*/  IMAD.MOV.U32 R25, RZ, RZ, R9 ;  /* 0x000000ffff197224 */ /* 0x000fe200078e0009 */
[----:B---3--:R-:W-:-:S05]  /*4d660*/  F2FP.F16.E4M3.UNPACK_B R13, R13 ;  /* 0x0000000dff0d723e */ /* 0x008fca00020006ff */
[----:B------:R-:W-:Y:S04]  /*4d670*/  STL [R1+0xc], R13 ;  /* 0x00000c0d01007387 */ /* 0x000fe80000100800 */
[----:B------:R0:W-:Y:S04]  /*4d680*/  STL.64 [R1+0x3d0], R8 ;  /* 0x0003d00801007387 */ /* 0x0001e80000100a00 */
[----:B------:R-:W-:Y:S04]  /*4d690*/  STL.64 [R1+0x3d8], R10 ;  /* 0x0003d80a01007387 */ /* 0x000fe80000100a00 */
[----:B0-----:R-:W3:Y:S01]  /*4d6a0*/  LDL.LU.64 R8, [R1+0x2c48] ;  /* 0x002c480001087983 */ /* 0x001ee20000300a00 */
[----:B----4-:R-:W-:Y:S03]  /*4d6b0*/  HMMA.16816.F32 R20, R16, R12, R20 ;  /* 0x0000000c1014723c */ /* 0x010fe60000001814 */
[----:B------:R-:W0:-:S15]  /*4d6c0*/  LDSM.16.M88.4 R12, [R3+UR5+0xd000] ;  /* 0x00d00005030c783b */ /* 0x000e1e0008000200 */
[----:B------:R-:W-:-:S05]  /*4d6d0*/  NOP ;  /* 0x0000000000007918 */ /* 0x000fca0000000000 */
[----:B------:R-:W-:Y:S04]  /*4d6e0*/  STL.64 [R1+0xd0], R20 ;  /* 0x0000d01401007387 */ /* 0x000fe80000100a00 */
[----:B------:R-:W-:Y:S04]  /*4d6f0*/  STL.64 [R1+0xd8], R22 ;  /* 0x0000d81601007387 */ /* 0x000fe80000100a00 */
[----:B0-----:R-:W-:Y:S04]  /*4d700*/  STL.64 [R1+0x3e0], R12 ;  /* 0x0003e00c01007387 */ /* 0x001fe80000100a00 */
[----:B------:R-:W-:Y:S01]  /*4d710*/  STL.64 [R1+0x3e8], R14 ;  /* 0x0003e80e01007387 */ /* 0x000fe20000100a00 */
[----:B--2---:R-:W-:-:S02]  /*4d720*/  F2FP.F16.E4M3.UNPACK_B R10, R27 ;  /* 0x0000001bff0a723e */ /* 0x004fc400020006ff */
[----:B------:R-:W-:Y:S01]  /*4d730*/  F2FP.F16.E4M3.UNPACK_B R11, R26 ;  /* 0x0000001aff0b723e */ /* 0x000fe200020006ff */
[----:B------:R-:W-:Y:S02]  /*4d740*/  IMAD.MOV.U32 R26, RZ, RZ, R12 ;  /* 0x000000ffff1a7224 */ /* 0x000fe400078e000c */
[----:B------:R-:W-:Y:S02]  /*4d750*/  IMAD.MOV.U32 R27, RZ, RZ, R13 ;  /* 0x000000ffff1b7224 */ /* 0x000fe400078e000d */
[----:B------:R-:W0:Y:S04]  /*4d760*/  LDSM.16.M88.4 R12, [R3+UR5+0xe000] ;  /* 0x00e00005030c783b */ /* 0x000e280008000200 */
[----:B------:R-:W-:Y:S04]  /*4d770*/  STL [R1+0x2be0], R27 ;  /* 0x002be01b01007387 */ /* 0x000fe80000100800 */
[----:B------:R-:W-:Y:S04]  /*4d780*/  STL [R1+0x2bdc], R26 ;  /* 0x002bdc1a01007387 */ /* 0x000fe80000100800 */
[----:B------:R1:W-:Y:S04]  /*4d790*/  STL.64 [R1+0x2c40], R24 ;  /* 0x002c401801007387 */ /* 0x0003e80000100a00 */
[----:B-1----:R-:W2:Y:S04]  /*4d7a0*/  LDL.LU.64 R24, [R1+0x460] ;  /* 0x0004600001187983 */ /* 0x002ea80000300a00 */
[----:B------:R-:W2:Y:S04]  /*4d7b0*/  LDL.LU.64 R26, [R1+0x468] ;  /* 0x00046800011a7983 */ /* 0x000ea80000300a00 */
[----:B0-----:R0:W-:Y:S01]  /*4d7c0*/  STL.64 [R1+0x3f0], R12 ;  /* 0x0003f00c01007387 */ /* 0x0011e20000100a00 */
[----:B------:R-:W-:-:S03]  /*4d7d0*/  IMAD.MOV.U32 R28, RZ, RZ, R12 ;  /* 0x000000ffff1c7224 */ /* 0x000fc600078e000c */
[----:B------:R1:W-:Y:S01]  /*4d7e0*/  STL.64 [R1+0x3f8], R14 ;  /* 0x0003f80e01007387 */ /* 0x0003e20000100a00 */
[----:B------:R-:W-:-:S03]  /*4d7f0*/  IMAD.MOV.U32 R29, RZ, RZ, R13 ;  /* 0x000000ffff1d7224 */ /* 0x000fc600078e000d */
[----:B0-----:R-:W4:Y:S04]  /*4d800*/  LDL.LU.64 R12, [R1+0x4d0] ;  /* 0x0004d000010c7983 */ /* 0x001f280000300a00 */
[----:B-1----:R-:W5:Y:S01]  /*4d810*/  LDL.LU.64 R14, [R1+0x4d8] ;  /* 0x0004d800010e7983 */ /* 0x002f620000300a00 */
[----:B------:R-:W-:Y:S01]  /*4d820*/  F2FP.F16.E4M3.UNPACK_B R2, R6 ;  /* 0x00000006ff02723e */ /* 0x000fe200020006ff */
[----:B--2---:R-:W-:Y:S02]  /*4d830*/  HMMA.16816.F32 R24, R16, R10, R24 ;  /* 0x0000000a1018723c */ /* 0x004fe40000001818 */
[----:B-----5:R0:W-:Y:S04]  /*4d840*/  STL.64 [R1+0x2c30], R14 ;  /* 0x002c300e01007387 */ /* 0x0201e80000100a00 */
[----:B----4-:R-:W-:Y:S04]  /*4d850*/  STL.64 [R1+0x2c28], R12 ;  /* 0x002c280c01007387 */ /* 0x010fe80000100a00 */
[----:B------:R-:W2:Y:S04]  /*4d860*/  LDL.LU.64 R20, [R1+0x4c0] ;  /* 0x0004c00001147983 */ /* 0x000ea80000300a00 */
[----:B------:R-:W2:Y:S04]  /*4d870*/  LDL.LU.64 R22, [R1+0x4c8] ;  /* 0x0004c80001167983 */ /* 0x000ea80000300a00 */
[----:B------:R-:W4:Y:S04]  /*4d880*/  LDL.LU R0, [R1+0x418] ;  /* 0x0004180001007983 */ /* 0x000f280000300800 */
[----:B------:R-:W5:Y:S01]  /*4d890*/  LDL.LU R6, [R1+0x528] ;  /* 0x0005280001067983 */ /* 0x000f620000300800 */
[----:B0-----:R-:W-:Y:S01]  /*4d8a0*/  IMAD.MOV.U32 R15, RZ, RZ, R3 ;  /* 0x000000ffff0f7224 */ /* 0x001fe200078e0003 */
[----:B------:R-:W-:-:S02]  /*4d8b0*/  F2FP.F16.E4M3.UNPACK_B R3, R5 ;  /* 0x00000005ff03723e */ /* 0x000fc400020006ff */
[----:B------:R-:W4:Y:S04]  /*4d8c0*/  LDL.LU R5, [R1+0x520] ;  /* 0x0005200001057983 */ /* 0x000f280000300800 */
[----:B------:R0:W-:Y:S04]  /*4d8d0*/  STL.64 [R1+0xf0], R24 ;  /* 0x0000f01801007387 */ /* 0x0001e80000100a00 */
[----:B------:R1:W-:Y:S04]  /*4d8e0*/  STL.64 [R1+0xf8], R26 ;  /* 0x0000f81a01007387 */ /* 0x0003e80000100a00 */
[----:B------:R-:W3:Y:S04]  /*4d8f0*/  LDSM.16.M88.4 R12, [R15+UR5+0xf000] ;  /* 0x00f000050f0c783b */ /* 0x000ee80008000200 */
[----:B0-----:R-:W3:Y:S01]  /*4d900*/  LDL.LU.64 R24, [R1+0x2c40] ;  /* 0x002c400001187983 */ /* 0x001ee20000300a00 */
[----:B-1----:R-:W-:-:S02]  /*4d910*/  IMAD.MOV.U32 R27, RZ, RZ, R10 ;  /* 0x000000ffff1b7224 */ /* 0x002fc400078e000a */
[----:B------:R-:W-:Y:S02]  /*4d920*/  IMAD.MOV.U32 R26, RZ, RZ, R11 ;  /* 0x000000ffff1a7224 */ /* 0x000fe400078e000b */
[----:B------:R-:W5:Y:S04]  /*4d930*/  LDL.LU.64 R10, [R1+0x2c38] ;  /* 0x002c3800010a7983 */ /* 0x000f680000300a00 */
[----:B------:R-:W-:Y:S04]  /*4d940*/  STL.64 [R1+0x2bf0], R26 ;  /* 0x002bf01a01007387 */ /* 0x000fe80000100a00 */
[----:B---3--:R0:W-:Y:S04]  /*4d950*/  STL.64 [R1+0x2be8], R24 ;  /* 0x002be81801007387 */ /* 0x0081e80000100a00 */
[----:B0-----:R-:W3:Y:S04]  /*4d960*/  LDL.LU.64 R24, [R1+0x4b0] ;  /* 0x0004b00001187983 */ /* 0x001ee80000300a00 */
[----:B------:R-:W3:Y:S04]  /*4d970*/  LDL.LU.64 R26, [R1+0x4b8] ;  /* 0x0004b800011a7983 */ /* 0x000ee80000300a00 */
[----:B------:R-:W-:Y:S04]  /*4d980*/  STL.64 [R1+0x400], R12 ;  /* 0x0004000c01007387 */ /* 0x000fe80000100a00 */
[----:B------:R0:W-:Y:S04]  /*4d990*/  STL.64 [R1+0x408], R14 ;  /* 0x0004080e01007387 */ /* 0x0001e80000100a00 */
[----:B0-----:R-:W4:Y:S04]  /*4d9a0*/  LDL.LU.64 R14, [R1+0x2c30] ;  /* 0x002c3000010e7983 */ /* 0x001f280000300a00 */
[----:B------:R-:W4:Y:S01]  /*4d9b0*/  LDL.LU.64 R12, [R1+0x2c28] ;  /* 0x002c2800010c7983 */ /* 0x000f220000300a00 */
[----:B------:R-:W-:-:S02]  /*4d9c0*/  F2FP.F16.E4M3.UNPACK_B R8, R8 ;  /* 0x00000008ff08723e */ /* 0x000fc400020006ff */
[----:B------:R-:W-:-:S07]  /*4d9d0*/  F2FP.F16.E4M3.UNPACK_B R9, R9 ;  /* 0x00000009ff09723e */ /* 0x000fce00020006ff */
[C---:B--2---:R-:W-:Y:S06]  /*4d9e0*/  HMMA.16816.F32 R20, R16.reuse, R8, R20 ;  /* 0x000000081014723c */ /* 0x044fec0000001814 */
[----:B----4-:R-:W-:-:S15]  /*4d9f0*/  HMMA.16816.F32 R12, R16, R2, R12 ;  /* 0x00000002100c723c */ /* 0x010fde000000180c */
[----:B------:R-:W-:-:S08]  /*4da00*/  NOP ;  /* 0x0000000000007918 */ /* 0x000fd00000000000 */
[----:B------:R-:W-:Y:S04]  /*4da10*/  STL.64 [R1+0x110], R12 ;  /* 0x0001100c01007387 */ /* 0x000fe80000100a00 */
[----:B------:R0:W-:Y:S04]  /*4da20*/  STL.64 [R1+0x118], R14 ;  /* 0x0001180e01007387 */ /* 0x0001e80000100a00 */
[----:B0-----:R-:W2:Y:S04]  /*4da30*/  LDL.LU.64 R14, [R1+0x2c20] ;  /* 0x002c2000010e7983 */ /* 0x001ea80000300a00 */
[----:B------:R-:W4:Y:S04]  /*4da40*/  LDL.LU R12, [R1+0x2c18] ;  /* 0x002c1800010c7983 */ /* 0x000f280000300800 */
[----:B------:R0:W-:Y:S04]  /*4da50*/  STL.64 [R1+0x140], R20 ;  /* 0x0001401401007387 */ /* 0x0001e80000100a00 */
[----:B------:R1:W-:Y:S04]  /*4da60*/  STL.64 [R1+0x148], R22 ;  /* 0x0001481601007387 */ /* 0x0003e80000100a00 */
[----:B0-----:R-:W2:Y:S04]  /*4da70*/  LDL.LU.64 R20, [R1+0x4a0] ;  /* 0x0004a00001147983 */ /* 0x001ea80000300a00 */
[----:B-1----:R-:W2:Y:S01]  /*4da80*/  LDL.LU.64 R22, [R1+0x4a8] ;  /* 0x0004a80001167983 */ /* 0x002ea20000300a00 */
[----:B------:R-:W-:-:S03]  /*4da90*/  F2FP.F16.E4M3.UNPACK_B R13, R7 ;  /* 0x00000007ff0d723e */ /* 0x000fc600020006ff */
[----:B------:R-:W2:Y:S01]  /*4daa0*/  LDL.LU R7, [R1+0x530] ;  /* 0x0005300001077983 */ /* 0x000ea20000300800 */
[----:B-----5:R-:W-:Y:S02]  /*4dab0*/  F2FP.F16.E4M3.UNPACK_B R10, R10 ;  /* 0x0000000aff0a723e */ /* 0x020fe400020006ff */
[----:B------:R-:W-:-:S07]  /*4dac0*/  F2FP.F16.E4M3.UNPACK_B R11, R11 ;  /* 0x0000000bff0b723e */ /* 0x000fce00020006ff */
[----:B---3--:R-:W-:Y:S01]  /*4dad0*/  HMMA.16816.F32 R24, R16, R10, R24 ;  /* 0x0000000a1018723c */ /* 0x008fe20000001818 */
[----:B----4-:R-:W-:-:S07]  /*4dae0*/  F2FP.F16.E4M3.UNPACK_B R12, R12 ;  /* 0x0000000cff0c723e */ /* 0x010fce00020006ff */
[----:B--2---:R-:W-:Y:S01]  /*4daf0*/  HMMA.16816.F32 R20, R16, R12, R20 ;  /* 0x0000000c1014723c */ /* 0x004fe20000001814 */
[----:B------:R-:W-:Y:S04]  /*4db00*/  STL.64 [R1+0x2c00], R6 ;  /* 0x002c000601007387 */ /* 0x000fe80000100a00 */
[----:B------:R0:W-:Y:S04]  /*4db10*/  STL.64 [R1+0x2bf8], R4 ;  /* 0x002bf80401007387 */ /* 0x0001e80000100a00 */
[----:B0-----:R-:W2:Y:S04]  /*4db20*/  LDL.LU.64 R4, [R1+0x490] ;  /* 0x0004900001047983 */ /* 0x001ea80000300a00 */
[----:B------:R-:W2:Y:S04]  /*4db30*/  LDL.LU.64 R6, [R1+0x498] ;  /* 0x0004980001067983 */ /* 0x000ea80000300a00 */
[----:B------:R0:W-:Y:S04]  /*4db40*/  STL.64 [R1+0x160], R24 ;  /* 0x0001601801007387 */ /* 0x0001e80000100a00 */
[----:B------:R1:W-:Y:S04]  /*4db50*/  STL.64 [R1+0x168], R26 ;  /* 0x0001681a01007387 */ /* 0x0003e80000100a00 */
[----:B0-----:R-:W3:Y:S04]  /*4db60*/  LDL.LU.64 R24, [R1+0x480] ;  /* 0x0004800001187983 */ /* 0x001ee80000300a00 */
[----:B-1----:R-:W3:Y:S04]  /*4db70*/  LDL.LU.64 R26, [R1+0x488] ;  /* 0x00048800011a7983 */ /* 0x002ee80000300a00 */
[----:B------:R-:W-:Y:S04]  /*4db80*/  STL.64 [R1+0x2b40], R10 ;  /* 0x002b400a01007387 */ /* 0x000fe80000100a00 */
[----:B------:R0:W-:Y:S04]  /*4db90*/  STL.64 [R1+0x2b38], R8 ;  /* 0x002b380801007387 */ /* 0x0001e80000100a00 */
[----:B0-----:R-:W4:Y:S04]  /*4dba0*/  LDL.LU.64 R8, [R1+0x500] ;  /* 0x0005000001087983 */ /* 0x001f280000300a00 */
[----:B------:R-:W4:Y:S04]  /*4dbb0*/  LDL.LU.64 R10, [R1+0x508] ;  /* 0x00050800010a7983 */ /* 0x000f280000300a00 */
[----:B------:R-:W-:Y:S04]  /*4dbc0*/  STL.64 [R1+0x180], R20 ;  /* 0x0001801401007387 */ /* 0x000fe80000100a00 */
[----:B------:R0:W-:Y:S04]  /*4dbd0*/  STL.64 [R1+0x188], R22 ;  /* 0x0001881601007387 */ /* 0x0001e80000100a00 */
[----:B0-----:R-:W5:Y:S04]  /*4dbe0*/  LDL.LU.64 R22, [R1+0x2c10] ;  /* 0x002c100001167983 */ /* 0x001f680000300a00 */
[----:B------:R-:W3:Y:S01]  /*4dbf0*/  LDL.LU.64 R20, [R1+0x2c08] ;  /* 0x002c080001147983 */ /* 0x000ee20000300a00 */
[----:B------:R-:W-:-:S02]  /*4dc00*/  F2FP.F16.E4M3.UNPACK_B R14, R14 ;  /* 0x0000000eff0e723e */ /* 0x000fc400020006ff */
[----:B------:R-:W-:-:S07]  /*4dc10*/  F2FP.F16.E4M3.UNPACK_B R15, R15 ;  /* 0x0000000fff0f723e */ /* 0x000fce00020006ff */
[----:B--2---:R-:W-:-:S15]  /*4dc20*/  HMMA.16816.F32 R4, R16, R14, R4 ;  /* 0x0000000e1004723c */ /* 0x004fde0000001804 */
[----:B------:R-:W-:-:S08]  /*4dc30*/  NOP ;  /* 0x0000000000007918 */ /* 0x000fd00000000000 */
[----:B------:R-:W-:Y:S01]  /*4dc40*/  STL.64 [R1+0x1a0], R4 ;  /* 0x0001a00401007387 */ /* 0x000fe20000100a00 */
[----:B---3--:R-:W-:Y:S02]  /*4dc50*/  F2FP.F16.E4M3.UNPACK_B R20, R20 ;  /* 0x00000014ff14723e */ /* 0x008fe400020006ff */
[----:B------:R-:W-:-:S07]  /*4dc60*/  F2FP.F16.E4M3.UNPACK_B R21, R21 ;  /* 0x00000015ff15723e */ /* 0x000fce00020006ff */
[----:B------:R-:W-:Y:S01]  /*4dc70*/  HMMA.16816.F32 R24, R16, R20, R24 ;  /* 0x000000141018723c */ /* 0x000fe20000001818 */
[----:B------:R0:W-:Y:S04]  /*4dc80*/  STL.64 [R1+0x1a8], R6 ;  /* 0x0001a80601007387 */ /* 0x0001e80000100a00 */
[----:B0-----:R-:W2:Y:S04]  /*4dc90*/  LDL.LU.64 R6, [R1+0x2c00] ;  /* 0x002c000001067983 */ /* 0x001ea80000300a00 */
[----:B------:R-:W3:Y:S04]  /*4dca0*/  LDL.LU.64 R4, [R1+0x2bf8] ;  /* 0x002bf80001047983 */ /* 0x000ee80000300a00 */
[----:B------:R0:W-:Y:S04]  /*4dcb0*/  STL.64 [R1+0x2b50], R14 ;  /* 0x002b500e01007387 */ /* 0x0001e80000100a00 */
[----:B0-----:R-:W2:Y:S04]  /*4dcc0*/  LDL.LU R14, [R1+0x524] ;  /* 0x00052400010e7983 */ /* 0x001ea80000300800 */
[----:B------:R-:W2:Y:S04]  /*4dcd0*/  LDL.LU R15, [R1+0x534] ;  /* 0x00053400010f7983 */ /* 0x000ea80000300800 */
[----:B------:R0:W-:Y:S04]  /*4dce0*/  STL.64 [R1+0x2b48], R12 ;  /* 0x002b480c01007387 */ /* 0x0001e80000100a00 */
[----:B0-----:R-:W2:Y:S04]  /*4dcf0*/  LDL.LU R12, [R1+0x41c] ;  /* 0x00041c00010c7983 */ /* 0x001ea80000300800 */
[----:B------:R-:W2:Y:S04]  /*4dd00*/  LDL.LU R13, [R1+0x52c] ;  /* 0x00052c00010d7983 */ /* 0x000ea80000300800 */
[----:B------:R-:W-:Y:S04]  /*4dd10*/  STL.64 [R1+0x1c0], R24 ;  /* 0x0001c01801007387 */ /* 0x000fe80000100a00 */
[----:B------:R0:W-:Y:S04]  /*4dd20*/  STL.64 [R1+0x1c8], R26 ;  /* 0x0001c81a01007387 */ /* 0x0001e80000100a00 */
[----:B0-----:R-:W2:Y:S01]  /*4dd30*/  LDL.LU.64 R26, [R1+0x2bf0] ;  /* 0x002bf000011a7983 */ /* 0x001ea20000300a00 */
[----:B-----5:R-:W-:-:S02]  /*4dd40*/  F2FP.F16.E4M3.UNPACK_B R22, R22 ;  /* 0x00000016ff16723e */ /* 0x020fc400020006ff */
[----:B------:R-:W-:Y:S01]  /*4dd50*/  F2FP.F16.E4M3.UNPACK_B R23, R23 ;  /* 0x00000017ff17723e */ /* 0x000fe200020006ff */
[----:B------:R-:W5:Y:S06]  /*4dd60*/  LDL.LU.64 R24, [R1+0x2be8] ;  /* 0x002be80001187983 */ /* 0x000f6c0000300a00 */
[----:B----4-:R-:W-:-:S15]  /*4dd70*/  HMMA.16816.F32 R8, R16, R22, R8 ;  /* 0x000000161008723c */ /* 0x010fde0000001808 */
[----:B------:R-:W-:-:S08]  /*4dd80*/  NOP ;  /* 0x0000000000007918 */ /* 0x000fd00000000000 */
[----:B------:R3:W-:Y:S04]  /*4dd90*/  STL.64 [R1+0x1e0], R8 ;  /* 0x0001e00801007387 */ /* 0x0007e80000100a00 */
[----:B------:R2:W-:Y:S01]  /*4dda0*/  STL.64 [R1+0x1e8], R10 ;  /* 0x0001e80a01007387 */ /* 0x0005e20000100a00 */
[----:B---3--:R-:W-:Y:S02]  /*4ddb0*/  IMAD.MOV.U32 R8, RZ, RZ, R4 ;  /* 0x000000ffff087224 */ /* 0x008fe400078e0004 */
[----:B--2---:R-:W-:Y:S02]  /*4ddc0*/  IMAD.MOV.U32 R10, RZ, RZ, R27 ;  /* 0x000000ffff0a7224 */ /* 0x004fe400078e001b */
[----:B------:R-:W-:Y:S01]  /*4ddd0*/  IMAD.MOV.U32 R11, RZ, RZ, R26 ;  /* 0x000000ffff0b7224 */ /* 0x000fe200078e001a */
[----:B------:R-:W2:Y:S04]  /*4dde0*/  LDL.LU R27, [R1+0x2be0] ;  /* 0x002be000011b7983 */ /* 0x000ea80000300800 */
[----:B------:R-:W3:Y:S04]  /*4ddf0*/  LDL.LU R26, [R1+0x2bdc] ;  /* 0x002bdc00011a7983 */ /* 0x000ee80000300800 */
[----:B------:R-:W4:Y:S04]  /*4de00*/  LDL.LU R4, [R1+0x2bd8] ;  /* 0x002bd80001047983 */ /* 0x000f280000300800 */
[----:B------:R-:W5:Y:S04]  /*4de10*/  LDL.LU R9, [R1+0xc] ;  /* 0x00000c0001097983 */ /* 0x000f680000300800 */
[----:B------:R-:W-:Y:S04]  /*4de20*/  STL.64 [R1+0x2b58], R10 ;  /* 0x002b580a01007387 */ /* 0x000fe80000100a00 */
[----:B-----5:R-:W-:Y:S04]  /*4de30*/  STL.64 [R1+0x2b70], R8 ;  /* 0x002b700801007387 */ /* 0x020fe80000100a00 */
[----:B------:R0:W-:Y:S04]  /*4de40*/  STL.64 [R1+0x2b20], R22 ;  /* 0x002b201601007387 */ /* 0x0001e80000100a00 */
[----:B0-----:R-:W5:Y:S04]  /*4de50*/  LDL R22, [R1+0x400] ;  /* 0x0004000001167983 */ /* 0x001f680000100800 */
[----:B------:R-:W5:Y:S04]  /*4de60*/  LDL R23, [R1+0x404] ;  /* 0x0004040001177983 */ /* 0x000f680000100800 */
[----:B------:R-:W-:Y:S04]  /*4de70*/  STL.64 [R1+0x2b18], R20 ;  /* 0x002b181401007387 */ /* 0x000fe80000100a00 */
[----:B------:R-:W2:Y:S01]  /*4de80*/  LDL.LU R10, [R1+0x10] ;  /* 0x00001000010a7983 */ /* 0x000ea20000300800 */
[----:B----4-:R-:W-:-:S02]  /*4de90*/  IMAD.MOV.U32 R11, RZ, RZ, R4 ;  /* 0x000000ffff0b7224 */ /* 0x010fc400078e0004 */
[----:B------:R-:W-:Y:S02]  /*4dea0*/  IMAD R0, R0, 0x100, R12 ;  /* 0x0000010000007824 */ /* 0x000fe400078e020c */
[----:B------:R-:W-:Y:S02]  /*4deb0*/  IMAD R6, R6, 0x100, R13 ;  /* 0x0000010006067824 */ /* 0x000fe400078e020d */
[----:B------:R-:W-:Y:S02]  /*4dec0*/  IMAD R5, R5, 0x100, R14 ;  /* 0x0000010005057824 */ /* 0x000fe400078e020e */
[----:B------:R-:W-:Y:S01]  /*4ded0*/  IMAD R7, R7, 0x100, R15 ;  /* 0x0000010007077824 */ /* 0x000fe200078e020f */
[----:B------:R-:W4:Y:S04]  /*4dee0*/  LDL.LU.64 R12, [R1+0x4f0] ;  /* 0x0004f000010c7983 */ /* 0x000f280000300a00 */
[----:B------:R-:W4:Y:S04]  /*4def0*/  LDL.LU.64 R14, [R1+0x4f8] ;  /* 0x0004f800010e7983 */ /* 0x000f280000300a00 */
[----:B--2---:R-:W-:Y:S04]  /*4df00*/  STL.64 [R1+0x2b88], R10 ;  /* 0x002b880a01007387 */ /* 0x004fe80000100a00 */
[----:B------:R-:W2:Y:S04]  /*4df10*/  LDL.LU R8, [R1+0x18] ;  /* 0x0000180001087983 */ /* 0x000ea80000300800 */
[----:B------:R-:W2:Y:S01]  /*4df20*/  LDL.LU R9, [R1+0x1c] ;  /* 0x00001c0001097983 */ /* 0x000ea20000300800 */
[----:B------:R-:W-:-:S02]  /*4df30*/  F2FP.F16.E4M3.UNPACK_B R24, R24 ;  /* 0x00000018ff18723e */ /* 0x000fc400020006ff */
[----:B------:R-:W-:Y:S01]  /*4df40*/  F2FP.F16.E4M3.UNPACK_B R25, R25 ;  /* 0x00000019ff19723e */ /* 0x000fe200020006ff */
[----:B--2---:R0:W-:Y:S04]  /*4df50*/  STL.64 [R1+0x2ba0], R8 ;  /* 0x002ba00801007387 */ /* 0x0041e80000100a00 */
[----:B0-----:R-:W2:Y:S04]  /*4df60*/  LDL.LU.64 R8, [R1+0x510] ;  /* 0x0005100001087983 */ /* 0x001ea80000300a00 */
[----:B------:R-:W2:Y:S01]  /*4df70*/  LDL.LU.64 R10, [R1+0x518] ;  /* 0x00051800010a7983 */ /* 0x000ea20000300a00 */
[----:B---3--:R-:W-:-:S02]  /*4df80*/  F2FP.F16.E4M3.UNPACK_B R26, R26 ;  /* 0x0000001aff1a723e */ /* 0x008fc400020006ff */
[----:B------:R-:W-:Y:S01]  /*4df90*/  F2FP.F16.E4M3.UNPACK_B R27, R27 ;  /* 0x0000001bff1b723e */ /* 0x000fe200020006ff */
[----:B--2---:R-:W-:-:S15]  /*4dfa0*/  HMMA.16816.F32 R8, R16, R24, R8 ;  /* 0x000000181008723c */ /* 0x004fde0000001808 */
[----:B------:R-:W-:-:S08]  /*4dfb0*/  NOP ;  /* 0x0000000000007918 */ /* 0x000fd00000000000 */
[----:B------:R5:W-:Y:S02]  /*4dfc0*/  STL.64 [R1+0x210], R8 ;  /* 0x0002100801007387 */ /* 0x000be40000100a00 */
[----:B-----5:R-:W-:Y:S02]  /*4dfd0*/  F2FP.F16.E4M3.UNPACK_B R8, R22 ;  /* 0x00000016ff08723e */ /* 0x020fe400020006ff */
[----:B------:R-:W-:Y:S02]  /*4dfe0*/  F2FP.F16.E4M3.UNPACK_B R9, R23 ;  /* 0x00000017ff09723e */ /* 0x000fe400020006ff */
[----:B----4-:R-:W-:Y:S01]  /*4dff0*/  HMMA.16816.F32 R20, R16, R26, R12 ;  /* 0x0000001a1014723c */ /* 0x010fe2000000180c */
[----:B------:R0:W-:Y:S04]  /*4e000*/  STL.64 [R1+0x218], R10 ;  /* 0x0002180a01007387 */ /* 0x0001e80000100a00 */
[----:B0-----:R-:W2:Y:S04]  /*4e010*/  LDL.LU R10, [R1+0x20] ;  /* 0x00002000010a7983 */ /* 0x001ea80000300800 */
[----:B------:R-:W2:Y:S04]  /*4e020*/  LDL.LU R11, [R1+0x24] ;  /* 0x00002400010b7983 */ /* 0x000ea80000300800 */
[----:B------:R-:W3:Y:S04]  /*4e030*/  LDL.LU.64 R12, [R1+0x310] ;  /* 0x00031000010c7983 */ /* 0x000ee80000300a00 */
[----:B------:R-:W-:Y:S06]  /*4e040*/  STL [R1+0x28], R8 ;  /* 0x0000280801007387 */ /* 0x000fec0000100800 */
[----:B------:R-:W-:Y:S04]  /*4e050*/  STL.64 [R1+0x250], R20 ;  /* 0x0002501401007387 */ /* 0x000fe80000100a00 */
[----:B------:R-:W-:Y:S04]  /*4e060*/  STL.64 [R1+0x258], R22 ;  /* 0x0002581601007387 */ /* 0x000fe80000100a00 */
[----:B------:R-:W4:Y:S04]  /*4e070*/  LDL.LU.64 R14, [R1+0x318] ;  /* 0x00031800010e7983 */ /* 0x000f280000300a00 */
[----:B------:R-:W-:Y:S04]  /*4e080*/  STL [R1+0x2c], R9 ;  /* 0x00002c0901007387 */ /* 0x000fe80000100800 */
[----:B--2---:R-:W-:Y:S04]  /*4e090*/  STL.64 [R1+0x2bd0], R10 ;  /* 0x002bd00a01007387 */ /* 0x004fe80000100a00 */
[----:B------:R0:W-:Y:S04]  /*4e0a0*/  STL.64 [R1+0x2bc8], R8 ;  /* 0x002bc80801007387 */ /* 0x0001e80000100a00 */
[----:B0-----:R-:W2:Y:S04]  /*4e0b0*/  LDL.LU.64 R8, [R1+0x4e0] ;  /* 0x0004e00001087983 */ /* 0x001ea80000300a00 */
[----:B------:R-:W2:Y:S04]  /*4e0c0*/  LDL.LU.64 R10, [R1+0x4e8] ;  /* 0x0004e800010a7983 */ /* 0x000ea80000300a00 */
[----:B----4-:R-:W-:Y:S04]  /*4e0d0*/  STL.64 [R1+0x2b68], R14 ;  /* 0x002b680e01007387 */ /* 0x010fe80000100a00 */
[----:B---3--:R0:W-:Y:S04]  /*4e0e0*/  STL.64 [R1+0x2b60], R12 ;  /* 0x002b600c01007387 */ /* 0x0081e80000100a00 */
[----:B0-----:R-:W3:Y:S04]  /*4e0f0*/  LDL.LU.64 R12, [R1+0x420] ;  /* 0x00042000010c7983 */ /* 0x001ee80000300a00 */
[----:B------:R-:W4:Y:S04]  /*4e100*/  LDL.LU.64 R14, [R1+0x428] ;  /* 0x00042800010e7983 */ /* 0x000f280000300a00 */
[----:B----4-:R-:W-:Y:S04]  /*4e110*/  STL.64 [R1+0x2b80], R14 ;  /* 0x002b800e01007387 */ /* 0x010fe80000100a00 */
[----:B---3--:R0:W-:Y:S04]  /*4e120*/  STL.64 [R1+0x2b78], R12 ;  /* 0x002b780c01007387 */ /* 0x0081e80000100a00 */
[----:B0-----:R-:W3:Y:S04]  /*4e130*/  LDL.LU.64 R12, [R1+0x430] ;  /* 0x00043000010c7983 */ /* 0x001ee80000300a00 */
[----:B------:R-:W4:Y:S04]  /*4e140*/  LDL.LU.64 R14, [R1+0x438] ;  /* 0x00043800010e7983 */ /* 0x000f280000300a00 */
[----:B----4-:R-:W-:Y:S04]  /*4e150*/  STL.64 [R1+0x2b98], R14 ;  /* 0x002b980e01007387 */ /* 0x010fe80000100a00 */
[----:B---3--:R0:W-:Y:S04]  /*4e160*/  STL.64 [R1+0x2b90], R12 ;  /* 0x002b900c01007387 */ /* 0x0081e80000100a00 */
[----:B0-----:R-:W3:Y:S04]  /*4e170*/  LDL.LU.64 R12, [R1+0x440] ;  /* 0x00044000010c7983 */ /* 0x001ee80000300a00 */
[----:B------:R-:W4:Y:S01]  /*4e180*/  LDL.LU.64 R14, [R1+0x448] ;  /* 0x00044800010e7983 */ /* 0x000f220000300a00 */
[----:B------:R-:W-:-:S02]  /*4e190*/  F2FP.F16.E4M3.UNPACK_B R28, R28 ;  /* 0x0000001cff1c723e */ /* 0x000fc400020006ff */
[----:B------:R-:W-:-:S07]  /*4e1a0*/  F2FP.F16.E4M3.UNPACK_B R29, R29 ;  /* 0x0000001dff1d723e */ /* 0x000fce00020006ff */
[----:B--2---:R-:W-:Y:S01]  /*4e1b0*/  HMMA.16816.F32 R8, R16, R28, R8 ;  /* 0x0000001c1008723c */ /* 0x004fe20000001808 */
[----:B----4-:R-:W-:Y:S04]  /*4e1c0*/  STL.64 [R1+0x2bb0], R14 ;  /* 0x002bb00e01007387 */ /* 0x010fe80000100a00 */
[----:B---3--:R0:W-:Y:S04]  /*4e1d0*/  STL.64 [R1+0x2ba8], R12 ;  /* 0x002ba80c01007387 */ /* 0x0081e80000100a00 */
[----:B0-----:R-:W2:Y:S04]  /*4e1e0*/  LDL.LU.64 R12, [R1+0x450] ;  /* 0x00045000010c7983 */ /* 0x001ea80000300a00 */
[----:B------:R-:W3:Y:S04]  /*4e1f0*/  LDL.LU.64 R14, [R1+0x458] ;  /* 0x00045800010e7983 */ /* 0x000ee80000300a00 */
[----:B---3--:R-:W-:Y:S04]  /*4e200*/  STL.64 [R1+0x2bc0], R14 ;  /* 0x002bc00e01007387 */ /* 0x008fe80000100a00 */
[----:B--2---:R0:W-:Y:S04]  /*4e210*/  STL.64 [R1+0x2bb8], R12 ;  /* 0x002bb80c01007387 */ /* 0x0041e80000100a00 */
[----:B0-----:R-:W2:Y:S04]  /*4e220*/  LDL.LU.64 R12, [R1+0x470] ;  /* 0x00047000010c7983 */ /* 0x001ea80000300a00 */
[----:B------:R-:W2:Y:S04]  /*4e230*/  LDL.LU.64 R14, [R1+0x478] ;  /* 0x00047800010e7983 */ /* 0x000ea80000300a00 */
[----:B------:R-:W3:Y:S04]  /*4e240*/  LDL.LU.64 R20, [R1+0x2c0] ;  /* 0x0002c00001147983 */ /* 0x000ee80000300a00 */
[----:B------:R-:W3:Y:S04]  /*4e250*/  LDL.LU.64 R22, [R1+0x2c8] ;  /* 0x0002c80001167983 */ /* 0x000ee80000300a00 */
[----:B------:R-:W-:Y:S04]  /*4e260*/  STL.64 [R1+0x2b00], R26 ;  /* 0x002b001a01007387 */ /* 0x000fe80000100a00 */
[----:B------:R0:W-:Y:S04]  /*4e270*/  STL.64 [R1+0x2af8], R24 ;  /* 0x002af81801007387 */ /* 0x0001e80000100a00 */
[----:B0-----:R-:W4:Y:S04]  /*4e280*/  LDL.LU.64 R24, [R1+0x2d0] ;  /* 0x0002d00001187983 */ /* 0x001f280000300a00 */
[----:B------:R-:W4:Y:S04]  /*4e290*/  LDL.LU.64 R26, [R1+0x2d8] ;  /* 0x0002d800011a7983 */ /* 0x000f280000300a00 */
[----:B------:R-:W-:Y:S04]  /*4e2a0*/  STL.64 [R1+0x240], R8 ;  /* 0x0002400801007387 */ /* 0x000fe80000100a00 */
[----:B------:R0:W-:Y:S04]  /*4e2b0*/  STL.64 [R1+0x248], R10 ;  /* 0x0002480a01007387 */ /* 0x0001e80000100a00 */
[----:B0-----:R-:W5:Y:S04]  /*4e2c0*/  LDL.LU.64 R10, [R1+0x2bd0] ;  /* 0x002bd000010a7983 */ /* 0x001f680000300a00 */
[----:B------:R-:W2:Y:S01]  /*4e2d0*/  LDL.LU.64 R8, [R1+0x2bc8] ;  /* 0x002bc80001087983 */ /* 0x000ea20000300a00 */
[----:B------:R-:W-:-:S02]  /*4e2e0*/  F2FP.F16.E4M3.UNPACK_B R4, R0 ;  /* 0x00000000ff04723e */ /* 0x000fc400020006ff */
[----:B------:R-:W-:Y:S02]  /*4e2f0*/  F2FP.F16.E4M3.UNPACK_B R6, R6 ;  /* 0x00000006ff06723e */ /* 0x000fe400020006ff */
[----:B------:R-:W-:Y:S02]  /*4e300*/  F2FP.F16.E4M3.UNPACK_B R5, R5 ;  /* 0x00000005ff05723e */ /* 0x000fe400020006ff */
[----:B------:R-:W-:Y:S01]  /*4e310*/  F2FP.F16.E4M3.UNPACK_B R7, R7 ;  /* 0x00000007ff07723e */ /* 0x000fe200020006ff */
[----:B--2---:R-:W-:Y:S01]  /*4e320*/  HMMA.16816.F32 R16, R16, R8, R12 ;  /* 0x000000081010723c */ /* 0x004fe2000000180c */
[----:B------:R-:W5:Y:S04]  /*4e330*/  LDL.LU.64 R14, [R1+0x2bc0] ;  /* 0x002bc000010e7983 */ /* 0x000f680000300a00 */
[----:B------:R-:W5:-:S15]  /*4e340*/  LDL.LU.64 R12, [R1+0x2bb8] ;  /* 0x002bb800010c7983 */ /* 0x000f5e0000300a00 */
[----:B------:R-:W-:-:S03]  /*4e350*/  NOP ;  /* 0x0000000000007918 */ /* 0x000fc60000000000 */
[----:B------:R0:W-:Y:S04]  /*4e360*/  STL.64 [R1+0x230], R16 ;  /* 0x0002301001007387 */ /* 0x0001e80000100a00 */
[----:B------:R1:W-:Y:S04]  /*4e370*/  STL.64 [R1+0x238], R18 ;  /* 0x0002381201007387 */ /* 0x0003e80000100a00 */
[----:B0-----:R-:W2:Y:S04]  /*4e380*/  LDL.LU.64 R16, [R1+0x2e0] ;  /* 0x0002e00001107983 */ /* 0x001ea80000300a00 */
[----:B-1----:R-:W2:Y:S04]  /*4e390*/  LDL.LU.64 R18, [R1+0x2e8] ;  /* 0x0002e80001127983 */ /* 0x002ea80000300a00 */
[----:B------:R-:W3:Y:S01]  /*4e3a0*/  LDL.LU R0, [R1+0x668] ;  /* 0x0006680001007983 */ /* 0x000ee20000300800 */
[----:B-----5:R-:W-:Y:S03]  /*4e3b0*/  HMMA.16816.F32 R8, R4, R10, R12 ;  /* 0x0000000a0408723c */ /* 0x020fe6000000180c */
[----:B------:R-:W5:Y:S04]  /*4e3c0*/  LDL.LU.64 R14, [R1+0x2bb0] ;  /* 0x002bb000010e7983 */ /* 0x000f680000300a00 */
[----:B------:R-:W5:-:S15]  /*4e3d0*/  LDL.LU.64 R12, [R1+0x2ba8] ;  /* 0x002ba800010c7983 */ /* 0x000f5e0000300a00 */
[----:B------:R-:W-:-:S01]  /*4e3e0*/  NOP ;  /* 0x0000000000007918 */ /* 0x000fc20000000000 */
[----:B------:R0:W-:Y:S04]  /*4e3f0*/  STL.64 [R1+0x200], R8 ;  /* 0x0002000801007387 */ /* 0x0001e80000100a00 */
[----:B------:R5:W-:Y:S04]  /*4e400*/  STL.64 [R1+0x208], R10 ;  /* 0x0002080a01007387 */ /* 0x000be80000100a00 */
[----:B0-----:R-:W5:Y:S02]  /*4e410*/  LDL.LU.64 R8, [R1+0x2ba0] ;  /* 0x002ba00001087983 */ /* 0x001f640000300a00 */
[----:B-----5:R-:W-:Y:S02]  /*4e420*/  HMMA.16816.F32 R8, R4, R8, R12 ;  /* 0x000000080408723c */ /* 0x020fe4000000180c */
[----:B------:R-:W5:Y:S04]  /*4e430*/  LDL.LU.64 R14, [R1+0x2b98] ;  /* 0x002b9800010e7983 */ /* 0x000f680000300a00 */
[----:B------:R-:W5:-:S15]  /*4e440*/  LDL.LU.64 R12, [R1+0x2b90] ;  /* 0x002b9000010c7983 */ /* 0x000f5e0000300a00 */
[----:B------:R-:W-:-:S02]  /*4e450*/  NOP ;  /* 0x0000000000007918 */ /* 0x000fc40000000000 */
[----:B------:R-:W-:Y:S04]  /*4e460*/  STL.64 [R1+0x1f0], R8 ;  /* 0x0001f00801007387 */ /* 0x000fe80000100a00 */
[----:B------:R0:W-:Y:S04]  /*4e470*/  STL.64 [R1+0x1f8], R10 ;  /* 0x0001f80a01007387 */ /* 0x0001e80000100a00 */
[----:B0-----:R-:W5:Y:S02]  /*4e480*/  LDL.LU.64 R10, [R1+0x2b88] ;  /* 0x002b8800010a7983 */ /* 0x001f640000300a00 */
[----:B-----5:R-:W-:Y:S02]  /*4e490*/  HMMA.16816.F32 R8, R4, R10, R12 ;  /* 0x0000000a0408723c */ /* 0x020fe4000000180c */
[----:B------:R-:W5:Y:S04]  /*4e4a0*/  LDL.LU.64 R14, [R1+0x2b80] ;  /* 0x002b8000010e7983 */ /* 0x000f680000300a00 */
[----:B------:R-:W5:-:S15]  /*4e4b0*/  LDL.LU.64 R12, [R1+0x2b78] ;  /* 0x002b7800010c7983 */ /* 0x000f5e0000300a00 */
[----:B------:R-:W-:-:S02]  /*4e4c0*/  NOP ;  /* 0x0000000000007918 */ /* 0x000fc40000000000 */
        /* <DEDUP_REMOVED lines=16> */
[----:B0-----:R-:W3:Y:S04]  /*4e5d0*/  LDL.LU.64 R10, [R1+0x2b40] ;  /* 0x002b4000010a7983 */ /* 0x001ee80000300a00 */
[----:B------:R-:W4:Y:S01]  /*4e5e0*/  LDL.LU.64 R8, [R1+0x2b38] ;  /* 0x002b380001087983 */ /* 0x000f220000300a00 */
[----:B--2---:R-:W-:Y:S03]  /*4e5f0*/  HMMA.16816.F32 R16, R4, R2, R16 ;  /* 0x000000020410723c */ /* 0x004fe60000001810 */
[----:B------:R-:W2:Y:S04]  /*4e600*/  LDL.LU R2, [R1+0x678] ;  /* 0x0006780001027983 */ /* 0x000ea80000300800 */
[----:B------:R-:W2:-:S15]  /*4e610*/  LDL.LU R3, [R1+0x670] ;  /* 0x0006700001037983 */ /* 0x000e9e0000300800 */
[----:B------:R-:W-:-:S01]  /*4e620*/  NOP ;  /* 0x0000000000007918 */ /* 0x000fc20000000000 */
[----:B------:R-:W-:Y:S04]  /*4e630*/  STL.64 [R1+0x170], R16 ;  /* 0x0001701001007387 */ /* 0x000fe80000100a00 */
[----:B------:R4:W-:Y:S02]  /*4e640*/  STL.64 [R1+0x178], R18 ;  /* 0x0001781201007387 */ /* 0x0009e40000100a00 */
[----:B----4-:R-:W-:Y:S02]  /*4e650*/  HMMA.16816.F32 R16, R4, R8, R24 ;  /* 0x000000080410723c */ /* 0x010fe40000001818 */
[----:B------:R-:W4:Y:S04]  /*4e660*/  LDL.LU R8, [R1+0x680] ;  /* 0x0006800001087983 */ /* 0x000f280000300800 */
[----:B------:R-:W4:-:S15]  /*4e670*/  LDL.LU R9, [R1+0x324] ;  /* 0x0003240001097983 */ /* 0x000f1e0000300800 */
[----:B------:R-:W-:-:S02]  /*4e680*/  NOP ;  /* 0x0000000000007918 */ /* 0x000fc40000000000 */
[----:B------:R-:W-:Y:S04]  /*4e690*/  STL.64 [R1+0x150], R16 ;  /* 0x0001501001007387 */ /* 0x000fe80000100a00 */
[----:B------:R3:W-:Y:S02]  /*4e6a0*/  STL.64 [R1+0x158], R18 ;  /* 0x0001581201007387 */ /* 0x0007e40000100a00 */
[----:B---3--:R-:W-:Y:S02]  /*4e6b0*/  HMMA.16816.F32 R16, R4, R10, R20 ;  /* 0x0000000a0410723c */ /* 0x008fe40000001814 */
[----:B------:R-:W3:Y:S04]  /*4e6c0*/  LDL.LU.64 R20, [R1+0x2a0] ;  /* 0x0002a00001147983 */ /* 0x000ee80000300a00 */
[----:B------:R-:W5:-:S15]  /*4e6d0*/  LDL.LU.64 R22, [R1+0x2a8] ;  /* 0x0002a80001167983 */ /* 0x000f5e0000300a00 */
[----:B------:R-:W-:-:S02]  /*4e6e0*/  NOP ;  /* 0x0000000000007918 */ /* 0x000fc40000000000 */
[----:B------:R-:W-:Y:S04]  /*4e6f0*/  STL.64 [R1+0x130], R16 ;  /* 0x0001301001007387 */ /* 0x000fe80000100a00 */
[----:B------:R-:W-:Y:S04]  /*4e700*/  STL.64 [R1+0x138], R18 ;  /* 0x0001381201007387 */ /* 0x000fe80000100a00 */
[----:B-----5:R-:W-:Y:S04]  /*4e710*/  STL.64 [R1+0x2b30], R22 ;  /* 0x002b301601007387 */ /* 0x020fe80000100a00 */
[----:B---3--:R0:W-:Y:S04]  /*4e720*/  STL.64 [R1+0x2b28], R20 ;  /* 0x002b281401007387 */ /* 0x0081e80000100a00 */
[----:B0-----:R-:W3:Y:S04]  /*4e730*/  LDL.LU.64 R20, [R1+0x2b0] ;  /* 0x0002b00001147983 */ /* 0x001ee80000300a00 */
[----:B------:R-:W3:Y:S04]  /*4e740*/  LDL.LU.64 R22, [R1+0x2b8] ;  /* 0x0002b80001167983 */ /* 0x000ee80000300a00 */
[----:B------:R-:W5:Y:S04]  /*4e750*/  LDL.LU.64 R24, [R1+0xa0] ;  /* 0x0000a00001187983 */ /* 0x000f680000300a00 */
[----:B------:R-:W2:Y:S04]  /*4e760*/  LDL.LU.64 R26, [R1+0xa8] ;  /* 0x0000a800011a7983 */ /* 0x000ea80000300a00 */
[----:B--2---:R-:W-:Y:S04]  /*4e770*/  STL.64 [R1+0x2b10], R26 ;  /* 0x002b101a01007387 */ /* 0x004fe80000100a00 */
[----:B-----5:R0:W-:Y:S04]  /*4e780*/  STL.64 [R1+0x2b08], R24 ;  /* 0x002b081801007387 */ /* 0x0201e80000100a00 */
[----:B0-----:R-:W2:Y:S04]  /*4e790*/  LDL.LU.64 R24, [R1+0x290] ;  /* 0x0002900001187983 */ /* 0x001ea80000300a00 */
[----:B------:R-:W2:Y:S04]  /*4e7a0*/  LDL.LU.64 R26, [R1+0x298] ;  /* 0x00029800011a7983 */ /* 0x000ea80000300a00 */
[----:B------:R-:W5:Y:S04]  /*4e7b0*/  LDL.LU.64 R16, [R1+0x280] ;  /* 0x0002800001107983 */ /* 0x000f680000300a00 */
[----:B------:R-:W4:Y:S01]  /*4e7c0*/  LDL.LU.64 R18, [R1+0x288] ;  /* 0x0002880001127983 */ /* 0x000f220000300a00 */
[C---:B---3--:R-:W-:Y:S03]  /*4e7d0*/  HMMA.16816.F32 R20, R4.reuse, R12, R20 ;  /* 0x0000000c0414723c */ /* 0x048fe60000001814 */
[----:B----4-:R-:W-:Y:S04]  /*4e7e0*/  STL.64 [R1+0x2ae0], R18 ;  /* 0x002ae01201007387 */ /* 0x010fe80000100a00 */
[----:B-----5:R0:W-:Y:S04]  /*4e7f0*/  STL.64 [R1+0x2ad8], R16 ;  /* 0x002ad81001007387 */ /* 0x0201e80000100a00 */
[----:B0-----:R-:W3:Y:S04]  /*4e800*/  LDL.LU.64 R16, [R1+0x220] ;  /* 0x0002200001107983 */ /* 0x001ee80000300a00 */
[----:B------:R-:W4:Y:S04]  /*4e810*/  LDL.LU.64 R18, [R1+0x228] ;  /* 0x0002280001127983 */ /* 0x000f280000300a00 */
[----:B----4-:R-:W-:Y:S04]  /*4e820*/  STL.64 [R1+0x2af0], R18 ;  /* 0x002af01201007387 */ /* 0x010fe80000100a00 */
[----:B---3--:R0:W-:Y:S04]  /*4e830*/  STL.64 [R1+0x2ae8], R16 ;  /* 0x002ae81001007387 */ /* 0x0081e80000100a00 */
[----:B0-----:R-:W3:Y:S04]  /*4e840*/  LDL.LU.64 R16, [R1+0x260] ;  /* 0x0002600001107983 */ /* 0x001ee80000300a00 */
[----:B------:R-:W3:Y:S04]  /*4e850*/  LDL.LU.64 R18, [R1+0x268] ;  /* 0x0002680001127983 */ /* 0x000ee80000300a00 */
[----:B------:R-:W4:Y:S04]  /*4e860*/  LDL.LU R10, [R1+0x304] ;  /* 0x00030400010a7983 */ /* 0x000f280000300800 */
[----:B------:R-:W5:Y:S04]  /*4e870*/  LDL.LU R11, [R1+0x320] ;  /* 0x00032000010b7983 */ /* 0x000f680000300800 */
[----:B------:R-:W-:Y:S04]  /*4e880*/  STL.64 [R1+0x100], R20 ;  /* 0x0001001401007387 */ /* 0x000fe80000100a00 */
[----:B------:R0:W-:Y:S04]  /*4e890*/  STL.64 [R1+0x108], R22 ;  /* 0x0001081601007387 */ /* 0x0001e80000100a00 */
[----:B0-----:R-:W2:Y:S04]  /*4e8a0*/  LDL.LU.64 R22, [R1+0x2b30] ;  /* 0x002b300001167983 */ /* 0x001ea80000300a00 */
[----:B------:R-:W2:Y:S04]  /*4e8b0*/  LDL.LU.64 R20, [R1+0x2b28] ;  /* 0x002b280001147983 */ /* 0x000ea80000300a00 */
[----:B------:R-:W4:Y:S04]  /*4e8c0*/  LDL.LU R12, [R1+0x28] ;  /* 0x00002800010c7983 */ /* 0x000f280000300800 */
[----:B------:R-:W4:Y:S01]  /*4e8d0*/  LDL.LU R13, [R1+0x2c] ;  /* 0x00002c00010d7983 */ /* 0x000f220000300800 */
[----:B--2---:R-:W-:-:S15]  /*4e8e0*/  HMMA.16816.F32 R20, R4, R14, R20 ;  /* 0x0000000e0414723c */ /* 0x004fde0000001814 */
[----:B------:R-:W-:-:S08]  /*4e8f0*/  NOP ;  /* 0x0000000000007918 */ /* 0x000fd00000000000 */
[----:B------:R-:W-:Y:S04]  /*4e900*/  STL.64 [R1+0xe0], R20 ;  /* 0x0000e01401007387 */ /* 0x000fe80000100a00 */
[----:B------:R0:W-:Y:S04]  /*4e910*/  STL.64 [R1+0xe8], R22 ;  /* 0x0000e81601007387 */ /* 0x0001e80000100a00 */
[----:B0-----:R-:W2:Y:S04]  /*4e920*/  LDL.LU.64 R22, [R1+0x2b20] ;  /* 0x002b200001167983 */ /* 0x001ea80000300a00 */
[----:B------:R-:W3:Y:S04]  /*4e930*/  LDL.LU.64 R20, [R1+0x2b18] ;  /* 0x002b180001147983 */ /* 0x000ee80000300a00 */
[----:B------:R-:W5:Y:S04]  /*4e940*/  LDL.LU R14, [R1+0x688] ;  /* 0x00068800010e7983 */ /* 0x000f680000300800 */
[----:B------:R-:W4:Y:S01]  /*4e950*/  LDL.LU R15, [R1+0x300] ;  /* 0x00030000010f7983 */ /* 0x000f220000300800 */
[----:B---3--:R-:W-:-:S15]  /*4e960*/  HMMA.16816.F32 R24, R4, R20, R24 ;  /* 0x000000140418723c */ /* 0x008fde0000001818 */
[----:B------:R-:W-:-:S08]  /*4e970*/  NOP ;  /* 0x0000000000007918 */ /* 0x000fd00000000000 */
[----:B------:R-:W-:Y:S04]  /*4e980*/  STL.64 [R1+0xc0], R24 ;  /* 0x0000c01801007387 */ /* 0x000fe80000100a00 */
[----:B------:R0:W-:Y:S04]  /*4e990*/  STL.64 [R1+0xc8], R26 ;  /* 0x0000c81a01007387 */ /* 0x0001e80000100a00 */
[----:B0-----:R-:W2:Y:S04]  /*4e9a0*/  LDL.LU.64 R26, [R1+0x2b10] ;  /* 0x002b1000011a7983 */ /* 0x001ea80000300a00 */
[----:B------:R-:W2:Y:S02]  /*4e9b0*/  LDL.LU.64 R24, [R1+0x2b08] ;  /* 0x002b080001187983 */ /* 0x000ea40000300a00 */
[----:B--2---:R-:W-:Y:S02]  /*4e9c0*/  HMMA.16816.F32 R20, R4, R22, R24 ;  /* 0x000000160414723c */ /* 0x004fe40000001818 */
[----:B------:R-:W2:Y:S04]  /*4e9d0*/  LDL.LU.64 R26, [R1+0x2b00] ;  /* 0x002b0000011a7983 */ /* 0x000ea80000300a00 */
[----:B------:R-:W3:-:S15]  /*4e9e0*/  LDL.LU.64 R24, [R1+0x2af8] ;  /* 0x002af80001187983 */ /* 0x000ede0000300a00 */
[----:B------:R-:W-:-:S02]  /*4e9f0*/  NOP ;  /* 0x0000000000007918 */ /* 0x000fc40000000000 */
[----:B------:R0:W-:Y:S04]  /*4ea00*/  STL.64 [R1+0xa0], R20 ;  /* 0x0000a01401007387 */ /* 0x0001e80000100a00 */
[----:B------:R1:W-:Y:S04]  /*4ea10*/  STL.64 [R1+0xa8], R22 ;  /* 0x0000a81601007387 */ /* 0x0003e80000100a00 */
[----:B0-----:R-:W4:Y:S04]  /*4ea20*/  LDL.LU.64 R20, [R1+0x120] ;  /* 0x0001200001147983 */ /* 0x001f280000300a00 */
[----:B-1----:R-:W4:Y:S01]  /*4ea30*/  LDL.LU.64 R22, [R1+0x128] ;  /* 0x0001280001167983 */ /* 0x002f220000300a00 */
[----:B---3--:R-:W-:-:S15]  /*4ea40*/  HMMA.16816.F32 R16, R4, R24, R16 ;  /* 0x000000180410723c */ /* 0x008fde0000001810 */
[----:B------:R-:W-:-:S08]  /*4ea50*/  NOP ;  /* 0x0000000000007918 */ /* 0x000fd00000000000 */
[----:B------:R-:W-:Y:S04]  /*4ea60*/  STL.64 [R1+0x80], R16 ;  /* 0x0000801001007387 */ /* 0x000fe80000100a00 */
[----:B------:R0:W-:Y:S04]  /*4ea70*/  STL.64 [R1+0x88], R18 ;  /* 0x0000881201007387 */ /* 0x0001e80000100a00 */
[----:B0-----:R-:W2:Y:S04]  /*4ea80*/  LDL.LU.64 R18, [R1+0x2af0] ;  /* 0x002af00001127983 */ /* 0x001ea80000300a00 */
[----:B------:R-:W2:Y:S04]  /*4ea90*/  LDL.LU.64 R16, [R1+0x2ae8] ;  /* 0x002ae80001107983 */ /* 0x000ea80000300a00 */
[----:B------:R-:W3:Y:S04]  /*4eaa0*/  LDL.LU R24, [R1+0x67c] ;  /* 0x00067c0001187983 */ /* 0x000ee80000300800 */
[----:B------:R-:W5:Y:S01]  /*4eab0*/  LDL.LU R25, [R1+0x674] ;  /* 0x0006740001197983 */ /* 0x000f620000300800 */
[----:B--2---:R-:W-:-:S15]  /*4eac0*/  HMMA.16816.F32 R16, R4, R26, R16 ;  /* 0x0000001a0410723c */ /* 0x004fde0000001810 */
[----:B------:R-:W-:-:S08]  /*4ead0*/  NOP ;  /* 0x0000000000007918 */ /* 0x000fd00000000000 */
[----:B------:R-:W-:Y:S04]  /*4eae0*/  STL.64 [R1+0x60], R16 ;  /* 0x0000601001007387 */ /* 0x000fe80000100a00 */
[----:B------:R0:W-:Y:S04]  /*4eaf0*/  STL.64 [R1+0x68], R18 ;  /* 0x0000681201007387 */ /* 0x0001e80000100a00 */
[----:B0-----:R-:W2:Y:S04]  /*4eb00*/  LDL.LU.64 R18, [R1+0x2ae0] ;  /* 0x002ae00001127983 */ /* 0x001ea80000300a00 */
[----:B------:R-:W2:Y:S04]  /*4eb10*/  LDL.LU.64 R16, [R1+0x2ad8] ;  /* 0x002ad80001107983 */ /* 0x000ea80000300a00 */
[----:B------:R-:W4:Y:S01]  /*4eb20*/  LDL.LU R27, [R1+0x66c] ;  /* 0x00066c00011b7983 */ /* 0x000f220000300800 */
[----:B---3--:R-:W-:-:S02]  /*4eb30*/  IMAD R2, R2, 0x100, R24 ;  /* 0x0000010002027824 */ /* 0x008fc400078e0218 */
[----:B-----5:R-:W-:Y:S02]  /*4eb40*/  IMAD R3, R3, 0x100, R25 ;  /* 0x0000010003037824 */ /* 0x020fe400078e0219 */
[----:B------:R-:W-:Y:S02]  /*4eb50*/  IMAD R8, R8, 0x100, R14 ;  /* 0x0000010008087824 */ /* 0x000fe400078e020e */
[----:B----4-:R-:W-:Y:S02]  /*4eb60*/  IMAD R0, R0, 0x100, R27 ;  /* 0x0000010000007824 */ /* 0x010fe400078e021b */
[----:B--2---:R-:W-:-:S15]  /*4eb70*/  HMMA.16816.F32 R24, R4, R28, R16 ;  /* 0x0000001c0418723c */ /* 0x004fde0000001810 */
[----:B------:R-:W-:-:S08]  /*4eb80*/  NOP ;  /* 0x0000000000007918 */ /* 0x000fd00000000000 */
[----:B------:R0:W-:Y:S02]  /*4eb90*/  STL.64 [R1+0x50], R24 ;  /* 0x0000501801007387 */ /* 0x0001e40000100a00 */
[----:B0-----:R-:W-:Y:S02]  /*4eba0*/  F2FP.F16.E4M3.UNPACK_B R24, R15.H1 ;  /* 0x0000000fff18723e */ /* 0x001fe400030006ff */
[----:B------:R-:W-:Y:S01]  /*4ebb0*/  HMMA.16816.F32 R12, R4, R12, R20 ;  /* 0x0000000c040c723c */ /* 0x000fe20000001814 */
[----:B------:R-:W-:Y:S06]  /*4ebc0*/  STL.64 [R1+0x58], R26 ;  /* 0x0000581a01007387 */ /* 0x000fec0000100a00 */
[----:B------:R-:W-:-:S02]  /*4ebd0*/  F2FP.F16.E4M3.UNPACK_B R6, R11.H1 ;  /* 0x0000000bff06723e */ /* 0x000fc400030006ff */
[----:B------:R-:W-:-:S14]  /*4ebe0*/  F2FP.F16.E4M3.UNPACK_B R7, R9.H1 ;  /* 0x00000009ff07723e */ /* 0x000fdc00030006ff */
[----:B------:R-:W-:Y:S04]  /*4ebf0*/  STL.64 [R1+0x40], R12 ;  /* 0x0000400c01007387 */ /* 0x000fe80000100a00 */
[----:B------:R-:W-:Y:S04]  /*4ec00*/  STL.64 [R1+0x48], R14 ;  /* 0x0000480e01007387 */ /* 0x000fe80000100a00 */
[----:B------:R0:W-:Y:S04]  /*4ec10*/  STL.64 [R1+0x2ad0], R6 ;  /* 0x002ad00601007387 */ /* 0x0001e80000100a00 */
[----:B------:R-:W2:Y:S04]  /*4ec20*/  LDL.LU R4, [R1+0x70] ;  /* 0x0000700001047983 */ /* 0x000ea80000300800 */
[----:B------:R-:W2:Y:S04]  /*4ec30*/  LDL.LU R5, [R1+0x74] ;  /* 0x0000740001057983 */ /* 0x000ea80000300800 */
[----:B0-----:R-:W2:Y:S04]  /*4ec40*/  LDL.LU R6, [R1+0x78] ;  /* 0x0000780001067983 */ /* 0x001ea80000300800 */
[----:B------:R-:W2:Y:S04]  /*4ec50*/  LDL.LU R7, [R1+0x7c] ;  /* 0x00007c0001077983 */ /* 0x000ea80000300800 */
[----:B------:R-:W3:Y:S04]  /*4ec60*/  LDL.LU R12, [R1+0xf0] ;  /* 0x0000f000010c7983 */ /* 0x000ee80000300800 */
[----:B------:R-:W3:Y:S04]  /*4ec70*/  LDL.LU R13, [R1+0xf4] ;  /* 0x0000f400010d7983 */ /* 0x000ee80000300800 */
[----:B------:R-:W4:Y:S04]  /*4ec80*/  LDL.LU R14, [R1+0xf8] ;  /* 0x0000f800010e7983 */ /* 0x000f280000300800 */
[----:B------:R-:W4:Y:S04]  /*4ec90*/  LDL.LU R15, [R1+0xfc] ;  /* 0x0000fc00010f7983 */ /* 0x000f280000300800 */
[----:B------:R-:W5:Y:S01]  /*4eca0*/  LDL.LU R28, [R1+0x330] ;  /* 0x00033000011c7983 */ /* 0x000f620000300800 */
[----:B------:R-:W-:-:S03]  /*4ecb0*/  F2FP.F16.E4M3.UNPACK_B R18, R2 ;  /* 0x00000002ff12723e */ /* 0x000fc600020006ff */
[----:B------:R-:W5:Y:S04]  /*4ecc0*/  LDL.LU R29, [R1+0x334] ;  /* 0x00033400011d7983 */ /* 0x000f680000300800 */
[----:B------:R-:W5:Y:S04]  /*4ecd0*/  LDL.LU R2, [R1+0x340] ;  /* 0x0003400001027983 */ /* 0x000f680000300800 */
[----:B------:R-:W5:Y:S04]  /*4ece0*/  LDL.LU R22, [R1+0x344] ;  /* 0x0003440001167983 */ /* 0x000f680000300800 */
[----:B------:R-:W5:Y:S04]  /*4ecf0*/  LDL.LU R23, [R1+0x350] ;  /* 0x0003500001177983 */ /* 0x000f680000300800 */
[----:B------:R-:W5:Y:S01]  /*4ed00*/  LDL.LU R20, [R1+0x354] ;  /* 0x0003540001147983 */ /* 0x000f620000300800 */
[----:B------:R-:W-:-:S02]  /*4ed10*/  F2FP.F16.E4M3.UNPACK_B R16, R0 ;  /* 0x00000000ff10723e */ /* 0x000fc400020006ff */
[----:B------:R-:W-:Y:S02]  /*4ed20*/  F2FP.F16.E4M3.UNPACK_B R17, R3 ;  /* 0x00000003ff11723e */ /* 0x000fe400020006ff */
[----:B------:R-:W-:Y:S02]  /*4ed30*/  F2FP.F16.E4M3.UNPACK_B R19, R8 ;  /* 0x00000008ff13723e */ /* 0x000fe400020006ff */
[----:B------:R-:W-:Y:S01]  /*4ed40*/  F2FP.F16.E4M3.UNPACK_B R25, R10.H1 ;  /* 0x0000000aff19723e */ /* 0x000fe200030006ff */
[----:B----4-:R-:W-:Y:S04]  /*4ed50*/  STL.64 [R1+0x2ab8], R14 ;  /* 0x002ab80e01007387 */ /* 0x010fe80000100a00 */
[----:B---3--:R0:W-:Y:S04]  /*4ed60*/  STL.64 [R1+0x2ab0], R12 ;  /* 0x002ab00c01007387 */ /* 0x0081e80000100a00 */
[----:B0-----:R-:W3:Y:S04]  /*4ed70*/  LDL.LU R12, [R1+0xd0] ;  /* 0x0000d000010c7983 */ /* 0x001ee80000300800 */
[----:B------:R-:W3:Y:S04]  /*4ed80*/  LDL.LU R13, [R1+0xd4] ;  /* 0x0000d400010d7983 */ /* 0x000ee80000300800 */
[----:B------:R-:W4:Y:S04]  /*4ed90*/  LDL.LU R14, [R1+0xd8] ;  /* 0x0000d800010e7983 */ /* 0x000f280000300800 */
[----:B------:R-:W4:Y:S01]  /*4eda0*/  LDL.LU R15, [R1+0xdc] ;  /* 0x0000dc00010f7983 */ /* 0x000f220000300800 */
[----:B--2---:R-:W-:-:S15]  /*4edb0*/  HMMA.16816.F32 R4, R16, R24, R4 ;  /* 0x000000181004723c */ /* 0x004fde0000001804 */
[----:B------:R-:W-:-:S09]  /*4edc0*/  NOP ;  /* 0x0000000000007918 */ /* 0x000fd20000000000 */
[----:B------:R-:W-:Y:S01]  /*4edd0*/  IMAD.MOV.U32 R0, RZ, RZ, R7 ;  /* 0x000000ffff007224 */ /* 0x000fe200078e0007 */
[----:B----4-:R-:W-:Y:S04]  /*4ede0*/  STL.64 [R1+0x2ac8], R14 ;  /* 0x002ac80e01007387 */ /* 0x010fe80000100a00 */
[----:B---3--:R0:W-:Y:S04]  /*4edf0*/  STL.64 [R1+0x2ac0], R12 ;  /* 0x002ac00c01007387 */ /* 0x0081e80000100a00 */
[----:B0-----:R-:W2:Y:S04]  /*4ee00*/  LDL.LU R12, [R1+0x90] ;  /* 0x00009000010c7983 */ /* 0x001ea80000300800 */
[----:B------:R-:W2:Y:S04]  /*4ee10*/  LDL.LU R13, [R1+0x94] ;  /* 0x00009400010d7983 */ /* 0x000ea80000300800 */
[----:B------:R-:W2:Y:S04]  /*4ee20*/  LDL.LU R14, [R1+0x98] ;  /* 0x00009800010e7983 */ /* 0x000ea80000300800 */
[----:B------:R-:W2:Y:S04]  /*4ee30*/  LDL.LU R15, [R1+0x9c] ;  /* 0x00009c00010f7983 */ /* 0x000ea80000300800 */
[----:B------:R-:W3:Y:S04]  /*4ee40*/  LDL.LU R21, [R1+0x360] ;  /* 0x0003600001157983 */ /* 0x000ee80000300800 */
[----:B------:R-:W4:Y:S04]  /*4ee50*/  LDL.LU R10, [R1+0x364] ;  /* 0x00036400010a7983 */ /* 0x000f280000300800 */
[----:B------:R-:W4:Y:S04]  /*4ee60*/  LDL.LU R11, [R1+0x390] ;  /* 0x00039000010b7983 */ /* 0x000f280000300800 */
[----:B------:R-:W4:Y:S04]  /*4ee70*/  LDL.LU R9, [R1+0x394] ;  /* 0x0003940001097983 */ /* 0x000f280000300800 */
[----:B------:R-:W-:Y:S04]  /*4ee80*/  STL.64 [R1+0x120], R4 ;  /* 0x0001200401007387 */ /* 0x000fe80000100a00 */
[----:B------:R0:W-:Y:S04]  /*4ee90*/  STL [R1+0x128], R6 ;  /* 0x0001280601007387 */ /* 0x0001e80000100800 */
[----:B0-----:R-:W2:Y:S01]  /*4eea0*/  LDL.LU.64 R6, [R1+0x2ad0] ;  /* 0x002ad00001067983 */ /* 0x001ea20000300a00 */
[----:B------:R-:W-:-:S02]  /*4eeb0*/  IMAD.MOV.U32 R26, RZ, RZ, R25 ;  /* 0x000000ffff1a7224 */ /* 0x000fc400078e0019 */
[----:B------:R-:W-:-:S03]  /*4eec0*/  IMAD.MOV.U32 R27, RZ, RZ, R24 ;  /* 0x000000ffff1b7224 */ /* 0x000fc600078e0018 */
[----:B------:R0:W-:Y:S04]  /*4eed0*/  STL [R1+0x2a44], R26 ;  /* 0x002a441a01007387 */ /* 0x0001e80000100800 */
[----:B------:R1:W-:Y:S04]  /*4eee0*/  STL [R1+0x2a40], R27 ;  /* 0x002a401b01007387 */ /* 0x0003e80000100800 */
[----:B------:R-:W3:Y:S04]  /*4eef0*/  LDL.LU R24, [R1+0xb0] ;  /* 0x0000b00001187983 */ /* 0x000ee80000300800 */
[----:B------:R-:W3:Y:S04]  /*4ef00*/  LDL.LU R25, [R1+0xb4] ;  /* 0x0000b40001197983 */ /* 0x000ee80000300800 */
[----:B0-----:R-:W3:Y:S04]  /*4ef10*/  LDL.LU R26, [R1+0xb8] ;  /* 0x0000b800011a7983 */ /* 0x001ee80000300800 */
[----:B-1----:R-:W3:Y:S04]  /*4ef20*/  LDL.LU R27, [R1+0xbc] ;  /* 0x0000bc00011b7983 */ /* 0x002ee80000300800 */
[----:B------:R0:W-:Y:S01]  /*4ef30*/  STL [R1+0x2988], R0 ;  /* 0x0029880001007387 */ /* 0x0001e20000100800 */
[----:B--2---:R-:W-:-:S15]  /*4ef40*/  HMMA.16816.F32 R12, R16, R6, R12 ;  /* 0x00000006100c723c */ /* 0x004fde000000180c */
[----:B------:R-:W-:-:S08]  /*4ef50*/  NOP ;  /* 0x0000000000007918 */ /* 0x000fd00000000000 */
[----:B------:R-:W-:Y:S04]  /*4ef60*/  STL.64 [R1+0x90], R12 ;  /* 0x0000900c01007387 */ /* 0x000fe80000100a00 */
[----:B------:R1:W-:Y:S01]  /*4ef70*/  STL [R1+0x98], R14 ;  /* 0x0000980e01007387 */ /* 0x0003e20000100800 */
[----:B0-----:R-:W-:-:S03]  /*4ef80*/  IMAD.MOV.U32 R0, RZ, RZ, R15 ;  /* 0x000000ffff007224 */ /* 0x001fc600078e000f */
[----:B-1----:R-:W2:Y:S04]  /*4ef90*/  LDL.LU.64 R14, [R1+0x2ac8] ;  /* 0x002ac800010e7983 */ /* 0x002ea80000300a00 */
[----:B------:R-:W2:Y:S01]  /*4efa0*/  LDL.LU.64 R12, [R1+0x2ac0] ;  /* 0x002ac000010c7983 */ /* 0x000ea20000300a00 */
[----:B-----5:R-:W-:Y:S02]  /*4efb0*/  F2FP.F16.E4M3.UNPACK_B R4, R28.H1 ;  /* 0x0000001cff04723e */ /* 0x020fe400030006ff */
[----:B------:R-:W-:Y:S02]  /*4efc0*/  F2FP.F16.E4M3.UNPACK_B R5, R29.H1 ;  /* 0x0000001dff05723e */ /* 0x000fe400030006ff */
[----:B------:R-:W-:Y:S02]  /*4efd0*/  F2FP.F16.E4M3.UNPACK_B R2, R2.H1 ;  /* 0x00000002ff02723e */ /* 0x000fe400030006ff */
[----:B------:R-:W-:-:S03]  /*4efe0*/  F2FP.F16.E4M3.UNPACK_B R3, R22.H1 ;  /* 0x00000016ff03723e */ /* 0x000fc600030006ff */
[----:B---3--:R-:W-:Y:S01]  /*4eff0*/  HMMA.16816.F32 R24, R16, R4, R24 ;  /* 0x000000041018723c */ /* 0x008fe20000001818 */
[----:B------:R-:W-:Y:S02]  /*4f000*/  IMAD.MOV.U32 R28, RZ, RZ, R7 ;  /* 0x000000ffff1c7224 */ /* 0x000fe400078e0007 */
[----:B------:R-:W-:-:S03]  /*4f010*/  IMAD.MOV.U32 R29, RZ, RZ, R6 ;  /* 0x000000ffff1d7224 */ /* 0x000fc600078e0006 */
[----:B------:R-:W-:Y:S04]  /*4f020*/  STL [R1+0x2a4c], R28 ;  /* 0x002a4c1c01007387 */ /* 0x000fe80000100800 */
[----:B------:R-:W-:Y:S04]  /*4f030*/  STL [R1+0x2a48], R29 ;  /* 0x002a481d01007387 */ /* 0x000fe80000100800 */
[----:B------:R-:W-:Y:S09]  /*4f040*/  STL [R1+0x2a20], R0 ;  /* 0x002a200001007387 */ /* 0x000ff20000100800 */
[----:B------:R-:W-:Y:S04]  /*4f050*/  STL.64 [R1+0x220], R24 ;  /* 0x0002201801007387 */ /* 0x000fe80000100a00 */
[----:B------:R-:W-:Y:S01]  /*4f060*/  STL.64 [R1+0x228], R26 ;  /* 0x0002281a01007387 */ /* 0x000fe20000100a00 */
[----:B--2---:R-:W-:-:S15]  /*4f070*/  HMMA.16816.F32 R12, R16, R2, R12 ;  /* 0x00000002100c723c */ /* 0x004fde000000180c */
[----:B------:R-:W-:-:S08]  /*4f080*/  NOP ;  /* 0x0000000000007918 */ /* 0x000fd00000000000 */
[----:B------:R-:W-:Y:S04]  /*4f090*/  STL.64 [R1+0x260], R12 ;  /* 0x0002600c01007387 */ /* 0x000fe80000100a00 */
[----:B------:R0:W-:Y:S04]  /*4f0a0*/  STL.64 [R1+0x268], R14 ;  /* 0x0002680e01007387 */ /* 0x0001e80000100a00 */
[----:B0-----:R-:W2:Y:S04]  /*4f0b0*/  LDL.LU.64 R14, [R1+0x2ab8] ;  /* 0x002ab800010e7983 */ /* 0x001ea80000300a00 */
[----:B------:R-:W2:Y:S01]  /*4f0c0*/  LDL.LU.64 R12, [R1+0x2ab0] ;  /* 0x002ab000010c7983 */ /* 0x000ea20000300a00 */
[----:B------:R-:W-:-:S02]  /*4f0d0*/  IMAD.MOV.U32 R26, RZ, RZ, R4 ;  /* 0x000000ffff1a7224 */ /* 0x000fc400078e0004 */
[----:B------:R-:W-:Y:S01]  /*4f0e0*/  IMAD.MOV.U32 R27, RZ, RZ, R5 ;  /* 0x000000ffff1b7224 */ /* 0x000fe200078e0005 */
[----:B------:R-:W-:Y:S02]  /*4f0f0*/  F2FP.F16.E4M3.UNPACK_B R4, R23.H1 ;  /* 0x00000017ff04723e */ /* 0x000fe400030006ff */
[----:B------:R-:W-:Y:S01]  /*4f100*/  F2FP.F16.E4M3.UNPACK_B R5, R20.H1 ;  /* 0x00000014ff05723e */ /* 0x000fe200030006ff */
[----:B------:R-:W-:Y:S02]  /*4f110*/  IMAD.MOV.U32 R28, RZ, RZ, R2 ;  /* 0x000000ffff1c7224 */ /* 0x000fe400078e0002 */
[----:B------:R-:W-:Y:S01]  /*4f120*/  STL [R1], R4 ;  /* 0x0000000401007387 */ /* 0x000fe20000100800 */
[----:B------:R-:W-:-:S03]  /*4f130*/  F2FP.F16.E4M3.UNPACK_B R2, R21.H1 ;  /* 0x00000015ff02723e */ /* 0x000fc600030006ff */
[----:B--2---:R-:W-:-:S15]  /*4f140*/  HMMA.16816.F32 R12, R16, R4, R12 ;  /* 0x00000004100c723c */ /* 0x004fde000000180c */
[----:B------:R-:W-:-:S08]  /*4f150*/  NOP ;  /* 0x0000000000007918 */ /* 0x000fd00000000000 */
[----:B------:R-:W-:Y:S04]  /*4f160*/  STL.64 [R1+0x270], R12 ;  /* 0x0002700c01007387 */ /* 0x000fe80000100a00 */
[----:B------:R-:W-:Y:S04]  /*4f170*/  STL.64 [R1+0x278], R14 ;  /* 0x0002780e01007387 */ /* 0x000fe80000100a00 */
[----:B------:R-:W2:Y:S04]  /*4f180*/  LDL.LU R20, [R1+0x3b0] ;  /* 0x0003b00001147983 */ /* 0x000ea80000300800 */
[----:B------:R-:W2:Y:S04]  /*4f190*/  LDL.LU R21, [R1+0x3b4] ;  /* 0x0003b40001157983 */ /* 0x000ea80000300800 */
[----:B------:R-:W3:Y:S04]  /*4f1a0*/  LDL.LU R22, [R1+0x3c0] ;  /* 0x0003c00001167983 */ /* 0x000ee80000300800 */
[----:B------:R-:W3:Y:S01]  /*4f1b0*/  LDL.LU R23, [R1+0x3c4] ;  /* 0x0003c40001177983 */ /* 0x000ee20000300800 */
[----:B------:R-:W-:Y:S01]  /*4f1c0*/  IMAD.MOV.U32 R29, RZ, RZ, R3 ;  /* 0x000000ffff1d7224 */ /* 0x000fe200078e0003 */
[----:B----4-:R-:W-:-:S02]  /*4f1d0*/  F2FP.F16.E4M3.UNPACK_B R3, R10.H1 ;  /* 0x0000000aff03723e */ /* 0x010fc400030006ff */
[----:B------:R-:W-:Y:S01]  /*4f1e0*/  F2FP.F16.E4M3.UNPACK_B R8, R11.H1 ;  /* 0x0000000bff08723e */ /* 0x000fe200030006ff */
[----:B---3--:R-:W-:Y:S04]  /*4f1f0*/  STL.64 [R1+0x2a78], R22 ;  /* 0x002a781601007387 */ /* 0x008fe80000100a00 */
[----:B--2---:R0:W-:Y:S04]  /*4f200*/  STL.64 [R1+0x2a70], R20 ;  /* 0x002a701401007387 */ /* 0x0041e80000100a00 */
[----:B0-----:R-:W2:Y:S04]  /*4f210*/  LDL.LU R20, [R1+0x180] ;  /* 0x0001800001147983 */ /* 0x001ea80000300800 */
[----:B------:R-:W2:Y:S04]  /*4f220*/  LDL.LU R21, [R1+0x184] ;  /* 0x0001840001157983 */ /* 0x000ea80000300800 */
[----:B------:R-:W3:Y:S04]  /*4f230*/  LDL.LU R22, [R1+0x188] ;  /* 0x0001880001167983 */ /* 0x000ee80000300800 */
[----:B------:R-:W3:Y:S04]  /*4f240*/  LDL.LU R23, [R1+0x18c] ;  /* 0x00018c0001177983 */ /* 0x000ee80000300800 */
[----:B------:R-:W4:Y:S04]  /*4f250*/  LDL.LU R10, [R1+0x370] ;  /* 0x00037000010a7983 */ /* 0x000f280000300800 */
[----:B------:R-:W4:Y:S01]  /*4f260*/  LDL.LU R11, [R1+0x374] ;  /* 0x00037400010b7983 */ /* 0x000f220000300800 */
[----:B------:R-:W-:-:S03]  /*4f270*/  F2FP.F16.E4M3.UNPACK_B R9, R9.H1 ;  /* 0x00000009ff09723e */ /* 0x000fc600030006ff */
[----:B----4-:R-:W-:Y:S04]  /*4f280*/  STL.64 [R1+0x2aa8], R10 ;  /* 0x002aa80a01007387 */ /* 0x010fe80000100a00 */
[----:B------:R0:W-:Y:S04]  /*4f290*/  STL.64 [R1+0x2aa0], R8 ;  /* 0x002aa00801007387 */ /* 0x0001e80000100a00 */
[----:B0-----:R-:W4:Y:S04]  /*4f2a0*/  LDL.LU R8, [R1+0x110] ;  /* 0x0001100001087983 */ /* 0x001f280000300800 */
[----:B------:R-:W4:Y:S04]  /*4f2b0*/  LDL.LU R9, [R1+0x114] ;  /* 0x0001140001097983 */ /* 0x000f280000300800 */
[----:B------:R-:W4:Y:S04]  /*4f2c0*/  LDL.LU R10, [R1+0x118] ;  /* 0x00011800010a7983 */ /* 0x000f280000300800 */
[----:B------:R-:W4:Y:S04]  /*4f2d0*/  LDL.LU R11, [R1+0x11c] ;  /* 0x00011c00010b7983 */ /* 0x000f280000300800 */
[----:B------:R-:W5:Y:S04]  /*4f2e0*/  LDL.LU R12, [R1+0x380] ;  /* 0x00038000010c7983 */ /* 0x000f680000300800 */
[----:B------:R-:W5:Y:S04]  /*4f2f0*/  LDL.LU R13, [R1+0x384] ;  /* 0x00038400010d7983 */ /* 0x000f680000300800 */
[----:B---3--:R-:W-:Y:S04]  /*4f300*/  STL.64 [R1+0x2a88], R22 ;  /* 0x002a881601007387 */ /* 0x008fe80000100a00 */
[----:B--2---:R0:W-:Y:S04]  /*4f310*/  STL.64 [R1+0x2a80], R20 ;  /* 0x002a801401007387 */ /* 0x0041e80000100a00 */
[----:B0-----:R-:W2:Y:S04]  /*4f320*/  LDL.LU R20, [R1+0x160] ;  /* 0x0001600001147983 */ /* 0x001ea80000300800 */
[----:B------:R-:W2:Y:S04]  /*4f330*/  LDL.LU R21, [R1+0x164] ;  /* 0x0001640001157983 */ /* 0x000ea80000300800 */
[----:B------:R-:W3:Y:S04]  /*4f340*/  LDL.LU R22, [R1+0x168] ;  /* 0x0001680001167983 */ /* 0x000ee80000300800 */
[----:B------:R-:W3:Y:S01]  /*4f350*/  LDL.LU R23, [R1+0x16c] ;  /* 0x00016c0001177983 */ /* 0x000ee20000300800 */
[----:B------:R-:W-:-:S03]  /*4f360*/  IMAD.MOV.U32 R0, RZ, RZ, R5 ;  /* 0x000000ffff007224 */ /* 0x000fc600078e0005 */
[----:B---3--:R-:W-:Y:S04]  /*4f370*/  STL.64 [R1+0x2a98], R22 ;  /* 0x002a981601007387 */ /* 0x008fe80000100a00 */
[----:B--2---:R0:W-:Y:S04]  /*4f380*/  STL.64 [R1+0x2a90], R20 ;  /* 0x002a901401007387 */ /* 0x0041e80000100a00 */
[----:B0-----:R-:W2:Y:S04]  /*4f390*/  LDL.LU R20, [R1+0x140] ;  /* 0x0001400001147983 */ /* 0x001ea80000300800 */
[----:B------:R-:W2:Y:S04]  /*4f3a0*/  LDL.LU R21, [R1+0x144] ;  /* 0x0001440001157983 */ /* 0x000ea80000300800 */
[----:B------:R-:W2:Y:S04]  /*4f3b0*/  LDL.LU R22, [R1+0x148] ;  /* 0x0001480001167983 */ /* 0x000ea80000300800 */
[----:B------:R-:W2:Y:S04]  /*4f3c0*/  LDL.LU R23, [R1+0x14c] ;  /* 0x00014c0001177983 */ /* 0x000ea80000300800 */
[----:B------:R-:W3:Y:S04]  /*4f3d0*/  LDL.LU R14, [R1+0x3a0] ;  /* 0x0003a000010e7983 */ /* 0x000ee80000300800 */
[----:B------:R-:W3:Y:S04]  /*4f3e0*/  LDL.LU R15, [R1+0x3a4] ;  /* 0x0003a400010f7983 */ /* 0x000ee80000300800 */
[----:B------:R-:W3:Y:S04]  /*4f3f0*/  LDL.LU R4, [R1+0x7d0] ;  /* 0x0007d00001047983 */ /* 0x000ee80000300800 */
[----:B------:R-:W3:Y:S04]  /*4f400*/  LDL.LU R6, [R1+0x7f4] ;  /* 0x0007f40001067983 */ /* 0x000ee80000300800 */
[----:B------:R-:W3:Y:S04]  /*4f410*/  LDL.LU R5, [R1+0x7ec] ;  /* 0x0007ec0001057983 */ /* 0x000ee80000300800 */
[----:B------:R-:W5:Y:S04]  /*4f420*/  LDL.LU R24, [R1+0x3d0] ;  /* 0x0003d00001187983 */ /* 0x000f680000300800 */
[----:B------:R-:W5:Y:S04]  /*4f430*/  LDL.LU R25, [R1+0x3d4] ;  /* 0x0003d40001197983 */ /* 0x000f680000300800 */
[----:B------:R-:W-:Y:S01]  /*4f440*/  STL.64 [R1+0x2a58], R26 ;  /* 0x002a581a01007387 */ /* 0x000fe20000100a00 */
[C---:B----4-:R-:W-:Y:S03]  /*4f450*/  HMMA.16816.F32 R8, R16.reuse, R2, R8 ;  /* 0x000000021008723c */ /* 0x050fe60000001808 */
[----:B-----5:R0:W-:Y:S04]  /*4f460*/  STL.64 [R1+0x2a50], R24 ;  /* 0x002a501801007387 */ /* 0x0201e80000100a00 */
[----:B0-----:R-:W4:Y:S04]  /*4f470*/  LDL.LU R24, [R1+0x1c0] ;  /* 0x0001c00001187983 */ /* 0x001f280000300800 */
[----:B------:R-:W4:Y:S04]  /*4f480*/  LDL.LU R25, [R1+0x1c4] ;  /* 0x0001c40001197983 */ /* 0x000f280000300800 */
[----:B------:R-:W5:Y:S04]  /*4f490*/  LDL.LU R26, [R1+0x1c8] ;  /* 0x0001c800011a7983 */ /* 0x000f680000300800 */
[----:B------:R-:W5:Y:S04]  /*4f4a0*/  LDL.LU R27, [R1+0x1cc] ;  /* 0x0001cc00011b7983 */ /* 0x000f680000300800 */
[----:B-----5:R-:W-:Y:S04]  /*4f4b0*/  STL.64 [R1+0x2a68], R26 ;  /* 0x002a681a01007387 */ /* 0x020fe80000100a00 */
[----:B----4-:R0:W-:Y:S04]  /*4f4c0*/  STL.64 [R1+0x2a60], R24 ;  /* 0x002a601801007387 */ /* 0x0101e80000100a00 */
[----:B0-----:R-:W4:Y:S04]  /*4f4d0*/  LDL.LU R24, [R1+0x1a0] ;  /* 0x0001a00001187983 */ /* 0x001f280000300800 */
[----:B------:R-:W4:Y:S04]  /*4f4e0*/  LDL.LU R25, [R1+0x1a4] ;  /* 0x0001a40001197983 */ /* 0x000f280000300800 */
[----:B------:R-:W4:Y:S04]  /*4f4f0*/  LDL.LU R26, [R1+0x1a8] ;  /* 0x0001a800011a7983 */ /* 0x000f280000300800 */
[----:B------:R-:W4:Y:S04]  /*4f500*/  LDL.LU R27, [R1+0x1ac] ;  /* 0x0001ac00011b7983 */ /* 0x000f280000300800 */
[----:B------:R-:W-:Y:S04]  /*4f510*/  STL.64 [R1+0x280], R8 ;  /* 0x0002800801007387 */ /* 0x000fe80000100a00 */
[----:B------:R0:W-:Y:S04]  /*4f520*/  STL.64 [R1+0x288], R10 ;  /* 0x0002880a01007387 */ /* 0x0001e80000100a00 */
[----:B0-----:R-:W5:Y:S04]  /*4f530*/  LDL.LU.64 R10, [R1+0x2aa8] ;  /* 0x002aa800010a7983 */ /* 0x001f680000300a00 */
[----:B------:R-:W2:Y:S02]  /*4f540*/  LDL.LU.64 R8, [R1+0x2aa0] ;  /* 0x002aa00001087983 */ /* 0x000ea40000300a00 */
[----:B--2---:R-:W-:-:S15]  /*4f550*/  HMMA.16816.F32 R20, R16, R8, R20 ;  /* 0x000000081014723c */ /* 0x004fde0000001814 */
[----:B------:R-:W-:-:S08]  /*4f560*/  NOP ;  /* 0x0000000000007918 */ /* 0x000fd00000000000 */
[----:B------:R-:W-:Y:S04]  /*4f570*/  STL.64 [R1+0x290], R20 ;  /* 0x0002901401007387 */ /* 0x000fe80000100a00 */
[----:B------:R0:W-:Y:S04]  /*4f580*/  STL.64 [R1+0x298], R22 ;  /* 0x0002981601007387 */ /* 0x0001e80000100a00 */
[----:B0-----:R-:W2:Y:S04]  /*4f590*/  LDL.LU.64 R22, [R1+0x2a98] ;  /* 0x002a980001167983 */ /* 0x001ea80000300a00 */
[----:B------:R-:W2:Y:S01]  /*4f5a0*/  LDL.LU.64 R20, [R1+0x2a90] ;  /* 0x002a900001147983 */ /* 0x000ea20000300a00 */
[----:B-----5:R-:W-:-:S02]  /*4f5b0*/  F2FP.F16.E4M3.UNPACK_B R10, R10.H1 ;  /* 0x0000000aff0a723e */ /* 0x020fc400030006ff */
[----:B------:R-:W-:-:S07]  /*4f5c0*/  F2FP.F16.E4M3.UNPACK_B R11, R11.H1 ;  /* 0x0000000bff0b723e */ /* 0x000fce00030006ff */
[----:B--2---:R-:W-:-:S15]  /*4f5d0*/  HMMA.16816.F32 R20, R16, R10, R20 ;  /* 0x0000000a1014723c */ /* 0x004fde0000001814 */
[----:B------:R-:W-:-:S08]  /*4f5e0*/  NOP ;  /* 0x0000000000007918 */ /* 0x000fd00000000000 */
[----:B------:R-:W-:Y:S04]  /*4f5f0*/  STL.64 [R1+0x2a0], R20 ;  /* 0x0002a01401007387 */ /* 0x000fe80000100a00 */
[----:B------:R0:W-:Y:S04]  /*4f600*/  STL.64 [R1+0x2a8], R22 ;  /* 0x0002a81601007387 */ /* 0x0001e80000100a00 */
[----:B0-----:R-:W2:Y:S04]  /*4f610*/  LDL.LU.64 R22, [R1+0x2a88] ;  /* 0x002a880001167983 */ /* 0x001ea80000300a00 */
[----:B------:R-:W2:Y:S01]  /*4f620*/  LDL.LU.64 R20, [R1+0x2a80] ;  /* 0x002a800001147983 */ /* 0x000ea20000300a00 */
[----:B------:R-:W-:-:S02]  /*4f630*/  F2FP.F16.E4M3.UNPACK_B R12, R12.H1 ;  /* 0x0000000cff0c723e */ /* 0x000fc400030006ff */
[----:B------:R-:W-:Y:S02]  /*4f640*/  F2FP.F16.E4M3.UNPACK_B R13, R13.H1 ;  /* 0x0000000dff0d723e */ /* 0x000fe400030006ff */
[----:B---3--:R-:W-:Y:S02]  /*4f650*/  F2FP.F16.E4M3.UNPACK_B R14, R14.H1 ;  /* 0x0000000eff0e723e */ /* 0x008fe400030006ff */
[----:B------:R-:W-:Y:S01]  /*4f660*/  F2FP.F16.E4M3.UNPACK_B R15, R15.H1 ;  /* 0x0000000fff0f723e */ /* 0x000fe200030006ff */
[----:B------:R-:W3:Y:S06]  /*4f670*/  LDL.LU R7, [R1+0x81c] ;  /* 0x00081c0001077983 */ /* 0x000eec0000300800 */
[C---:B----4-:R-:W-:Y:S01]  /*4f680*/  HMMA.16816.F32 R24, R16.reuse, R14, R24 ;  /* 0x0000000e1018723c */ /* 0x050fe20000001818 */
[----:B------:R0:W-:Y:S04]  /*4f690*/  STL.64 [R1+0x2998], R10 ;  /* 0x0029980a01007387 */ /* 0x0001e80000100a00 */
[----:B0-----:R-:W4:Y:S04]  /*4f6a0*/  LDL.LU R10, [R1+0x7f0] ;  /* 0x0007f000010a7983 */ /* 0x001f280000300800 */
[----:B------:R-:W3:Y:S04]  /*4f6b0*/  LDL.LU R11, [R1+0x820] ;  /* 0x00082000010b7983 */ /* 0x000ee80000300800 */
[----:B------:R0:W-:Y:S04]  /*4f6c0*/  STL.64 [R1+0x2990], R8 ;  /* 0x0029900801007387 */ /* 0x0001e80000100a00 */
[----:B0-----:R-:W5:Y:S04]  /*4f6d0*/  LDL.LU R8, [R1+0x7d8] ;  /* 0x0007d80001087983 */ /* 0x001f680000300800 */
[----:B------:R-:W5:Y:S01]  /*4f6e0*/  LDL.LU R9, [R1+0x7fc] ;  /* 0x0007fc0001097983 */ /* 0x000f620000300800 */
[----:B--2---:R-:W-:-:S15]  /*4f6f0*/  HMMA.16816.F32 R20, R16, R12, R20 ;  /* 0x0000000c1014723c */ /* 0x004fde0000001814 */
[----:B------:R-:W-:-:S08]  /*4f700*/  NOP ;  /* 0x0000000000007918 */ /* 0x000fd00000000000 */
[----:B------:R-:W-:Y:S04]  /*4f710*/  STL.64 [R1+0x2b0], R20 ;  /* 0x0002b01401007387 */ /* 0x000fe80000100a00 */
[----:B------:R0:W-:Y:S04]  /*4f720*/  STL.64 [R1+0x2b8], R22 ;  /* 0x0002b81601007387 */ /* 0x0001e80000100a00 */
[----:B0-----:R-:W2:Y:S04]  /*4f730*/  LDL.LU.64 R22, [R1+0x2a78] ;  /* 0x002a780001167983 */ /* 0x001ea80000300a00 */
[----:B------:R-:W4:Y:S04]  /*4f740*/  LDL.LU.64 R20, [R1+0x2a70] ;  /* 0x002a700001147983 */ /* 0x000f280000300a00 */
[----:B------:R-:W-:Y:S04]  /*4f750*/  STL.64 [R1+0x2c0], R24 ;  /* 0x0002c01801007387 */ /* 0x000fe80000100a00 */
[----:B------:R0:W-:Y:S04]  /*4f760*/  STL.64 [R1+0x2c8], R26 ;  /* 0x0002c81a01007387 */ /* 0x0001e80000100a00 */
[----:B0-----:R-:W3:Y:S04]  /*4f770*/  LDL.LU.64 R26, [R1+0x2a68] ;  /* 0x002a6800011a7983 */ /* 0x001ee80000300a00 */
[----:B------:R-:W3:Y:S04]  /*4f780*/  LDL.LU.64 R24, [R1+0x2a60] ;  /* 0x002a600001187983 */ /* 0x000ee80000300a00 */
[----:B------:R-:W-:Y:S04]  /*4f790*/  STL.64 [R1+0x2980], R14 ;  /* 0x0029800e01007387 */ /* 0x000fe80000100a00 */
[----:B------:R0:W-:Y:S04]  /*4f7a0*/  STL.64 [R1+0x2978], R12 ;  /* 0x0029780c01007387 */ /* 0x0001e80000100a00 */
[----:B0-----:R-:W5:Y:S04]  /*4f7b0*/  LDL.LU R12, [R1+0x1e0] ;  /* 0x0001e000010c7983 */ /* 0x001f680000300800 */
[----:B------:R-:W5:Y:S04]  /*4f7c0*/  LDL.LU R13, [R1+0x1e4] ;  /* 0x0001e400010d7983 */ /* 0x000f680000300800 */
[----:B------:R-:W5:Y:S04]  /*4f7d0*/  LDL.LU R14, [R1+0x1e8] ;  /* 0x0001e800010e7983 */ /* 0x000f680000300800 */
[----:B------:R-:W5:Y:S01]  /*4f7e0*/  LDL.LU R15, [R1+0x1ec] ;  /* 0x0001ec00010f7983 */ /* 0x000f620000300800 */
[----:B----4-:R-:W-:-:S02]  /*4f7f0*/  F2FP.F16.E4M3.UNPACK_B R20, R20.H1 ;  /* 0x00000014ff14723e */ /* 0x010fc400030006ff */
[----:B------:R-:W-:Y:S02]  /*4f800*/  F2FP.F16.E4M3.UNPACK_B R21, R21.H1 ;  /* 0x00000015ff15723e */ /* 0x000fe400030006ff */
[----:B--2---:R-:W-:Y:S02]  /*4f810*/  F2FP.F16.E4M3.UNPACK_B R22, R22.H1 ;  /* 0x00000016ff16723e */ /* 0x004fe400030006ff */
[----:B------:R-:W-:-:S03]  /*4f820*/  F2FP.F16.E4M3.UNPACK_B R23, R23.H1 ;  /* 0x00000017ff17723e */ /* 0x000fc600030006ff */
[C---:B---3--:R-:W-:Y:S06]  /*4f830*/  HMMA.16816.F32 R24, R16.reuse, R20, R24 ;  /* 0x000000141018723c */ /* 0x048fec0000001818 */
[----:B-----5:R-:W-:-:S15]  /*4f840*/  HMMA.16816.F32 R12, R16, R22, R12 ;  /* 0x00000016100c723c */ /* 0x020fde000000180c */
[----:B------:R-:W-:-:S02]  /*4f850*/  NOP ;  /* 0x0000000000007918 */ /* 0x000fc40000000000 */
[----:B------:R-:W-:Y:S04]  /*4f860*/  STL.64 [R1+0x2d0], R24 ;  /* 0x0002d01801007387 */ /* 0x000fe80000100a00 */
[----:B------:R0:W-:Y:S04]  /*4f870*/  STL.64 [R1+0x2d8], R26 ;  /* 0x0002d81a01007387 */ /* 0x0001e80000100a00 */
[----:B0-----:R-:W2:Y:S04]  /*4f880*/  LDL.LU.64 R26, [R1+0x2a58] ;  /* 0x002a5800011a7983 */ /* 0x001ea80000300a00 */
[----:B------:R-:W3:Y:S04]  /*4f890*/  LDL.LU.64 R24, [R1+0x2a50] ;  /* 0x002a500001187983 */ /* 0x000ee80000300a00 */
[----:B------:R0:W-:Y:S04]  /*4f8a0*/  STL.64 [R1+0x2e0], R12 ;  /* 0x0002e00c01007387 */ /* 0x0001e80000100a00 */
[----:B------:R1:W-:Y:S04]  /*4f8b0*/  STL.64 [R1+0x2e8], R14 ;  /* 0x0002e80e01007387 */ /* 0x0003e80000100a00 */
[----:B0-----:R-:W4:Y:S04]  /*4f8c0*/  LDL.LU R12, [R1+0x150] ;  /* 0x00015000010c7983 */ /* 0x001f280000300800 */
[----:B------:R-:W4:Y:S04]  /*4f8d0*/  LDL.LU R13, [R1+0x154] ;  /* 0x00015400010d7983 */ /* 0x000f280000300800 */
[----:B-1----:R-:W5:Y:S04]  /*4f8e0*/  LDL.LU R14, [R1+0x158] ;  /* 0x00015800010e7983 */ /* 0x002f680000300800 */
[----:B------:R-:W5:Y:S04]  /*4f8f0*/  LDL.LU R15, [R1+0x15c] ;  /* 0x00015c00010f7983 */ /* 0x000f680000300800 */
[----:B-----5:R-:W-:Y:S04]  /*4f900*/  STL.64 [R1+0x29a8], R14 ;  /* 0x0029a80e01007387 */ /* 0x020fe80000100a00 */
[----:B----4-:R-:W-:Y:S04]  /*4f910*/  STL.64 [R1+0x29a0], R12 ;  /* 0x0029a00c01007387 */ /* 0x010fe80000100a00 */
[----:B------:R-:W-:Y:S04]  /*4f920*/  STL.64 [R1+0x2960], R22 ;  /* 0x0029601601007387 */ /* 0x000fe80000100a00 */
[----:B------:R0:W-:Y:S04]  /*4f930*/  STL.64 [R1+0x2958], R20 ;  /* 0x0029581401007387 */ /* 0x0001e80000100a00 */
[----:B0-----:R-:W4:Y:S04]  /*4f940*/  LDL.LU R20, [R1+0x170] ;  /* 0x0001700001147983 */ /* 0x001f280000300800 */
[----:B------:R-:W4:Y:S04]  /*4f950*/  LDL.LU R21, [R1+0x174] ;  /* 0x0001740001157983 */ /* 0x000f280000300800 */
[----:B------:R-:W5:Y:S04]  /*4f960*/  LDL.LU R22, [R1+0x178] ;  /* 0x0001780001167983 */ /* 0x000f680000300800 */
[----:B------:R-:W5:Y:S01]  /*4f970*/  LDL.LU R23, [R1+0x17c] ;  /* 0x00017c0001177983 */ /* 0x000f620000300800 */
[----:B------:R-:W-:-:S02]  /*4f980*/  IMAD R5, R5, 0x100, R10 ;  /* 0x0000010005057824 */ /* 0x000fc400078e020a */
[----:B------:R-:W-:Y:S02]  /*4f990*/  IMAD R7, R7, 0x100, R11 ;  /* 0x0000010007077824 */ /* 0x000fe400078e020b */
[----:B------:R-:W-:Y:S02]  /*4f9a0*/  IMAD.MOV.U32 R10, RZ, RZ, R28 ;  /* 0x000000ffff0a7224 */ /* 0x000fe400078e001c */
[----:B------:R-:W-:Y:S01]  /*4f9b0*/  IMAD.MOV.U32 R11, RZ, RZ, R29 ;  /* 0x000000ffff0b7224 */ /* 0x000fe200078e001d */
[----:B-----5:R-:W-:Y:S04]  /*4f9c0*/  STL.64 [R1+0x29b8], R22 ;  /* 0x0029b81601007387 */ /* 0x020fe80000100a00 */
[----:B----4-:R0:W-:Y:S04]  /*4f9d0*/  STL.64 [R1+0x29b0], R20 ;  /* 0x0029b01401007387 */ /* 0x0101e80000100a00 */
[----:B------:R-:W4:Y:S04]  /*4f9e0*/  LDL.LU R28, [R1+0x2a4c] ;  /* 0x002a4c00011c7983 */ /* 0x000f280000300800 */
[----:B------:R-:W5:Y:S04]  /*4f9f0*/  LDL.LU R29, [R1+0x2a48] ;  /* 0x002a4800011d7983 */ /* 0x000f680000300800 */
[----:B------:R-:W3:Y:S04]  /*4fa00*/  LDL.LU R12, [R1+0x1b0] ;  /* 0x0001b000010c7983 */ /* 0x000ee80000300800 */
[----:B------:R-:W3:Y:S04]  /*4fa10*/  LDL.LU R13, [R1+0x1b4] ;  /* 0x0001b400010d7983 */ /* 0x000ee80000300800 */
[----:B------:R-:W4:Y:S04]  /*4fa20*/  LDL.LU R14, [R1+0x1b8] ;  /* 0x0001b800010e7983 */ /* 0x000f280000300800 */
[----:B------:R-:W4:Y:S01]  /*4fa30*/  LDL.LU R15, [R1+0x1bc] ;  /* 0x0001bc00010f7983 */ /* 0x000f220000300800 */
[----:B------:R-:W-:-:S02]  /*4fa40*/  IMAD R4, R4, 0x100, R8 ;  /* 0x0000010004047824 */ /* 0x000fc400078e0208 */
[----:B------:R-:W-:Y:S02]  /*4fa50*/  IMAD R6, R6, 0x100, R9 ;  /* 0x0000010006067824 */ /* 0x000fe400078e0209 */
[----:B--2---:R-:W-:Y:S02]  /*4fa60*/  IMAD.MOV.U32 R8, RZ, RZ, R26 ;  /* 0x000000ffff087224 */ /* 0x004fe400078e001a */
[----:B------:R-:W-:Y:S01]  /*4fa70*/  IMAD.MOV.U32 R9, RZ, RZ, R27 ;  /* 0x000000ffff097224 */ /* 0x000fe200078e001b */
[----:B----4-:R5:W-:Y:S04]  /*4fa80*/  STL.64 [R1+0x29c8], R14 ;  /* 0x0029c80e01007387 */ /* 0x010be80000100a00 */
[----:B---3--:R1:W-:Y:S04]  /*4fa90*/  STL.64 [R1+0x29c0], R12 ;  /* 0x0029c00c01007387 */ /* 0x0083e80000100a00 */
[----:B------:R-:W1:Y:S04]  /*4faa0*/  LDL.LU R26, [R1+0x2a44] ;  /* 0x002a4400011a7983 */ /* 0x000e680000300800 */
[----:B------:R-:W2:Y:S04]  /*4fab0*/  LDL.LU R27, [R1+0x2a40] ;  /* 0x002a4000011b7983 */ /* 0x000ea80000300800 */
[----:B------:R-:W-:Y:S04]  /*4fac0*/  STL.64 [R1+0x29d8], R10 ;  /* 0x0029d80a01007387 */ /* 0x000fe80000100a00 */
[----:B------:R-:W-:Y:S04]  /*4fad0*/  STL.64 [R1+0x29d0], R8 ;  /* 0x0029d00801007387 */ /* 0x000fe80000100a00 */
[----:B0-----:R-:W3:Y:S04]  /*4fae0*/  LDL.LU R20, [R1+0x1d0] ;  /* 0x0001d00001147983 */ /* 0x001ee80000300800 */
[----:B------:R-:W3:Y:S04]  /*4faf0*/  LDL.LU R21, [R1+0x1d4] ;  /* 0x0001d40001157983 */ /* 0x000ee80000300800 */
[----:B------:R-:W4:Y:S04]  /*4fb00*/  LDL.LU R22, [R1+0x1d8] ;  /* 0x0001d80001167983 */ /* 0x000f280000300800 */
[----:B------:R-:W4:Y:S01]  /*4fb10*/  LDL.LU R23, [R1+0x1dc] ;  /* 0x0001dc0001177983 */ /* 0x000f220000300800 */
[----:B-----5:R-:W-:-:S02]  /*4fb20*/  IMAD.MOV.U32 R14, RZ, RZ, R29 ;  /* 0x000000ffff0e7224 */ /* 0x020fc400078e001d */
[----:B------:R-:W-:Y:S02]  /*4fb30*/  IMAD.MOV.U32 R15, RZ, RZ, R28 ;  /* 0x000000ffff0f7224 */ /* 0x000fe400078e001c */
[----:B-1----:R-:W-:Y:S02]  /*4fb40*/  IMAD.MOV.U32 R13, RZ, RZ, R26 ;  /* 0x000000ffff0d7224 */ /* 0x002fe400078e001a */
[----:B--2---:R-:W-:Y:S01]  /*4fb50*/  IMAD.MOV.U32 R12, RZ, RZ, R27 ;  /* 0x000000ffff0c7224 */ /* 0x004fe200078e001b */
[----:B----4-:R-:W-:Y:S04]  /*4fb60*/  STL.64 [R1+0x29e8], R22 ;  /* 0x0029e81601007387 */ /* 0x010fe80000100a00 */
[----:B---3--:R0:W-:Y:S04]  /*4fb70*/  STL.64 [R1+0x29e0], R20 ;  /* 0x0029e01401007387 */ /* 0x0081e80000100a00 */
[----:B------:R1:W-:Y:S04]  /*4fb80*/  STL.64 [R1+0x29f8], R14 ;  /* 0x0029f80e01007387 */ /* 0x0003e80000100a00 */
[----:B------:R2:W-:Y:S04]  /*4fb90*/  STL.64 [R1+0x29f0], R12 ;  /* 0x0029f00c01007387 */ /* 0x0005e80000100a00 */
[----:B0-----:R-:W3:Y:S04]  /*4fba0*/  LDL.LU R20, [R1+0x200] ;  /* 0x0002000001147983 */ /* 0x001ee80000300800 */
[----:B------:R-:W3:Y:S04]  /*4fbb0*/  LDL.LU R21, [R1+0x204] ;  /* 0x0002040001157983 */ /* 0x000ee80000300800 */
[----:B------:R-:W4:Y:S04]  /*4fbc0*/  LDL.LU R22, [R1+0x208] ;  /* 0x0002080001167983 */ /* 0x000f280000300800 */
[----:B------:R-:W4:Y:S04]  /*4fbd0*/  LDL.LU R23, [R1+0x20c] ;  /* 0x00020c0001177983 */ /* 0x000f280000300800 */
[----:B------:R-:W5:Y:S04]  /*4fbe0*/  LDL.LU R26, [R1+0x3e0] ;  /* 0x0003e000011a7983 */ /* 0x000f680000300800 */
[----:B------:R-:W5:Y:S04]  /*4fbf0*/  LDL.LU R27, [R1+0x3e4] ;  /* 0x0003e400011b7983 */ /* 0x000f680000300800 */
[----:B------:R-:W5:Y:S04]  /*4fc00*/  LDL.LU R28, [R1+0x3f0] ;  /* 0x0003f000011c7983 */ /* 0x000f680000300800 */
[----:B------:R-:W5:Y:S04]  /*4fc10*/  LDL.LU R29, [R1+0x3f4] ;  /* 0x0003f400011d7983 */ /* 0x000f680000300800 */
[----:B-1----:R-:W2:Y:S04]  /*4fc20*/  LDL.LU R14, [R1+0x400] ;  /* 0x00040000010e7983 */ /* 0x002ea80000300800 */
[----:B------:R-:W2:Y:S04]  /*4fc30*/  LDL.LU R15, [R1+0x404] ;  /* 0x00040400010f7983 */ /* 0x000ea80000300800 */
[----:B--2---:R0:W-:Y:S04]  /*4fc40*/  STL.64 [R1+0x2a38], R14 ;  /* 0x002a380e01007387 */ /* 0x0041e80000100a00 */
[----:B------:R-:W2:Y:S04]  /*4fc50*/  LDL.LU R12, [R1+0x210] ;  /* 0x00021000010c7983 */ /* 0x000ea80000300800 */
[----:B------:R-:W2:Y:S04]  /*4fc60*/  LDL.LU R13, [R1+0x214] ;  /* 0x00021400010d7983 */ /* 0x000ea80000300800 */
[----:B0-----:R-:W2:Y:S04]  /*4fc70*/  LDL.LU R14, [R1+0x218] ;  /* 0x00021800010e7983 */ /* 0x001ea80000300800 */
[----:B------:R-:W2:Y:S04]  /*4fc80*/  LDL.LU R15, [R1+0x21c] ;  /* 0x00021c00010f7983 */ /* 0x000ea80000300800 */
[----:B----4-:R-:W-:Y:S04]  /*4fc90*/  STL.64 [R1+0x2a08], R22 ;  /* 0x002a081601007387 */ /* 0x010fe80000100a00 */
[----:B---3--:R0:W-:Y:S04]  /*4fca0*/  STL.64 [R1+0x2a00], R20 ;  /* 0x002a001401007387 */ /* 0x0081e80000100a00 */
[----:B0-----:R-:W3:Y:S04]  /*4fcb0*/  LDL.LU R20, [R1+0x230] ;  /* 0x0002300001147983 */ /* 0x001ee80000300800 */
[----:B------:R-:W3:Y:S04]  /*4fcc0*/  LDL.LU R21, [R1+0x234] ;  /* 0x0002340001157983 */ /* 0x000ee80000300800 */
[----:B------:R-:W4:Y:S04]  /*4fcd0*/  LDL.LU R22, [R1+0x238] ;  /* 0x0002380001167983 */ /* 0x000f280000300800 */
[----:B------:R-:W4:Y:S04]  /*4fce0*/  LDL.LU R23, [R1+0x23c] ;  /* 0x00023c0001177983 */ /* 0x000f280000300800 */
[----:B----4-:R-:W-:Y:S04]  /*4fcf0*/  STL.64 [R1+0x2a18], R22 ;  /* 0x002a181601007387 */ /* 0x010fe80000100a00 */
[----:B---3--:R0:W-:Y:S04]  /*4fd00*/  STL.64 [R1+0x2a10], R20 ;  /* 0x002a101401007387 */ /* 0x0081e80000100a00 */
[----:B0-----:R-:W3:Y:S04]  /*4fd10*/  LDL.LU R20, [R1+0x240] ;  /* 0x0002400001147983 */ /* 0x001ee80000300800 */
[----:B------:R-:W3:Y:S04]  /*4fd20*/  LDL.LU R21, [R1+0x244] ;  /* 0x0002440001157983 */ /* 0x000ee80000300800 */
[----:B------:R-:W4:Y:S04]  /*4fd30*/  LDL.LU R22, [R1+0x248] ;  /* 0x0002480001167983 */ /* 0x000f280000300800 */
[----:B------:R-:W4:Y:S01]  /*4fd40*/  LDL.LU R23, [R1+0x24c] ;  /* 0x00024c0001177983 */ /* 0x000f220000300800 */
[----:B------:R-:W-:-:S02]  /*4fd50*/  F2FP.F16.E4M3.UNPACK_B R24, R24.H1 ;  /* 0x00000018ff18723e */ /* 0x000fc400030006ff */
[----:B------:R-:W-:Y:S01]  /*4fd60*/  F2FP.F16.E4M3.UNPACK_B R25, R25.H1 ;  /* 0x00000019ff19723e */ /* 0x000fe200030006ff */
[----:B----4-:R-:W-:Y:S04]  /*4fd70*/  STL.64 [R1+0x2a30], R22 ;  /* 0x002a301601007387 */ /* 0x010fe80000100a00 */
[----:B---3--:R0:W-:Y:S04]  /*4fd80*/  STL.64 [R1+0x2a28], R20 ;  /* 0x002a281401007387 */ /* 0x0081e80000100a00 */
[----:B0-----:R-:W3:Y:S04]  /*4fd90*/  LDL.LU R20, [R1+0x250] ;  /* 0x0002500001147983 */ /* 0x001ee80000300800 */
[----:B------:R-:W3:Y:S04]  /*4fda0*/  LDL.LU R21, [R1+0x254] ;  /* 0x0002540001157983 */ /* 0x000ee80000300800 */
[----:B------:R-:W3:Y:S04]  /*4fdb0*/  LDL.LU R22, [R1+0x258] ;  /* 0x0002580001167983 */ /* 0x000ee80000300800 */
[----:B------:R-:W3:Y:S01]  /*4fdc0*/  LDL.LU R23, [R1+0x25c] ;  /* 0x00025c0001177983 */ /* 0x000ee20000300800 */
[----:B-----5:R-:W-:-:S02]  /*4fdd0*/  F2FP.F16.E4M3.UNPACK_B R26, R26.H1 ;  /* 0x0000001aff1a723e */ /* 0x020fc400030006ff */
[----:B------:R-:W-:Y:S01]  /*4fde0*/  F2FP.F16.E4M3.UNPACK_B R27, R27.H1 ;  /* 0x0000001bff1b723e */ /* 0x000fe200030006ff */
[C---:B--2---:R-:W-:Y:S01]  /*4fdf0*/  HMMA.16816.F32 R12, R16.reuse, R24, R12 ;  /* 0x00000018100c723c */ /* 0x044fe2000000180c */
[----:B------:R-:W2:Y:S04]  /*4fe00*/  LDL.LU R8, [R1+0x1f0] ;  /* 0x0001f00001087983 */ /* 0x000ea80000300800 */
[----:B------:R-:W2:Y:S04]  /*4fe10*/  LDL.LU R9, [R1+0x1f4] ;  /* 0x0001f40001097983 */ /* 0x000ea80000300800 */
[----:B------:R-:W2:Y:S04]  /*4fe20*/  LDL.LU R10, [R1+0x1f8] ;  /* 0x0001f800010a7983 */ /* 0x000ea80000300800 */
[----:B------:R-:W2:Y:S10]  /*4fe30*/  LDL.LU R11, [R1+0x1fc] ;  /* 0x0001fc00010b7983 */ /* 0x000eb40000300800 */
[----:B------:R-:W-:Y:S04]  /*4fe40*/  STL.64 [R1+0x2f0], R12 ;  /* 0x0002f00c01007387 */ /* 0x000fe80000100a00 */
[----:B------:R0:W-:Y:S04]  /*4fe50*/  STL.64 [R1+0x2f8], R14 ;  /* 0x0002f80e01007387 */ /* 0x0001e80000100a00 */
[----:B0-----:R-:W4:Y:S01]  /*4fe60*/  LDL.LU.64 R14, [R1+0x2a38] ;  /* 0x002a3800010e7983 */ /* 0x001f220000300a00 */
[----:B---3--:R-:W-:-:S15]  /*4fe70*/  HMMA.16816.F32 R20, R16, R26, R20 ;  /* 0x0000001a1014723c */ /* 0x008fde0000001814 */
[----:B------:R-:W-:-:S08]  /*4fe80*/  NOP ;  /* 0x0000000000007918 */ /* 0x000fd00000000000 */
[----:B------:R-:W-:Y:S04]  /*4fe90*/  STL.64 [R1+0x310], R20 ;  /* 0x0003101401007387 */ /* 0x000fe80000100a00 */
[----:B------:R0:W-:Y:S04]  /*4fea0*/  STL.64 [R1+0x318], R22 ;  /* 0x0003181601007387 */ /* 0x0001e80000100a00 */
[----:B0-----:R-:W3:Y:S04]  /*4feb0*/  LDL.LU.64 R22, [R1+0x2a30] ;  /* 0x002a300001167983 */ /* 0x001ee80000300a00 */
[----:B------:R-:W3:Y:S01]  /*4fec0*/  LDL.LU.64 R20, [R1+0x2a28] ;  /* 0x002a280001147983 */ /* 0x000ee20000300a00 */
[----:B------:R-:W-:-:S02]  /*4fed0*/  F2FP.F16.E4M3.UNPACK_B R28, R28.H1 ;  /* 0x0000001cff1c723e */ /* 0x000fc400030006ff */
[----:B------:R-:W-:Y:S02]  /*4fee0*/  F2FP.F16.E4M3.UNPACK_B R29, R29.H1 ;  /* 0x0000001dff1d723e */ /* 0x000fe400030006ff */
[----:B----4-:R-:W-:Y:S02]  /*4fef0*/  F2FP.F16.E4M3.UNPACK_B R12, R14.H1 ;  /* 0x0000000eff0c723e */ /* 0x010fe400030006ff */
[----:B------:R-:W-:Y:S01]  /*4ff00*/  F2FP.F16.E4M3.UNPACK_B R13, R15.H1 ;  /* 0x0000000fff0d723e */ /* 0x000fe200030006ff */
[----:B------:R0:W-:Y:S04]  /*4ff10*/  STL.64 [R1+0x2940], R26 ;  /* 0x0029401a01007387 */ /* 0x0001e80000100a00 */
[----:B------:R-:W-:Y:S04]  /*4ff20*/  STL [R1+0x20], R12 ;  /* 0x0000200c01007387 */ /* 0x000fe80000100800 */
[----:B0-----:R-:W4:Y:S04]  /*4ff30*/  LDL.LU R26, [R1] ;  /* 0x00000000011a7983 */ /* 0x001f280000300800 */
[----:B------:R-:W-:Y:S01]  /*4ff40*/  STL [R1+0x24], R13 ;  /* 0x0000240d01007387 */ /* 0x000fe20000100800 */
[----:B------:R-:W-:-:S03]  /*4ff50*/  IMAD.MOV.U32 R27, RZ, RZ, R0 ;  /* 0x000000ffff1b7224 */ /* 0x000fc600078e0000 */
[----:B------:R-:W5:Y:S04]  /*4ff60*/  LDL.LU R0, [R1+0x2a20] ;  /* 0x002a200001007983 */ /* 0x000f680000300800 */
[----:B------:R-:W-:Y:S01]  /*4ff70*/  STL.64 [R1+0x2938], R24 ;  /* 0x0029381801007387 */ /* 0x000fe20000100a00 */
[----:B---3--:R-:W-:-:S15]  /*4ff80*/  HMMA.16816.F32 R20, R16, R28, R20 ;  /* 0x0000001c1014723c */ /* 0x008fde0000001814 */
[----:B------:R-:W-:-:S08]  /*4ff90*/  NOP ;  /* 0x0000000000007918 */ /* 0x000fd00000000000 */
[----:B------:R-:W-:Y:S04]  /*4ffa0*/  STL.64 [R1+0x240], R20 ;  /* 0x0002401401007387 */ /* 0x000fe80000100a00 */
[----:B------:R0:W-:Y:S04]  /*4ffb0*/  STL.64 [R1+0x248], R22 ;  /* 0x0002481601007387 */ /* 0x0001e80000100a00 */
[----:B0-----:R-:W3:Y:S04]  /*4ffc0*/  LDL.LU.64 R22, [R1+0x2a18] ;  /* 0x002a180001167983 */ /* 0x001ee80000300a00 */
[----:B------:R-:W3:Y:S04]  /*4ffd0*/  LDL.LU.64 R20, [R1+0x2a10] ;  /* 0x002a100001147983 */ /* 0x000ee80000300a00 */
[----:B------:R-:W-:Y:S01]  /*4ffe0*/  STL [R1+0x2910], R29 ;  /* 0x0029101d01007387 */ /* 0x000fe20000100800 */
[----:B---3--:R-:W-:Y:S03]  /*4fff0*/  HMMA.16816.F32 R12, R16, R12, R20 ;  /* 0x0000000c100c723c */ /* 0x008fe60000001814 */
[----:B------:R-:W3:Y:S04]  /*50000*/  LDL.LU.64 R22, [R1+0x2a08] ;  /* 0x002a080001167983 */ /* 0x000ee80000300a00 */
[----:B------:R-:W3:-:S15]  /*50010*/  LDL.LU.64 R20, [R1+0x2a00] ;  /* 0x002a000001147983 */ /* 0x000ede0000300a00 */
[----:B------:R-:W-:-:S02]  /*50020*/  NOP ;  /* 0x0000000000007918 */ /* 0x000fc40000000000 */
[----:B------:R-:W-:Y:S02]  /*50030*/  IMAD.MOV.U32 R17, RZ, RZ, R14 ;  /* 0x000000ffff117224 */ /* 0x000fe400078e000e */
[----:B------:R-:W-:Y:S02]  /*50040*/  IMAD.MOV.U32 R16, RZ, RZ, R15 ;  /* 0x000000ffff107224 */ /* 0x000fe400078e000f */
[----:B------:R-:W-:Y:S02]  /*50050*/  IMAD.MOV.U32 R19, RZ, RZ, R12 ;  /* 0x000000ffff137224 */ /* 0x000fe400078e000c */
[----:B------:R-:W-:Y:S01]  /*50060*/  IMAD.MOV.U32 R18, RZ, RZ, R13 ;  /* 0x000000ffff127224 */ /* 0x000fe200078e000d */
[----:B------:R-:W2:Y:S04]  /*50070*/  LDL.LU.64 R14, [R1+0x29f8] ;  /* 0x0029f800010e7983 */ /* 0x000ea80000300a00 */
[----:B------:R-:W3:Y:S01]  /*50080*/  LDL.LU.64 R12, [R1+0x29f0] ;  /* 0x0029f000010c7983 */ /* 0x000ee20000300a00 */
[----:B------:R-:W-:-:S02]  /*50090*/  F2FP.F16.E4M3.UNPACK_B R4, R4 ;  /* 0x00000004ff04723e */ /* 0x000fc400020006ff */
[----:B------:R-:W-:Y:S02]  /*500a0*/  F2FP.F16.E4M3.UNPACK_B R6, R6 ;  /* 0x00000006ff06723e */ /* 0x000fe400020006ff */
[----:B------:R-:W-:Y:S02]  /*500b0*/  F2FP.F16.E4M3.UNPACK_B R5, R5 ;  /* 0x00000005ff05723e */ /* 0x000fe400020006ff */
[----:B------:R-:W-:Y:S01]  /*500c0*/  F2FP.F16.E4M3.UNPACK_B R7, R7 ;  /* 0x00000007ff07723e */ /* 0x000fe200020006ff */
[----:B------:R-:W-:Y:S04]  /*500d0*/  STL.64 [R1+0x2890], R18 ;  /* 0x0028901201007387 */ /* 0x000fe80000100a00 */
[----:B------:R0:W-:Y:S04]  /*500e0*/  STL.64 [R1+0x2888], R16 ;  /* 0x0028881001007387 */ /* 0x0001e80000100a00 */
[----:B0-----:R-:W4:Y:S04]  /*500f0*/  LDL.LU R16, [R1+0x190] ;  /* 0x0001900001107983 */ /* 0x001f280000300800 */
[----:B------:R-:W4:Y:S04]  /*50100*/  LDL.LU R17, [R1+0x194] ;  /* 0x0001940001117983 */ /* 0x000f280000300800 */
[----:B------:R-:W4:Y:S04]  /*50110*/  LDL.LU R18, [R1+0x198] ;  /* 0x0001980001127983 */ /* 0x000f280000300800 */
[----:B------:R-:W4:Y:S01]  /*50120*/  LDL.LU R19, [R1+0x19c] ;  /* 0x00019c0001137983 */ /* 0x000f220000300800 */
[C---:B---3--:R-:W-:Y:S06]  /*50130*/  HMMA.16816.F32 R20, R4.reuse, R12, R20 ;  /* 0x0000000c0414723c */ /* 0x048fec0000001814 */
[----:B--2---:R-:W-:-:S15]  /*50140*/  HMMA.16816.F32 R12, R4, R14, R8 ;  /* 0x0000000e040c723c */ /* 0x004fde0000001808 */
[----:B------:R-:W-:-:S02]  /*50150*/  NOP ;  /* 0x0000000000007918 */ /* 0x000fc40000000000 */
[----:B------:R-:W-:Y:S04]  /*50160*/  STL.64 [R1+0x200], R20 ;  /* 0x0002001401007387 */ /* 0x000fe80000100a00 */
[----:B------:R0:W-:Y:S04]  /*50170*/  STL.64 [R1+0x208], R22 ;  /* 0x0002081601007387 */ /* 0x0001e80000100a00 */
[----:B0-----:R-:W2:Y:S04]  /*50180*/  LDL.LU.64 R22, [R1+0x29e8] ;  /* 0x0029e80001167983 */ /* 0x001ea80000300a00 */
[----:B------:R-:W2:Y:S04]  /*50190*/  LDL.LU.64 R20, [R1+0x29e0] ;  /* 0x0029e00001147983 */ /* 0x000ea80000300a00 */
[----:B------:R-:W3:Y:S04]  /*501a0*/  LDL.LU.64 R10, [R1+0x29d8] ;  /* 0x0029d800010a7983 */ /* 0x000ee80000300a00 */
[----:B------:R-:W2:Y:S04]  /*501b0*/  LDL.LU.64 R8, [R1+0x29d0] ;  /* 0x0029d00001087983 */ /* 0x000ea80000300a00 */
[----:B------:R-:W-:Y:S04]  /*501c0*/  STL.64 [R1+0x1f0], R12 ;  /* 0x0001f00c01007387 */ /* 0x000fe80000100a00 */
[----:B------:R0:W-:Y:S04]  /*501d0*/  STL.64 [R1+0x1f8], R14 ;  /* 0x0001f80e01007387 */ /* 0x0001e80000100a00 */
[----:B0-----:R-:W3:Y:S04]  /*501e0*/  LDL.LU.64 R14, [R1+0x29c8] ;  /* 0x0029c800010e7983 */ /* 0x001ee80000300a00 */
[----:B------:R-:W3:Y:S01]  /*501f0*/  LDL.LU.64 R12, [R1+0x29c0] ;  /* 0x0029c000010c7983 */ /* 0x000ee20000300a00 */
[C---:B--2---:R-:W-:Y:S06]  /*50200*/  HMMA.16816.F32 R20, R4.reuse, R8, R20 ;  /* 0x000000080414723c */ /* 0x044fec0000001814 */
[----:B---3--:R-:W-:-:S15]  /*50210*/  HMMA.16816.F32 R8, R4, R10, R12 ;  /* 0x0000000a0408723c */ /* 0x008fde000000180c */
[----:B------:R-:W-:-:S02]  /*50220*/  NOP ;  /* 0x0000000000007918 */ /* 0x000fc40000000000 */
[----:B------:R-:W-:Y:S04]  /*50230*/  STL.64 [R1+0x1c0], R20 ;  /* 0x0001c01401007387 */ /* 0x000fe80000100a00 */
[----:B------:R0:W-:Y:S04]  /*50240*/  STL.64 [R1+0x1c8], R22 ;  /* 0x0001c81601007387 */ /* 0x0001e80000100a00 */
[----:B0-----:R-:W2:Y:S04]  /*50250*/  LDL.LU.64 R22, [R1+0x29b8] ;  /* 0x0029b80001167983 */ /* 0x001ea80000300a00 */
[----:B------:R-:W2:Y:S04]  /*50260*/  LDL.LU.64 R20, [R1+0x29b0] ;  /* 0x0029b00001147983 */ /* 0x000ea80000300a00 */
[----:B------:R-:W3:Y:S04]  /*50270*/  LDL.LU.64 R14, [R1+0x29a8] ;  /* 0x0029a800010e7983 */ /* 0x000ee80000300a00 */
[----:B------:R-:W3:Y:S04]  /*50280*/  LDL.LU.64 R12, [R1+0x29a0] ;  /* 0x0029a000010c7983 */ /* 0x000ee80000300a00 */
[----:B------:R-:W-:Y:S04]  /*50290*/  STL.64 [R1+0x1a0], R8 ;  /* 0x0001a00801007387 */ /* 0x000fe80000100a00 */
[----:B------:R0:W-:Y:S04]  /*502a0*/  STL.64 [R1+0x1a8], R10 ;  /* 0x0001a80a01007387 */ /* 0x0001e80000100a00 */
[----:B0-----:R-:W5:Y:S04]  /*502b0*/  LDL.LU.64 R10, [R1+0x2998] ;  /* 0x00299800010a7983 */ /* 0x001f680000300a00 */
[----:B------:R-:W3:Y:S01]  /*502c0*/  LDL.LU.64 R8, [R1+0x2990] ;  /* 0x0029900001087983 */ /* 0x000ee20000300a00 */
[----:B----4-:R-:W-:-:S15]  /*502d0*/  HMMA.16816.F32 R24, R4, R26, R16 ;  /* 0x0000001a0418723c */ /* 0x010fde0000001810 */
[----:B------:R-:W-:-:S08]  /*502e0*/  NOP ;  /* 0x0000000000007918 */ /* 0x000fd00000000000 */
[----:B------:R-:W-:Y:S04]  /*502f0*/  STL.64 [R1+0x180], R24 ;  /* 0x0001801801007387 */ /* 0x000fe80000100a00 */
[----:B------:R-:W-:Y:S01]  /*50300*/  STL.64 [R1+0x188], R26 ;  /* 0x0001881a01007387 */ /* 0x000fe20000100a00 */
[C---:B--2---:R-:W-:Y:S03]  /*50310*/  HMMA.16816.F32 R16, R4.reuse, R2, R20 ;  /* 0x000000020410723c */ /* 0x044fe60000001814 */
[----:B------:R-:W2:Y:S03]  /*50320*/  LDL R2, [R1+0x328] ;  /* 0x0003280001027983 */ /* 0x000ea60000100800 */
[----:B---3--:R-:W-:-:S15]  /*50330*/  HMMA.16816.F32 R12, R4, R8, R12 ;  /* 0x00000008040c723c */ /* 0x008fde000000180c */
[----:B------:R-:W-:-:S02]  /*50340*/  NOP ;  /* 0x0000000000007918 */ /* 0x000fc40000000000 */
[----:B------:R0:W-:Y:S04]  /*50350*/  STL.64 [R1+0x160], R16 ;  /* 0x0001601001007387 */ /* 0x0001e80000100a00 */
[----:B------:R1:W-:Y:S04]  /*50360*/  STL.64 [R1+0x168], R18 ;  /* 0x0001681201007387 */ /* 0x0003e80000100a00 */
[----:B------:R-:W3:Y:S04]  /*50370*/  LDL R3, [R1+0x32c] ;  /* 0x00032c0001037983 */ /* 0x000ee80000100800 */
[----:B------:R-:W-:Y:S04]  /*50380*/  STL.64 [R1+0x140], R12 ;  /* 0x0001400c01007387 */ /* 0x000fe80000100a00 */
[----:B------:R-:W-:Y:S04]  /*50390*/  STL.64 [R1+0x148], R14 ;  /* 0x0001480e01007387 */ /* 0x000fe80000100a00 */
[----:B------:R-:W4:Y:S04]  /*503a0*/  LDL R8, [R1+0x338] ;  /* 0x0003380001087983 */ /* 0x000f280000100800 */
[----:B------:R-:W4:Y:S04]  /*503b0*/  LDL R9, [R1+0x33c] ;  /* 0x00033c0001097983 */ /* 0x000f280000100800 */
[----:B0-----:R-:W2:Y:S04]  /*503c0*/  LDL.LU R16, [R1+0x90] ;  /* 0x0000900001107983 */ /* 0x001ea80000300800 */
[----:B------:R-:W2:Y:S04]  /*503d0*/  LDL.LU R17, [R1+0x94] ;  /* 0x0000940001117983 */ /* 0x000ea80000300800 */
[----:B-1----:R-:W3:Y:S01]  /*503e0*/  LDL.LU R18, [R1+0x98] ;  /* 0x0000980001127983 */ /* 0x002ee20000300800 */
[----:B-----5:R-:W-:-:S03]  /*503f0*/  IMAD.MOV.U32 R19, RZ, RZ, R0 ;  /* 0x000000ffff137224 */ /* 0x020fc600078e0000 */
[----:B------:R-:W5:Y:S04]  /*50400*/  LDL.LU R0, [R1+0x2988] ;  /* 0x0029880001007983 */ /* 0x000f680000300800 */
[----:B------:R-:W4:Y:S04]  /*50410*/  LDL.LU R24, [R1+0xa0] ;  /* 0x0000a00001187983 */ /* 0x000f280000300800 */
[----:B------:R-:W4:Y:S04]  /*50420*/  LDL.LU R25, [R1+0xa4] ;  /* 0x0000a40001197983 */ /* 0x000f280000300800 */
[----:B------:R-:W2:Y:S04]  /*50430*/  LDL.LU R26, [R1+0xa8] ;  /* 0x0000a800011a7983 */ /* 0x000ea80000300800 */
[----:B------:R-:W2:Y:S04]  /*50440*/  LDL.LU R27, [R1+0xac] ;  /* 0x0000ac00011b7983 */ /* 0x000ea80000300800 */
[----:B--2---:R-:W-:Y:S04]  /*50450*/  STL.64 [R1+0x2950], R26 ;  /* 0x0029501a01007387 */ /* 0x004fe80000100a00 */
[----:B----4-:R0:W-:Y:S04]  /*50460*/  STL.64 [R1+0x2948], R24 ;  /* 0x0029481801007387 */ /* 0x0101e80000100a00 */
[----:B0-----:R-:W2:Y:S04]  /*50470*/  LDL.LU R24, [R1+0xc0] ;  /* 0x0000c00001187983 */ /* 0x001ea80000300800 */
[----:B------:R-:W2:Y:S04]  /*50480*/  LDL.LU R25, [R1+0xc4] ;  /* 0x0000c40001197983 */ /* 0x000ea80000300800 */
[----:B------:R-:W4:Y:S04]  /*50490*/  LDL.LU R26, [R1+0xc8] ;  /* 0x0000c800011a7983 */ /* 0x000f280000300800 */
[----:B------:R-:W4:Y:S04]  /*504a0*/  LDL.LU R27, [R1+0xcc] ;  /* 0x0000cc00011b7983 */ /* 0x000f280000300800 */
[----:B------:R-:W5:Y:S04]  /*504b0*/  LDL.LU R12, [R1+0x130] ;  /* 0x00013000010c7983 */ /* 0x000f680000300800 */
[----:B------:R-:W5:Y:S04]  /*504c0*/  LDL.LU R13, [R1+0x134] ;  /* 0x00013400010d7983 */ /* 0x000f680000300800 */
[----:B------:R-:W5:Y:S04]  /*504d0*/  LDL.LU R14, [R1+0x138] ;  /* 0x00013800010e7983 */ /* 0x000f680000300800 */
[----:B------:R-:W5:Y:S04]  /*504e0*/  LDL.LU R15, [R1+0x13c] ;  /* 0x00013c00010f7983 */ /* 0x000f680000300800 */
[----:B----4-:R-:W-:Y:S04]  /*504f0*/  STL.64 [R1+0x2970], R26 ;  /* 0x0029701a01007387 */ /* 0x010fe80000100a00 */
[----:B--2---:R0:W-:Y:S04]  /*50500*/  STL.64 [R1+0x2968], R24 ;  /* 0x0029681801007387 */ /* 0x0041e80000100a00 */
[----:B0-----:R-:W2:Y:S04]  /*50510*/  LDL.LU R24, [R1+0x100] ;  /* 0x0001000001187983 */ /* 0x001ea80000300800 */
[----:B------:R-:W2:Y:S04]  /*50520*/  LDL.LU R25, [R1+0x104] ;  /* 0x0001040001197983 */ /* 0x000ea80000300800 */
[----:B------:R-:W2:Y:S04]  /*50530*/  LDL.LU R26, [R1+0x108] ;  /* 0x00010800011a7983 */ /* 0x000ea80000300800 */
[----:B------:R-:W2:Y:S04]  /*50540*/  LDL.LU R27, [R1+0x10c] ;  /* 0x00010c00011b7983 */ /* 0x000ea80000300800 */
[----:B------:R-:W4:Y:S04]  /*50550*/  LDL.LU R20, [R1+0xe0] ;  /* 0x0000e00001147983 */ /* 0x000f280000300800 */
[----:B------:R-:W4:Y:S04]  /*50560*/  LDL.LU R21, [R1+0xe4] ;  /* 0x0000e40001157983 */ /* 0x000f280000300800 */
[----:B------:R-:W4:Y:S04]  /*50570*/  LDL.LU R22, [R1+0xe8] ;  /* 0x0000e80001167983 */ /* 0x000f280000300800 */
[----:B------:R-:W4:Y:S04]  /*50580*/  LDL.LU R23, [R1+0xec] ;  /* 0x0000ec0001177983 */ /* 0x000f280000300800 */
[----:B---3--:R-:W-:Y:S04]  /*50590*/  STL.64 [R1+0x28f8], R18 ;  /* 0x0028f81201007387 */ /* 0x008fe80000100a00 */
[----:B------:R0:W-:Y:S04]  /*505a0*/  STL.64 [R1+0x28f0], R16 ;  /* 0x0028f01001007387 */ /* 0x0001e80000100a00 */
[----:B0-----:R-:W3:Y:S04]  /*505b0*/  LDL.LU R16, [R1+0x40] ;  /* 0x0000400001107983 */ /* 0x001ee80000300800 */
[----:B------:R-:W3:Y:S04]  /*505c0*/  LDL.LU R17, [R1+0x44] ;  /* 0x0000440001117983 */ /* 0x000ee80000300800 */
[----:B------:R-:W5:Y:S04]  /*505d0*/  LDL.LU R18, [R1+0x48] ;  /* 0x0000480001127983 */ /* 0x000f680000300800 */
[----:B------:R-:W5:Y:S04]  /*505e0*/  LDL.LU R19, [R1+0x4c] ;  /* 0x00004c0001137983 */ /* 0x000f680000300800 */
[----:B------:R-:W4:Y:S04]  /*505f0*/  LDL.LU R29, [R1+0x980] ;  /* 0x00098000011d7983 */ /* 0x000f280000300800 */
[----:B-----5:R-:W-:Y:S04]  /*50600*/  STL.64 [R1+0x2908], R18 ;  /* 0x0029081201007387 */ /* 0x020fe80000100a00 */
[----:B---3--:R0:W-:Y:S04]  /*50610*/  STL.64 [R1+0x2900], R16 ;  /* 0x0029001001007387 */ /* 0x0081e80000100a00 */
[----:B0-----:R-:W3:Y:S04]  /*50620*/  LDL.LU R16, [R1+0x50] ;  /* 0x0000500001107983 */ /* 0x001ee80000300800 */
[----:B------:R-:W3:Y:S04]  /*50630*/  LDL.LU R17, [R1+0x54] ;  /* 0x0000540001117983 */ /* 0x000ee80000300800 */
[----:B------:R-:W5:Y:S04]  /*50640*/  LDL.LU R18, [R1+0x58] ;  /* 0x0000580001127983 */ /* 0x000f680000300800 */
[----:B------:R-:W5:Y:S01]  /*50650*/  LDL.LU R19, [R1+0x5c] ;  /* 0x00005c0001137983 */ /* 0x000f620000300800 */
[C---:B------:R-:W-:Y:S03]  /*50660*/  HMMA.16816.F32 R12, R4.reuse, R10, R12 ;  /* 0x0000000a040c723c */ /* 0x040fe6000000180c */
[----:B-----5:R-:W-:Y:S04]  /*50670*/  STL.64 [R1+0x2920], R18 ;  /* 0x0029201201007387 */ /* 0x020fe80000100a00 */
[----:B---3--:R0:W-:Y:S04]  /*50680*/  STL.64 [R1+0x2918], R16 ;  /* 0x0029181001007387 */ /* 0x0081e80000100a00 */
[----:B0-----:R-:W3:Y:S04]  /*50690*/  LDL.LU R16, [R1+0x60] ;  /* 0x0000600001107983 */ /* 0x001ee80000300800 */
[----:B------:R-:W3:Y:S04]  /*506a0*/  LDL.LU R17, [R1+0x64] ;  /* 0x0000640001117983 */ /* 0x000ee80000300800 */
[----:B------:R-:W5:Y:S04]  /*506b0*/  LDL.LU R18, [R1+0x68] ;  /* 0x0000680001127983 */ /* 0x000f680000300800 */
[----:B------:R-:W5:Y:S04]  /*506c0*/  LDL.LU R19, [R1+0x6c] ;  /* 0x00006c0001137983 */ /* 0x000f680000300800 */
[----:B-----5:R-:W-:Y:S04]  /*506d0*/  STL.64 [R1+0x2930], R18 ;  /* 0x0029301201007387 */ /* 0x020fe80000100a00 */
[----:B---3--:R0:W-:Y:S04]  /*506e0*/  STL.64 [R1+0x2928], R16 ;  /* 0x0029281001007387 */ /* 0x0081e80000100a00 */
[----:B0-----:R-:W3:Y:S04]  /*506f0*/  LDL.LU R16, [R1+0x80] ;  /* 0x0000800001107983 */ /* 0x001ee80000300800 */
[----:B------:R-:W3:Y:S04]  /*50700*/  LDL.LU R17, [R1+0x84] ;  /* 0x0000840001117983 */ /* 0x000ee80000300800 */
[----:B------:R-:W3:Y:S04]  /*50710*/  LDL.LU R18, [R1+0x88] ;  /* 0x0000880001127983 */ /* 0x000ee80000300800 */
[----:B------:R-:W3:Y:S04]  /*50720*/  LDL.LU R19, [R1+0x8c] ;  /* 0x00008c0001137983 */ /* 0x000ee80000300800 */
[----:B------:R-:W-:Y:S04]  /*50730*/  STL.64 [R1+0x110], R12 ;  /* 0x0001100c01007387 */ /* 0x000fe80000100a00 */
[----:B------:R0:W-:Y:S04]  /*50740*/  STL.64 [R1+0x118], R14 ;  /* 0x0001180e01007387 */ /* 0x0001e80000100a00 */
[----:B0-----:R-:W4:Y:S04]  /*50750*/  LDL.LU.64 R14, [R1+0x2980] ;  /* 0x00298000010e7983 */ /* 0x001f280000300a00 */
[----:B------:R-:W2:Y:S04]  /*50760*/  LDL.LU.64 R12, [R1+0x2978] ;  /* 0x00297800010c7983 */ /* 0x000ea80000300a00 */
[----:B------:R-:W5:Y:S04]  /*50770*/  LDL R10, [R1+0x308] ;  /* 0x00030800010a7983 */ /* 0x000f680000100800 */
[----:B------:R-:W5:Y:S01]  /*50780*/  LDL R11, [R1+0x30c] ;  /* 0x00030c00010b7983 */ /* 0x000f620000100800 */
[C---:B--2---:R-:W-:Y:S06]  /*50790*/  HMMA.16816.F32 R24, R4.reuse, R12, R24 ;  /* 0x0000000c0418723c */ /* 0x044fec0000001818 */
[----:B----4-:R-:W-:-:S15]  /*507a0*/  HMMA.16816.F32 R20, R4, R14, R20 ;  /* 0x0000000e0414723c */ /* 0x010fde0000001814 */
[----:B------:R-:W-:-:S02]  /*507b0*/  NOP ;  /* 0x0000000000007918 */ /* 0x000fc40000000000 */
[----:B------:R-:W-:Y:S04]  /*507c0*/  STL.64 [R1+0xf0], R24 ;  /* 0x0000f01801007387 */ /* 0x000fe80000100a00 */
[----:B------:R0:W-:Y:S04]  /*507d0*/  STL.64 [R1+0xf8], R26 ;  /* 0x0000f81a01007387 */ /* 0x0001e80000100a00 */
[----:B0-----:R-:W2:Y:S04]  /*507e0*/  LDL.LU.64 R26, [R1+0x2970] ;  /* 0x00297000011a7983 */ /* 0x001ea80000300a00 */
[----:B------:R-:W2:Y:S04]  /*507f0*/  LDL.LU.64 R24, [R1+0x2968] ;  /* 0x0029680001187983 */ /* 0x000ea80000300a00 */
[----:B------:R-:W4:Y:S04]  /*50800*/  LDL.LU R12, [R1+0x978] ;  /* 0x00097800010c7983 */ /* 0x000f280000300800 */
[----:B------:R-:W5:Y:S04]  /*50810*/  LDL.LU R13, [R1+0x98c] ;  /* 0x00098c00010d7983 */ /* 0x000f680000300800 */
[----:B------:R-:W-:Y:S04]  /*50820*/  STL.64 [R1+0xd0], R20 ;  /* 0x0000d01401007387 */ /* 0x000fe80000100a00 */
[----:B------:R0:W-:Y:S04]  /*50830*/  STL.64 [R1+0xd8], R22 ;  /* 0x0000d81601007387 */ /* 0x0001e80000100a00 */
[----:B0-----:R-:W3:Y:S04]  /*50840*/  LDL.LU.64 R22, [R1+0x2960] ;  /* 0x0029600001167983 */ /* 0x001ee80000300a00 */
[----:B------:R-:W2:Y:S04]  /*50850*/  LDL.LU.64 R20, [R1+0x2958] ;  /* 0x0029580001147983 */ /* 0x000ea80000300a00 */
[----:B------:R-:W5:Y:S04]  /*50860*/  LDL.LU R14, [R1+0x998] ;  /* 0x00099800010e7983 */ /* 0x000f680000300800 */
[----:B------:R-:W5:Y:S01]  /*50870*/  LDL.LU R15, [R1+0x9a0] ;  /* 0x0009a000010f7983 */ /* 0x000f620000300800 */
[----:B--2---:R-:W-:-:S15]  /*50880*/  HMMA.16816.F32 R24, R4, R20, R24 ;  /* 0x000000140418723c */ /* 0x004fde0000001818 */
[----:B------:R-:W-:-:S08]  /*50890*/  NOP ;  /* 0x0000000000007918 */ /* 0x000fd00000000000 */
[----:B------:R-:W-:Y:S04]  /*508a0*/  STL.64 [R1+0xb0], R24 ;  /* 0x0000b01801007387 */ /* 0x000fe80000100a00 */
[----:B------:R0:W-:Y:S04]  /*508b0*/  STL.64 [R1+0xb8], R26 ;  /* 0x0000b81a01007387 */ /* 0x0001e80000100a00 */
[----:B0-----:R-:W3:Y:S04]  /*508c0*/  LDL.LU.64 R26, [R1+0x2950] ;  /* 0x00295000011a7983 */ /* 0x001ee80000300a00 */
[----:B------:R-:W3:Y:S02]  /*508d0*/  LDL.LU.64 R24, [R1+0x2948] ;  /* 0x0029480001187983 */ /* 0x000ee40000300a00 */
[----:B---3--:R-:W-:Y:S02]  /*508e0*/  HMMA.16816.F32 R20, R4, R22, R24 ;  /* 0x000000160414723c */ /* 0x008fe40000001818 */
[----:B------:R-:W2:Y:S04]  /*508f0*/  LDL.LU.64 R26, [R1+0x2940] ;  /* 0x00294000011a7983 */ /* 0x000ea80000300a00 */
[----:B------:R-:W3:-:S15]  /*50900*/  LDL.LU.64 R24, [R1+0x2938] ;  /* 0x0029380001187983 */ /* 0x000ede0000300a00 */
[----:B------:R-:W-:-:S02]  /*50910*/  NOP ;  /* 0x0000000000007918 */ /* 0x000fc40000000000 */
[----:B------:R0:W-:Y:S04]  /*50920*/  STL.64 [R1+0xa0], R20 ;  /* 0x0000a01401007387 */ /* 0x0001e80000100a00 */
[----:B------:R1:W-:Y:S04]  /*50930*/  STL.64 [R1+0xa8], R22 ;  /* 0x0000a81601007387 */ /* 0x0003e80000100a00 */
[----:B0-----:R-:W5:Y:S04]  /*50940*/  LDL.LU R20, [R1+0x120] ;  /* 0x0001200001147983 */ /* 0x001f680000300800 */
[----:B------:R-:W5:Y:S04]  /*50950*/  LDL.LU R21, [R1+0x124] ;  /* 0x0001240001157983 */ /* 0x000f680000300800 */
[----:B-1----:R-:W5:Y:S01]  /*50960*/  LDL.LU R22, [R1+0x128] ;  /* 0x0001280001167983 */ /* 0x002f620000300800 */
[----:B------:R-:W-:Y:S01]  /*50970*/  IMAD.MOV.U32 R23, RZ, RZ, R0 ;  /* 0x000000ffff177224 */ /* 0x000fe200078e0000 */
[----:B---3--:R-:W-:-:S15]  /*50980*/  HMMA.16816.F32 R16, R4, R24, R16 ;  /* 0x000000180410723c */ /* 0x008fde0000001810 */
[----:B------:R-:W-:-:S08]  /*50990*/  NOP ;  /* 0x0000000000007918 */ /* 0x000fd00000000000 */
[----:B------:R-:W-:Y:S04]  /*509a0*/  STL.64 [R1+0x80], R16 ;  /* 0x0000801001007387 */ /* 0x000fe80000100a00 */
[----:B------:R0:W-:Y:S01]  /*509b0*/  STL [R1+0x88], R18 ;  /* 0x0000881201007387 */ /* 0x0001e20000100800 */
[----:B------:R-:W-:-:S03]  /*509c0*/  IMAD.MOV.U32 R0, RZ, RZ, R19 ;  /* 0x000000ffff007224 */ /* 0x000fc600078e0013 */
[----:B0-----:R-:W2:Y:S04]  /*509d0*/  LDL.LU.64 R18, [R1+0x2930] ;  /* 0x0029300001127983 */ /* 0x001ea80000300a00 */
[----:B------:R-:W2:Y:S04]  /*509e0*/  LDL.LU.64 R16, [R1+0x2928] ;  /* 0x0029280001107983 */ /* 0x000ea80000300a00 */
[----:B------:R-:W3:Y:S04]  /*509f0*/  LDL.LU R24, [R1+0x20] ;  /* 0x0000200001187983 */ /* 0x000ee80000300800 */
[----:B------:R-:W3:Y:S04]  /*50a00*/  LDL.LU R25, [R1+0x24] ;  /* 0x0000240001197983 */ /* 0x000ee80000300800 */
[----:B------:R0:W-:Y:S01]  /*50a10*/  STL [R1+0x2828], R0 ;  /* 0x0028280001007387 */ /* 0x0001e20000100800 */
[----:B----4-:R-:W-:-:S03]  /*50a20*/  IMAD R12, R12, 0x100, R29 ;  /* 0x000001000c0c7824 */ /* 0x010fc600078e021d */
[----:B0-----:R-:W4:Y:S01]  /*50a30*/  LDL.LU R0, [R1+0x9a4] ;  /* 0x0009a40001007983 */ /* 0x001f220000300800 */
[----:B--2---:R-:W-:-:S15]  /*50a40*/  HMMA.16816.F32 R16, R4, R26, R16 ;  /* 0x0000001a0410723c */ /* 0x004fde0000001810 */
[----:B------:R-:W-:-:S08]  /*50a50*/  NOP ;  /* 0x0000000000007918 */ /* 0x000fd00000000000 */
[----:B------:R-:W-:Y:S04]  /*50a60*/  STL.64 [R1+0x70], R16 ;  /* 0x0000701001007387 */ /* 0x000fe80000100a00 */
[----:B------:R0:W-:Y:S04]  /*50a70*/  STL.64 [R1+0x78], R18 ;  /* 0x0000781201007387 */ /* 0x0001e80000100a00 */
[----:B0-----:R-:W2:Y:S04]  /*50a80*/  LDL.LU.64 R18, [R1+0x2920] ;  /* 0x0029200001127983 */ /* 0x001ea80000300a00 */
[----:B------:R-:W2:Y:S04]  /*50a90*/  LDL.LU.64 R16, [R1+0x2918] ;  /* 0x0029180001107983 */ /* 0x000ea80000300a00 */
[----:B------:R-:W5:Y:S04]  /*50aa0*/  LDL.LU R26, [R1+0x99c] ;  /* 0x00099c00011a7983 */ /* 0x000f680000300800 */
[----:B------:R-:W3:Y:S04]  /*50ab0*/  LDL.LU R27, [R1+0x994] ;  /* 0x00099400011b7983 */ /* 0x000ee80000300800 */
[----:B------:R-:W2:Y:S02]  /*50ac0*/  LDL.LU R29, [R1+0x2910] ;  /* 0x00291000011d7983 */ /* 0x000ea40000300800 */
[----:B--2---:R-:W-:-:S15]  /*50ad0*/  HMMA.16816.F32 R16, R4, R28, R16 ;  /* 0x0000001c0410723c */ /* 0x004fde0000001810 */
[----:B------:R-:W-:-:S08]  /*50ae0*/  NOP ;  /* 0x0000000000007918 */ /* 0x000fd00000000000 */
[----:B------:R-:W-:Y:S04]  /*50af0*/  STL.64 [R1+0x50], R16 ;  /* 0x0000501001007387 */ /* 0x000fe80000100a00 */
[----:B------:R0:W-:Y:S04]  /*50b00*/  STL.64 [R1+0x58], R18 ;  /* 0x0000581201007387 */ /* 0x0001e80000100a00 */
[----:B0-----:R-:W2:Y:S04]  /*50b10*/  LDL.LU.64 R18, [R1+0x2908] ;  /* 0x0029080001127983 */ /* 0x001ea80000300a00 */
[----:B------:R-:W2:Y:S01]  /*50b20*/  LDL.LU.64 R16, [R1+0x2900] ;  /* 0x0029000001107983 */ /* 0x000ea20000300a00 */
[----:B-----5:R-:W-:-:S02]  /*50b30*/  IMAD R14, R14, 0x100, R26 ;  /* 0x000001000e0e7824 */ /* 0x020fc400078e021a */
[----:B---3--:R-:W-:Y:S02]  /*50b40*/  IMAD R13, R13, 0x100, R27 ;  /* 0x000001000d0d7824 */ /* 0x008fe400078e021b */
[----:B----4-:R-:W-:Y:S01]  /*50b50*/  IMAD R15, R15, 0x100, R0 ;  /* 0x000001000f0f7824 */ /* 0x010fe200078e0200 */
[----:B------:R-:W-:Y:S02]  /*50b60*/  F2FP.F16.E4M3.UNPACK_B R10, R10 ;  /* 0x0000000aff0a723e */ /* 0x000fe400020006ff */
[----:B------:R-:W-:Y:S02]  /*50b70*/  F2FP.F16.E4M3.UNPACK_B R12, R12 ;  /* 0x0000000cff0c723e */ /* 0x000fe400020006ff */
[----:B------:R-:W-:Y:S02]  /*50b80*/  F2FP.F16.E4M3.UNPACK_B R14, R14 ;  /* 0x0000000eff0e723e */ /* 0x000fe400020006ff */
[----:B------:R-:W-:Y:S02]  /*50b90*/  F2FP.F16.E4M3.UNPACK_B R13, R13 ;  /* 0x0000000dff0d723e */ /* 0x000fe400020006ff */
[----:B------:R-:W-:-:S02]  /*50ba0*/  F2FP.F16.E4M3.UNPACK_B R15, R15 ;  /* 0x0000000fff0f723e */ /* 0x000fc400020006ff */
[----:B------:R-:W-:Y:S01]  /*50bb0*/  F2FP.F16.E4M3.UNPACK_B R11, R11 ;  /* 0x0000000bff0b723e */ /* 0x000fe200020006ff */
[----:B--2---:R-:W-:Y:S01]  /*50bc0*/  HMMA.16816.F32 R4, R4, R24, R16 ;  /* 0x000000180404723c */ /* 0x004fe20000001810 */
[----:B------:R-:W2:Y:S04]  /*50bd0*/  LDL.LU.64 R18, [R1+0x28f8] ;  /* 0x0028f80001127983 */ /* 0x000ea80000300a00 */
[----:B------:R-:W2:Y:S04]  /*50be0*/  LDL.LU.64 R16, [R1+0x28f0] ;  /* 0x0028f00001107983 */ /* 0x000ea80000300a00 */
[----:B------:R-:W-:Y:S01]  /*50bf0*/  STL [R1+0x28], R10 ;  /* 0x0000280a01007387 */ /* 0x000fe20000100800 */
[----:B------:R-:W-:-:S13]  /*50c00*/  F2FP.F16.E4M3.UNPACK_B R2, R2 ;  /* 0x00000002ff02723e */ /* 0x000fda00020006ff */
[----:B------:R-:W-:Y:S04]  /*50c10*/  STL.64 [R1+0x30], R4 ;  /* 0x0000300401007387 */ /* 0x000fe80000100a00 */
[----:B------:R0:W-:Y:S02]  /*50c20*/  STL.64 [R1+0x38], R6 ;  /* 0x0000380601007387 */ /* 0x0001e40000100a00 */
[----:B0-----:R-:W-:Y:S01]  /*50c30*/  HMMA.16816.F32 R4, R12, R10, R20 ;  /* 0x0000000a0c04723c */ /* 0x001fe20000001814 */
[----:B------:R-:W-:Y:S01]  /*50c40*/  F2FP.F16.E4M3.UNPACK_B R3, R3 ;  /* 0x00000003ff03723e */ /* 0x000fe200020006ff */
[----:B------:R-:W-:Y:S04]  /*50c50*/  STL [R1+0x18], R2 ;  /* 0x0000180201007387 */ /* 0x000fe80000100800 */
[----:B------:R-:W-:Y:S01]  /*50c60*/  IMAD.MOV.U32 R0, RZ, RZ, R11 ;  /* 0x000000ffff007224 */ /* 0x000fe200078e000b */
[----:B------:R-:W-:-:S15]  /*50c70*/  F2FP.F16.E4M3.UNPACK_B R8, R8 ;  /* 0x00000008ff08723e */ /* 0x000fde00020006ff */
[----:B------:R-:W-:-:S01]  /*50c80*/  NOP ;  /* 0x0000000000007918 */ /* 0x000fc20000000000 */
[----:B------:R-:W-:Y:S04]  /*50c90*/  STL.64 [R1+0x60], R4 ;  /* 0x0000600401007387 */ /* 0x000fe80000100a00 */
[----:B------:R-:W-:Y:S04]  /*50ca0*/  STL.64 [R1+0x68], R6 ;  /* 0x0000680601007387 */ /* 0x000fe80000100a00 */
[----:B------:R0:W-:Y:S04]  /*50cb0*/  STL [R1+0x282c], R0 ;  /* 0x00282c0001007387 */ /* 0x0001e80000100800 */
[----:B------:R-:W-:Y:S04]  /*50cc0*/  STL [R1+0x1c], R3 ;  /* 0x00001c0301007387 */ /* 0x000fe80000100800 */
[----:B------:R-:W-:Y:S01]  /*50cd0*/  STL [R1+0x10], R8 ;  /* 0x0000100801007387 */ /* 0x000fe20000100800 */
[----:B0-----:R-:W-:Y:S01]  /*50ce0*/  F2FP.F16.E4M3.UNPACK_B R0, R9 ;  /* 0x00000009ff00723e */ /* 0x001fe200020006ff */
[----:B--2---:R-:W-:Y:S02]  /*50cf0*/  HMMA.16816.F32 R4, R12, R2, R16 ;  /* 0x000000020c04723c */ /* 0x004fe40000001810 */
[----:B------:R-:W2:Y:S04]  /*50d00*/  LDL.LU R16, [R1+0x2a0] ;  /* 0x0002a00001107983 */ /* 0x000ea80000300800 */
[----:B------:R-:W-:-:S15]  /*50d10*/  STL [R1+0x14], R0 ;  /* 0x0000140001007387 */ /* 0x000fde0000100800 */
[----:B------:R-:W-:-:S02]  /*50d20*/  NOP ;  /* 0x0000000000007918 */ /* 0x000fc40000000000 */
[----:B------:R-:W-:Y:S04]  /*50d30*/  STL.64 [R1+0x90], R4 ;  /* 0x0000900401007387 */ /* 0x000fe80000100a00 */
[----:B------:R-:W-:Y:S04]  /*50d40*/  STL.64 [R1+0x98], R6 ;  /* 0x0000980601007387 */ /* 0x000fe80000100a00 */
[----:B------:R-:W2:Y:S04]  /*50d50*/  LDL.LU R17, [R1+0x2a4] ;  /* 0x0002a40001117983 */ /* 0x000ea80000300800 */
[----:B------:R-:W3:Y:S04]  /*50d60*/  LDL.LU R18, [R1+0x2a8] ;  /* 0x0002a80001127983 */ /* 0x000ee80000300800 */
[----:B------:R-:W3:Y:S04]  /*50d70*/  LDL.LU R19, [R1+0x2ac] ;  /* 0x0002ac0001137983 */ /* 0x000ee80000300800 */
[----:B------:R-:W4:Y:S04]  /*50d80*/  LDL R22, [R1+0x378] ;  /* 0x0003780001167983 */ /* 0x000f280000100800 */
[----:B------:R-:W4:Y:S04]  /*50d90*/  LDL R23, [R1+0x37c] ;  /* 0x00037c0001177983 */ /* 0x000f280000100800 */
[----:B----4-:R-:W-:Y:S04]  /*50da0*/  STL.64 [R1+0x28d8], R22 ;  /* 0x0028d81601007387 */ /* 0x010fe80000100a00 */
[----:B---3--:R-:W-:Y:S04]  /*50db0*/  STL.64 [R1+0x28a0], R18 ;  /* 0x0028a01201007387 */ /* 0x008fe80000100a00 */
[----:B--2---:R0:W-:Y:S04]  /*50dc0*/  STL.64 [R1+0x2898], R16 ;  /* 0x0028981001007387 */ /* 0x0041e80000100a00 */
[----:B0-----:R-:W2:Y:S04]  /*50dd0*/  LDL.LU R16, [R1+0x290] ;  /* 0x0002900001107983 */ /* 0x001ea80000300800 */
[----:B------:R-:W2:Y:S04]  /*50de0*/  LDL.LU R17, [R1+0x294] ;  /* 0x0002940001117983 */ /* 0x000ea80000300800 */
[----:B------:R-:W3:Y:S04]  /*50df0*/  LDL.LU R18, [R1+0x298] ;  /* 0x0002980001127983 */ /* 0x000ee80000300800 */
[----:B------:R-:W3:Y:S04]  /*50e00*/  LDL.LU R19, [R1+0x29c] ;  /* 0x00029c0001137983 */ /* 0x000ee80000300800 */
[----:B------:R-:W4:Y:S04]  /*50e10*/  LDL R6, [R1+0x348] ;  /* 0x0003480001067983 */ /* 0x000f280000100800 */
[----:B------:R-:W5:Y:S04]  /*50e20*/  LDL R7, [R1+0x34c] ;  /* 0x00034c0001077983 */ /* 0x000f680000100800 */
[----:B------:R-:W4:Y:S04]  /*50e30*/  LDL.64 R22, [R1+0x10] ;  /* 0x0000100001167983 */ /* 0x000f280000100a00 */
[----:B------:R-:W5:Y:S04]  /*50e40*/  LDL R4, [R1+0x358] ;  /* 0x0003580001047983 */ /* 0x000f680000100800 */
[----:B------:R-:W5:Y:S04]  /*50e50*/  LDL R5, [R1+0x35c] ;  /* 0x00035c0001057983 */ /* 0x000f680000100800 */
[----:B------:R-:W5:Y:S04]  /*50e60*/  LDL R2, [R1+0x368] ;  /* 0x0003680001027983 */ /* 0x000f680000100800 */
[----:B------:R-:W5:Y:S04]  /*50e70*/  LDL R3, [R1+0x36c] ;  /* 0x00036c0001037983 */ /* 0x000f680000100800 */
[----:B------:R-:W5:Y:S04]  /*50e80*/  LDL R28, [R1+0x398] ;  /* 0x00039800011c7983 */ /* 0x000f680000100800 */
[----:B------:R-:W5:Y:S04]  /*50e90*/  LDL R29, [R1+0x39c] ;  /* 0x00039c00011d7983 */ /* 0x000f680000100800 */
[----:B---3--:R-:W-:Y:S04]  /*50ea0*/  STL.64 [R1+0x28b0], R18 ;  /* 0x0028b01201007387 */ /* 0x008fe80000100a00 */
[----:B--2---:R0:W-:Y:S04]  /*50eb0*/  STL.64 [R1+0x28a8], R16 ;  /* 0x0028a81001007387 */ /* 0x0041e80000100a00 */
[----:B0-----:R-:W2:Y:S04]  /*50ec0*/  LDL.LU R16, [R1+0x280] ;  /* 0x0002800001107983 */ /* 0x001ea80000300800 */
[----:B------:R-:W2:Y:S04]  /*50ed0*/  LDL.LU R17, [R1+0x284] ;  /* 0x0002840001117983 */ /* 0x000ea80000300800 */
[----:B------:R-:W3:Y:S04]  /*50ee0*/  LDL.LU R18, [R1+0x288] ;  /* 0x0002880001127983 */ /* 0x000ee80000300800 */
[----:B------:R-:W3:Y:S04]  /*50ef0*/  LDL.LU R19, [R1+0x28c] ;  /* 0x00028c0001137983 */ /* 0x000ee80000300800 */
        /* <DEDUP_REMOVED lines=14> */
[----:B0-----:R-:W4:Y:S04]  /*50fe0*/  LDL.LU R16, [R1+0x220] ;  /* 0x0002200001107983 */ /* 0x001f280000300800 */
[----:B------:R-:W4:Y:S04]  /*50ff0*/  LDL.LU R17, [R1+0x224] ;  /* 0x0002240001117983 */ /* 0x000f280000300800 */
[----:B------:R-:W4:Y:S04]  /*51000*/  LDL.LU R18, [R1+0x228] ;  /* 0x0002280001127983 */ /* 0x000f280000300800 */
[----:B------:R-:W4:Y:S04]  /*51010*/  LDL.LU R19, [R1+0x22c] ;  /* 0x00022c0001137983 */ /* 0x000f280000300800 */
[----:B------:R-:W2:Y:S04]  /*51020*/  LDL R8, [R1+0x388] ;  /* 0x0003880001087983 */ /* 0x000ea80000100800 */
[----:B------:R-:W3:Y:S04]  /*51030*/  LDL R9, [R1+0x38c] ;  /* 0x00038c0001097983 */ /* 0x000ee80000100800 */
[----:B------:R-:W3:Y:S04]  /*51040*/  LDL.LU R24, [R1+0x2c0] ;  /* 0x0002c00001187983 */ /* 0x000ee80000300800 */
[----:B------:R-:W3:Y:S04]  /*51050*/  LDL.LU R25, [R1+0x2c4] ;  /* 0x0002c40001197983 */ /* 0x000ee80000300800 */
[----:B------:R-:W3:Y:S04]  /*51060*/  LDL.LU R26, [R1+0x2c8] ;  /* 0x0002c800011a7983 */ /* 0x000ee80000300800 */
[----:B------:R-:W3:Y:S04]  /*51070*/  LDL.LU R27, [R1+0x2cc] ;  /* 0x0002cc00011b7983 */ /* 0x000ee80000300800 */
[----:B------:R-:W3:Y:S04]  /*51080*/  LDL R10, [R1+0x3a8] ;  /* 0x0003a800010a7983 */ /* 0x000ee80000100800 */
[----:B------:R-:W3:Y:S04]  /*51090*/  LDL R11, [R1+0x3ac] ;  /* 0x0003ac00010b7983 */ /* 0x000ee80000100800 */
[----:B------:R-:W3:Y:S04]  /*510a0*/  LDL R20, [R1+0x3b8] ;  /* 0x0003b80001147983 */ /* 0x000ee80000100800 */
[----:B------:R-:W3:Y:S01]  /*510b0*/  LDL R21, [R1+0x3bc] ;  /* 0x0003bc0001157983 */ /* 0x000ee20000100800 */
[----:B----4-:R-:W-:-:S15]  /*510c0*/  HMMA.16816.F32 R16, R12, R22, R16 ;  /* 0x000000160c10723c */ /* 0x010fde0000001810 */
[----:B------:R-:W-:-:S08]  /*510d0*/  NOP ;  /* 0x0000000000007918 */ /* 0x000fd00000000000 */
[----:B------:R-:W-:Y:S04]  /*510e0*/  STL.64 [R1+0xc0], R16 ;  /* 0x0000c01001007387 */ /* 0x000fe80000100a00 */
[----:B------:R0:W-:Y:S04]  /*510f0*/  STL.64 [R1+0xc8], R18 ;  /* 0x0000c81201007387 */ /* 0x0001e80000100a00 */
[----:B0-----:R-:W4:Y:S04]  /*51100*/  LDL.LU.64 R18, [R1+0x28e8] ;  /* 0x0028e80001127983 */ /* 0x001f280000300a00 */
[----:B------:R-:W4:Y:S01]  /*51110*/  LDL.LU.64 R16, [R1+0x28e0] ;  /* 0x0028e00001107983 */ /* 0x000f220000300a00 */
[----:B------:R-:W-:-:S02]  /*51120*/  F2FP.F16.E4M3.UNPACK_B R6, R6 ;  /* 0x00000006ff06723e */ /* 0x000fc400020006ff */
[----:B-----5:R-:W-:Y:S01]  /*51130*/  F2FP.F16.E4M3.UNPACK_B R7, R7 ;  /* 0x00000007ff07723e */ /* 0x020fe200020006ff */
[----:B------:R-:W-:Y:S02]  /*51140*/  IMAD.MOV.U32 R0, RZ, RZ, R23 ;  /* 0x000000ffff007224 */ /* 0x000fe400078e0017 */
[----:B------:R-:W5:Y:S04]  /*51150*/  LDL.LU.64 R22, [R1+0x28d8] ;  /* 0x0028d80001167983 */ /* 0x000f680000300a00 */
[----:B------:R-:W-:Y:S04]  /*51160*/  STL [R1+0x8], R6 ;  /* 0x0000080601007387 */ /* 0x000fe80000100800 */
[----:B------:R-:W-:Y:S01]  /*51170*/  STL [R1+0x2830], R0 ;  /* 0x0028300001007387 */ /* 0x000fe20000100800 */
[----:B----4-:R-:W-:-:S15]  /*51180*/  HMMA.16816.F32 R16, R12, R6, R16 ;  /* 0x000000060c10723c */ /* 0x010fde0000001810 */
[----:B------:R-:W-:-:S08]  /*51190*/  NOP ;  /* 0x0000000000007918 */ /* 0x000fd00000000000 */
[----:B------:R-:W-:Y:S04]  /*511a0*/  STL.64 [R1+0xe0], R16 ;  /* 0x0000e01001007387 */ /* 0x000fe80000100a00 */
[----:B------:R0:W-:Y:S04]  /*511b0*/  STL.64 [R1+0xe8], R18 ;  /* 0x0000e81201007387 */ /* 0x0001e80000100a00 */
[----:B0-----:R-:W4:Y:S04]  /*511c0*/  LDL.LU.64 R18, [R1+0x28d0] ;  /* 0x0028d00001127983 */ /* 0x001f280000300a00 */
[----:B------:R-:W4:Y:S01]  /*511d0*/  LDL.LU.64 R16, [R1+0x28c8] ;  /* 0x0028c80001107983 */ /* 0x000f220000300a00 */
[----:B------:R-:W-:-:S02]  /*511e0*/  F2FP.F16.E4M3.UNPACK_B R4, R4 ;  /* 0x00000004ff04723e */ /* 0x000fc400020006ff */
[----:B------:R-:W-:Y:S01]  /*511f0*/  F2FP.F16.E4M3.UNPACK_B R5, R5 ;  /* 0x00000005ff05723e */ /* 0x000fe200020006ff */
[----:B------:R-:W-:Y:S02]  /*51200*/  IMAD.MOV.U32 R0, RZ, RZ, R7 ;  /* 0x000000ffff007224 */ /* 0x000fe400078e0007 */
[----:B------:R-:W-:Y:S04]  /*51210*/  STL [R1], R4 ;  /* 0x0000000401007387 */ /* 0x000fe80000100800 */
[----:B------:R-:W-:Y:S04]  /*51220*/  STL [R1+0x2850], R0 ;  /* 0x0028500001007387 */ /* 0x000fe80000100800 */
[----:B------:R4:W-:Y:S02]  /*51230*/  STL [R1+0x4], R5 ;  /* 0x0000040501007387 */ /* 0x0009e40000100800 */
[----:B----4-:R-:W-:Y:S02]  /*51240*/  HMMA.16816.F32 R4, R12, R4, R16 ;  /* 0x000000040c04723c */ /* 0x010fe40000001810 */
[----:B------:R-:W4:Y:S04]  /*51250*/  LDL.LU.64 R18, [R1+0x28c0] ;  /* 0x0028c00001127983 */ /* 0x000f280000300a00 */
[----:B------:R-:W4:Y:S01]  /*51260*/  LDL.LU.64 R16, [R1+0x28b8] ;  /* 0x0028b80001107983 */ /* 0x000f220000300a00 */
[----:B------:R-:W-:-:S02]  /*51270*/  F2FP.F16.E4M3.UNPACK_B R2, R2 ;  /* 0x00000002ff02723e */ /* 0x000fc400020006ff */
[----:B------:R-:W-:-:S14]  /*51280*/  F2FP.F16.E4M3.UNPACK_B R3, R3 ;  /* 0x00000003ff03723e */ /* 0x000fdc00020006ff */
[----:B------:R-:W-:Y:S04]  /*51290*/  STL.64 [R1+0x100], R4 ;  /* 0x0001000401007387 */ /* 0x000fe80000100a00 */
[----:B------:R-:W-:Y:S01]  /*512a0*/  STL.64 [R1+0x108], R6 ;  /* 0x0001080601007387 */ /* 0x000fe20000100a00 */
        /* <DEDUP_REMOVED lines=8> */
[----:B------:R-:W-:Y:S04]  /*51330*/  STL [R1+0x286c], R2 ;  /* 0x00286c0201007387 */ /* 0x000fe80000100800 */
[----:B------:R-:W-:Y:S02]  /*51340*/  STL [R1+0x2868], R3 ;  /* 0x0028680301007387 */ /* 0x000fe40000100800 */
[----:B----4-:R-:W-:-:S15]  /*51350*/  HMMA.16816.F32 R16, R12, R4, R16 ;  /* 0x000000040c10723c */ /* 0x010fde0000001810 */
[----:B------:R-:W-:-:S08]  /*51360*/  NOP ;  /* 0x0000000000007918 */ /* 0x000fd00000000000 */
[----:B------:R-:W-:Y:S04]  /*51370*/  STL.64 [R1+0x170], R16 ;  /* 0x0001701001007387 */ /* 0x000fe80000100a00 */
[----:B------:R0:W-:Y:S04]  /*51380*/  STL.64 [R1+0x178], R18 ;  /* 0x0001781201007387 */ /* 0x0001e80000100a00 */
[----:B0-----:R-:W4:Y:S04]  /*51390*/  LDL.LU.64 R18, [R1+0x28a0] ;  /* 0x0028a00001127983 */ /* 0x001f280000300a00 */
[----:B------:R-:W4:Y:S01]  /*513a0*/  LDL.LU.64 R16, [R1+0x2898] ;  /* 0x0028980001107983 */ /* 0x000f220000300a00 */
[----:B-----5:R-:W-:-:S02]  /*513b0*/  F2FP.F16.E4M3.UNPACK_B R6, R22 ;  /* 0x00000016ff06723e */ /* 0x020fc400020006ff */
[----:B------:R-:W-:-:S07]  /*513c0*/  F2FP.F16.E4M3.UNPACK_B R7, R23 ;  /* 0x00000017ff07723e */ /* 0x000fce00020006ff */
[----:B----4-:R-:W-:-:S15]  /*513d0*/  HMMA.16816.F32 R16, R12, R6, R16 ;  /* 0x000000060c10723c */ /* 0x010fde0000001810 */
[----:B------:R-:W-:-:S08]  /*513e0*/  NOP ;  /* 0x0000000000007918 */ /* 0x000fd00000000000 */
[----:B------:R-:W-:Y:S04]  /*513f0*/  STL.64 [R1+0x190], R16 ;  /* 0x0001901001007387 */ /* 0x000fe80000100a00 */
[----:B------:R0:W-:Y:S04]  /*51400*/  STL.64 [R1+0x198], R18 ;  /* 0x0001981201007387 */ /* 0x0001e80000100a00 */
[----:B0-----:R-:W4:Y:S04]  /*51410*/  LDL.LU.64 R18, [R1+0x2890] ;  /* 0x0028900001127983 */ /* 0x001f280000300a00 */
[----:B------:R-:W5:Y:S04]  /*51420*/  LDL.LU.64 R16, [R1+0x2888] ;  /* 0x0028880001107983 */ /* 0x000f680000300a00 */
[----:B------:R-:W-:Y:S04]  /*51430*/  STL.64 [R1+0x27a0], R6 ;  /* 0x0027a00601007387 */ /* 0x000fe80000100a00 */
[----:B------:R0:W-:Y:S04]  /*51440*/  STL.64 [R1+0x2798], R4 ;  /* 0x0027980401007387 */ /* 0x0001e80000100a00 */
[----:B0-----:R-:W4:Y:S04]  /*51450*/  LDL.LU R4, [R1+0x2b0] ;  /* 0x0002b00001047983 */ /* 0x001f280000300800 */
[----:B------:R-:W4:Y:S04]  /*51460*/  LDL.LU R5, [R1+0x2b4] ;  /* 0x0002b40001057983 */ /* 0x000f280000300800 */
[----:B------:R-:W4:Y:S04]  /*51470*/  LDL.LU R6, [R1+0x2b8] ;  /* 0x0002b80001067983 */ /* 0x000f280000300800 */
[----:B------:R-:W4:Y:S01]  /*51480*/  LDL.LU R7, [R1+0x2bc] ;  /* 0x0002bc0001077983 */ /* 0x000f220000300800 */
[----:B--2---:R-:W-:-:S02]  /*51490*/  F2FP.F16.E4M3.UNPACK_B R8, R8 ;  /* 0x00000008ff08723e */ /* 0x004fc400020006ff */
[----:B---3--:R-:W-:Y:S02]  /*514a0*/  F2FP.F16.E4M3.UNPACK_B R9, R9 ;  /* 0x00000009ff09723e */ /* 0x008fe400020006ff */
[----:B------:R-:W-:Y:S02]  /*514b0*/  F2FP.F16.E4M3.UNPACK_B R10, R10 ;  /* 0x0000000aff0a723e */ /* 0x000fe400020006ff */
[----:B------:R-:W-:-:S03]  /*514c0*/  F2FP.F16.E4M3.UNPACK_B R11, R11 ;  /* 0x0000000bff0b723e */ /* 0x000fc600020006ff */
[----:B----4-:R-:W-:-:S15]  /*514d0*/  HMMA.16816.F32 R4, R12, R8, R4 ;  /* 0x000000080c04723c */ /* 0x010fde0000001804 */
[----:B------:R-:W-:-:S08]  /*514e0*/  NOP ;  /* 0x0000000000007918 */ /* 0x000fd00000000000 */
[----:B------:R-:W-:Y:S04]  /*514f0*/  STL.64 [R1+0x1b0], R4 ;  /* 0x0001b00401007387 */ /* 0x000fe80000100a00 */
[----:B------:R0:W-:Y:S02]  /*51500*/  STL.64 [R1+0x1b8], R6 ;  /* 0x0001b80601007387 */ /* 0x0001e40000100a00 */
[----:B0-----:R-:W-:Y:S06]  /*51510*/  HMMA.16816.F32 R4, R12, R10, R24 ;  /* 0x0000000a0c04723c */ /* 0x001fec0000001818 */
[----:B------:R5:W-:Y:S04]  /*51520*/  STL.64 [R1+0x2780], R10 ;  /* 0x0027800a01007387 */ /* 0x000be80000100a00 */
[----:B------:R0:W-:Y:S01]  /*51530*/  STL.64 [R1+0x2778], R8 ;  /* 0x0027780801007387 */ /* 0x0001e20000100a00 */
[----:B-----5:R-:W-:-:S12]  /*51540*/  IMAD.MOV.U32 R11, RZ, RZ, R16 ;  /* 0x000000ffff0b7224 */ /* 0x020fd800078e0010 */
[----:B------:R-:W-:Y:S04]  /*51550*/  STL.64 [R1+0x1e0], R4 ;  /* 0x0001e00401007387 */ /* 0x000fe80000100a00 */
[----:B------:R-:W-:Y:S04]  /*51560*/  STL.64 [R1+0x1e8], R6 ;  /* 0x0001e80601007387 */ /* 0x000fe80000100a00 */
[----:B------:R-:W2:Y:S04]  /*51570*/  LDL R22, [R1+0x3c8] ;  /* 0x0003c80001167983 */ /* 0x000ea80000100800 */
[----:B------:R-:W3:Y:S04]  /*51580*/  LDL R23, [R1+0x3cc] ;  /* 0x0003cc0001177983 */ /* 0x000ee80000100800 */
[----:B------:R-:W4:Y:S04]  /*51590*/  LDL.LU R16, [R1+0xa4c] ;  /* 0x000a4c0001107983 */ /* 0x000f280000300800 */
[----:B------:R-:W5:Y:S01]  /*515a0*/  LDL.LU R2, [R1+0xa60] ;  /* 0x000a600001027983 */ /* 0x000f620000300800 */
[----:B0-----:R-:W-:-:S02]  /*515b0*/  IMAD.MOV.U32 R9, RZ, RZ, R18 ;  /* 0x000000ffff097224 */ /* 0x001fc400078e0012 */
[----:B------:R-:W-:Y:S02]  /*515c0*/  IMAD.MOV.U32 R10, RZ, RZ, R17 ;  /* 0x000000ffff0a7224 */ /* 0x000fe400078e0011 */
[----:B------:R-:W-:Y:S01]  /*515d0*/  IMAD.MOV.U32 R8, RZ, RZ, R19 ;  /* 0x000000ffff087224 */ /* 0x000fe200078e0013 */
[----:B-----5:R0:W-:Y:S04]  /*515e0*/  STL [R1+0x2870], R2 ;  /* 0x0028700201007387 */ /* 0x0201e80000100800 */
[----:B0-----:R-:W5:Y:S04]  /*515f0*/  LDL.LU R2, [R1+0xa50] ;  /* 0x000a500001027983 */ /* 0x001f680000300800 */
[----:B------:R-:W2:Y:S04]  /*51600*/  LDL.LU R18, [R1+0xa5c] ;  /* 0x000a5c0001127983 */ /* 0x000ea80000300800 */
[----:B------:R-:W5:Y:S04]  /*51610*/  LDL.LU R3, [R1+0xa58] ;  /* 0x000a580001037983 */ /* 0x000f680000300800 */
[----:B------:R-:W4:Y:S04]  /*51620*/  LDL.LU R17, [R1+0xa54] ;  /* 0x000a540001117983 */ /* 0x000f280000300800 */
[----:B------:R-:W5:Y:S04]  /*51630*/  LDL R24, [R1+0x3d8] ;  /* 0x0003d80001187983 */ /* 0x000f680000100800 */
[----:B------:R-:W5:Y:S04]  /*51640*/  LDL R25, [R1+0x3dc] ;  /* 0x0003dc0001197983 */ /* 0x000f680000100800 */
[----:B------:R-:W5:Y:S04]  /*51650*/  LDL.LU R0, [R1+0xa68] ;  /* 0x000a680001007983 */ /* 0x000f680000300800 */
[----:B------:R-:W2:Y:S04]  /*51660*/  LDL.LU R19, [R1+0xa64] ;  /* 0x000a640001137983 */ /* 0x000ea80000300800 */
[----:B--2---:R-:W-:Y:S04]  /*51670*/  STL.64 [R1+0x2880], R18 ;  /* 0x0028801201007387 */ /* 0x004fe80000100a00 */
[----:B----4-:R0:W-:Y:S04]  /*51680*/  STL.64 [R1+0x2878], R16 ;  /* 0x0028781001007387 */ /* 0x0101e80000100a00 */
[----:B0-----:R-:W2:Y:S04]  /*51690*/  LDL.LU R16, [R1+0x2d0] ;  /* 0x0002d00001107983 */ /* 0x001ea80000300800 */
[----:B------:R-:W2:Y:S04]  /*516a0*/  LDL.LU R17, [R1+0x2d4] ;  /* 0x0002d40001117983 */ /* 0x000ea80000300800 */
[----:B------:R-:W2:Y:S04]  /*516b0*/  LDL.LU R18, [R1+0x2d8] ;  /* 0x0002d80001127983 */ /* 0x000ea80000300800 */
[----:B------:R-:W2:Y:S04]  /*516c0*/  LDL.LU R19, [R1+0x2dc] ;  /* 0x0002dc0001137983 */ /* 0x000ea80000300800 */
[----:B------:R-:W4:Y:S04]  /*516d0*/  LDL R6, [R1+0x408] ;  /* 0x0004080001067983 */ /* 0x000f280000100800 */
[----:B------:R-:W4:Y:S04]  /*516e0*/  LDL R7, [R1+0x40c] ;  /* 0x00040c0001077983 */ /* 0x000f280000100800 */
[----:B------:R-:W5:Y:S04]  /*516f0*/  LDL R26, [R1+0x3e8] ;  /* 0x0003e800011a7983 */ /* 0x000f680000100800 */
[----:B------:R-:W5:Y:S04]  /*51700*/  LDL R27, [R1+0x3ec] ;  /* 0x0003ec00011b7983 */ /* 0x000f680000100800 */
[----:B------:R-:W5:Y:S04]  /*51710*/  LDL R28, [R1+0x3f8] ;  /* 0x0003f800011c7983 */ /* 0x000f680000100800 */
[----:B------:R-:W5:Y:S01]  /*51720*/  LDL R29, [R1+0x3fc] ;  /* 0x0003fc00011d7983 */ /* 0x000f620000100800 */
[----:B------:R-:W-:-:S02]  /*51730*/  F2FP.F16.E4M3.UNPACK_B R20, R20 ;  /* 0x00000014ff14723e */ /* 0x000fc400020006ff */
[----:B------:R-:W-:Y:S01]  /*51740*/  F2FP.F16.E4M3.UNPACK_B R21, R21 ;  /* 0x00000015ff15723e */ /* 0x000fe200020006ff */
[----:B----4-:R0:W-:Y:S04]  /*51750*/  STL.64 [R1+0x2848], R6 ;  /* 0x0028480601007387 */ /* 0x0101e80000100a00 */
[----:B------:R-:W4:Y:S04]  /*51760*/  LDL.LU R4, [R1+0x2f0] ;  /* 0x0002f00001047983 */ /* 0x000f280000300800 */
[----:B------:R-:W4:Y:S04]  /*51770*/  LDL.LU R5, [R1+0x2f4] ;  /* 0x0002f40001057983 */ /* 0x000f280000300800 */
[----:B0-----:R-:W3:Y:S04]  /*51780*/  LDL.LU R6, [R1+0x2f8] ;  /* 0x0002f80001067983 */ /* 0x001ee80000300800 */
[----:B------:R-:W3:Y:S01]  /*51790*/  LDL.LU R7, [R1+0x2fc] ;  /* 0x0002fc0001077983 */ /* 0x000ee20000300800 */
[----:B--2---:R-:W-:Y:S03]  /*517a0*/  HMMA.16816.F32 R16, R12, R20, R16 ;  /* 0x000000140c10723c */ /* 0x004fe60000001810 */
[----:B---3--:R-:W-:Y:S04]  /*517b0*/  STL.64 [R1+0x2860], R6 ;  /* 0x0028600601007387 */ /* 0x008fe80000100a00 */
[----:B----4-:R0:W-:Y:S04]  /*517c0*/  STL.64 [R1+0x2858], R4 ;  /* 0x0028580401007387 */ /* 0x0101e80000100a00 */
[----:B0-----:R-:W2:Y:S04]  /*517d0*/  LDL.LU R4, [R1+0x2e0] ;  /* 0x0002e00001047983 */ /* 0x001ea80000300800 */
[----:B------:R-:W2:Y:S04]  /*517e0*/  LDL.LU R5, [R1+0x2e4] ;  /* 0x0002e40001057983 */ /* 0x000ea80000300800 */
[----:B------:R-:W2:Y:S04]  /*517f0*/  LDL.LU R6, [R1+0x2e8] ;  /* 0x0002e80001067983 */ /* 0x000ea80000300800 */
[----:B------:R-:W2:Y:S04]  /*51800*/  LDL.LU R7, [R1+0x2ec] ;  /* 0x0002ec0001077983 */ /* 0x000ea80000300800 */
[----:B------:R-:W-:Y:S04]  /*51810*/  STL.64 [R1+0x2840], R10 ;  /* 0x0028400a01007387 */ /* 0x000fe80000100a00 */
[----:B------:R0:W-:Y:S04]  /*51820*/  STL.64 [R1+0x2838], R8 ;  /* 0x0028380801007387 */ /* 0x0001e80000100a00 */
[----:B0-----:R-:W3:Y:S04]  /*51830*/  LDL.LU R8, [R1+0x310] ;  /* 0x0003100001087983 */ /* 0x001ee80000300800 */
[----:B------:R-:W3:Y:S04]  /*51840*/  LDL.LU R9, [R1+0x314] ;  /* 0x0003140001097983 */ /* 0x000ee80000300800 */
[----:B------:R-:W3:Y:S04]  /*51850*/  LDL.LU R10, [R1+0x318] ;  /* 0x00031800010a7983 */ /* 0x000ee80000300800 */
[----:B------:R-:W3:Y:S04]  /*51860*/  LDL.LU R11, [R1+0x31c] ;  /* 0x00031c00010b7983 */ /* 0x000ee80000300800 */
[----:B------:R-:W-:Y:S04]  /*51870*/  STL.64 [R1+0x210], R16 ;  /* 0x0002101001007387 */ /* 0x000fe80000100a00 */
[----:B------:R0:W-:Y:S04]  /*51880*/  STL.64 [R1+0x218], R18 ;  /* 0x0002181201007387 */ /* 0x0001e80000100a00 */
[----:B0-----:R-:W4:Y:S04]  /*51890*/  LDL.LU.64 R18, [R1+0x2880] ;  /* 0x0028800001127983 */ /* 0x001f280000300a00 */
[----:B------:R-:W5:Y:S01]  /*518a0*/  LDL.LU.64 R16, [R1+0x2878] ;  /* 0x0028780001107983 */ /* 0x000f620000300a00 */
[----:B------:R-:W-:-:S02]  /*518b0*/  F2FP.F16.E4M3.UNPACK_B R22, R22 ;  /* 0x00000016ff16723e */ /* 0x000fc400020006ff */
[----:B------:R-:W-:Y:S01]  /*518c0*/  F2FP.F16.E4M3.UNPACK_B R23, R23 ;  /* 0x00000017ff17723e */ /* 0x000fe200020006ff */
[----:B-----5:R-:W-:Y:S02]  /*518d0*/  IMAD R16, R16, 0x100, R2 ;  /* 0x0000010010107824 */ /* 0x020fe400078e0202 */
[----:B------:R-:W4:Y:S04]  /*518e0*/  LDL.LU R2, [R1+0x2870] ;  /* 0x0028700001027983 */ /* 0x000f280000300800 */
[----:B--2---:R-:W-:Y:S01]  /*518f0*/  HMMA.16816.F32 R4, R12, R22, R4 ;  /* 0x000000160c04723c */ /* 0x004fe20000001804 */
[----:B------:R-:W-:Y:S02]  /*51900*/  IMAD R17, R17, 0x100, R3 ;  /* 0x0000010011117824 */ /* 0x000fe400078e0203 */
[----:B----4-:R-:W-:-:S02]  /*51910*/  IMAD R18, R18, 0x100, R2 ;  /* 0x0000010012127824 */ /* 0x010fc400078e0202 */
[----:B------:R-:W2:Y:S04]  /*51920*/  LDL.LU R2, [R1+0x286c] ;  /* 0x00286c0001027983 */ /* 0x000ea80000300800 */
[----:B------:R-:W2:-:S14]  /*51930*/  LDL.LU R3, [R1+0x2868] ;  /* 0x0028680001037983 */ /* 0x000e9c0000300800 */
[----:B------:R-:W-:Y:S04]  /*51940*/  STL.64 [R1+0x220], R4 ;  /* 0x0002200401007387 */ /* 0x000fe80000100a00 */
[----:B------:R0:W-:Y:S04]  /*51950*/  STL.64 [R1+0x228], R6 ;  /* 0x0002280601007387 */ /* 0x0001e80000100a00 */
[----:B0-----:R-:W4:Y:S04]  /*51960*/  LDL.LU.64 R6, [R1+0x2860] ;  /* 0x0028600001067983 */ /* 0x001f280000300a00 */
[----:B------:R-:W4:Y:S01]  /*51970*/  LDL.LU.64 R4, [R1+0x2858] ;  /* 0x0028580001047983 */ /* 0x000f220000300a00 */
[----:B------:R-:W-:-:S02]  /*51980*/  F2FP.F16.E4M3.UNPACK_B R24, R24 ;  /* 0x00000018ff18723e */ /* 0x000fc400020006ff */
[----:B------:R-:W-:Y:S02]  /*51990*/  F2FP.F16.E4M3.UNPACK_B R25, R25 ;  /* 0x00000019ff19723e */ /* 0x000fe400020006ff */
[----:B------:R-:W-:Y:S02]  /*519a0*/  F2FP.F16.E4M3.UNPACK_B R26, R26 ;  /* 0x0000001aff1a723e */ /* 0x000fe400020006ff */
[----:B------:R-:W-:-:S07]  /*519b0*/  F2FP.F16.E4M3.UNPACK_B R27, R27 ;  /* 0x0000001bff1b723e */ /* 0x000fce00020006ff */
[----:B---3--:R-:W-:Y:S01]  /*519c0*/  HMMA.16816.F32 R8, R12, R26, R8 ;  /* 0x0000001a0c08723c */ /* 0x008fe20000001808 */
[----:B------:R-:W-:Y:S04]  /*519d0*/  STL.64 [R1+0x2760], R22 ;  /* 0x0027601601007387 */ /* 0x000fe80000100a00 */
[----:B------:R0:W-:Y:S01]  /*519e0*/  STL.64 [R1+0x2758], R20 ;  /* 0x0027581401007387 */ /* 0x0001e20000100a00 */
[----:B------:R-:W-:-:S03]  /*519f0*/  IMAD R19, R19, 0x100, R0 ;  /* 0x0000010013137824 */ /* 0x000fc600078e0200 */
[----:B0-----:R-:W3:Y:S04]  /*51a00*/  LDL.LU R20, [R1+0x240] ;  /* 0x0002400001147983 */ /* 0x001ee80000300800 */
[----:B------:R-:W3:Y:S04]  /*51a10*/  LDL.LU R21, [R1+0x244] ;  /* 0x0002440001157983 */ /* 0x000ee80000300800 */
[----:B------:R-:W3:Y:S04]  /*51a20*/  LDL.LU R22, [R1+0x248] ;  /* 0x0002480001167983 */ /* 0x000ee80000300800 */
[----:B------:R-:W3:Y:S04]  /*51a30*/  LDL.LU R23, [R1+0x24c] ;  /* 0x00024c0001177983 */ /* 0x000ee80000300800 */
[----:B------:R-:W5:Y:S01]  /*51a40*/  LDL.LU R0, [R1+0x2850] ;  /* 0x0028500001007983 */ /* 0x000f620000300800 */
[----:B----4-:R-:W-:-:S15]  /*51a50*/  HMMA.16816.F32 R4, R12, R24, R4 ;  /* 0x000000180c04723c */ /* 0x010fde0000001804 */
[----:B------:R-:W-:-:S08]  /*51a60*/  NOP ;  /* 0x0000000000007918 */ /* 0x000fd00000000000 */
[----:B------:R-:W-:Y:S04]  /*51a70*/  STL.64 [R1+0x250], R4 ;  /* 0x0002500401007387 */ /* 0x000fe80000100a00 */
[----:B------:R0:W-:Y:S04]  /*51a80*/  STL.64 [R1+0x258], R6 ;  /* 0x0002580601007387 */ /* 0x0001e80000100a00 */
[----:B0-----:R-:W4:Y:S04]  /*51a90*/  LDL.LU.64 R6, [R1+0x2848] ;  /* 0x0028480001067983 */ /* 0x001f280000300a00 */
[----:B------:R-:W-:Y:S04]  /*51aa0*/  STL.64 [R1+0x280], R8 ;  /* 0x0002800801007387 */ /* 0x000fe80000100a00 */
[----:B------:R0:W-:Y:S04]  /*51ab0*/  STL.64 [R1+0x288], R10 ;  /* 0x0002880a01007387 */ /* 0x0001e80000100a00 */
[----:B0-----:R-:W2:Y:S04]  /*51ac0*/  LDL.LU.64 R10, [R1+0x2840] ;  /* 0x00284000010a7983 */ /* 0x001ea80000300a00 */
[----:B------:R-:W2:Y:S01]  /*51ad0*/  LDL.LU.64 R8, [R1+0x2838] ;  /* 0x0028380001087983 */ /* 0x000ea20000300a00 */
[----:B------:R-:W-:-:S02]  /*51ae0*/  F2FP.F16.E4M3.UNPACK_B R28, R28 ;  /* 0x0000001cff1c723e */ /* 0x000fc400020006ff */
[----:B------:R-:W-:-:S07]  /*51af0*/  F2FP.F16.E4M3.UNPACK_B R29, R29 ;  /* 0x0000001dff1d723e */ /* 0x000fce00020006ff */
[----:B---3--:R-:W-:Y:S01]  /*51b00*/  HMMA.16816.F32 R20, R12, R28, R20 ;  /* 0x0000001c0c14723c */ /* 0x008fe20000001814 */
[----:B------:R-:W-:Y:S04]  /*51b10*/  STL.64 [R1+0x2740], R26 ;  /* 0x0027401a01007387 */ /* 0x000fe80000100a00 */
[----:B------:R0:W-:-:S15]  /*51b20*/  STL.64 [R1+0x2738], R24 ;  /* 0x0027381801007387 */ /* 0x0001de0000100a00 */
[----:B------:R-:W-:-:S03]  /*51b30*/  NOP ;  /* 0x0000000000007918 */ /* 0x000fc60000000000 */
[----:B------:R-:W-:Y:S04]  /*51b40*/  STL.64 [R1+0x270], R20 ;  /* 0x0002701401007387 */ /* 0x000fe80000100a00 */
[----:B------:R-:W-:Y:S01]  /*51b50*/  STL.64 [R1+0x278], R22 ;  /* 0x0002781601007387 */ /* 0x000fe20000100a00 */
[----:B----4-:R-:W-:Y:S02]  /*51b60*/  F2FP.F16.E4M3.UNPACK_B R6, R6 ;  /* 0x00000006ff06723e */ /* 0x010fe400020006ff */
[----:B------:R-:W-:-:S07]  /*51b70*/  F2FP.F16.E4M3.UNPACK_B R7, R7 ;  /* 0x00000007ff07723e */ /* 0x000fce00020006ff */
[----:B--2---:R-:W-:-:S15]  /*51b80*/  HMMA.16816.F32 R8, R12, R6, R8 ;  /* 0x000000060c08723c */ /* 0x004fde0000001808 */
[----:B------:R-:W-:-:S08]  /*51b90*/  NOP ;  /* 0x0000000000007918 */ /* 0x000fd00000000000 */
[----:B------:R-:W-:Y:S04]  /*51ba0*/  STL.64 [R1+0x260], R8 ;  /* 0x0002600801007387 */ /* 0x000fe80000100a00 */
[----:B------:R-:W-:Y:S04]  /*51bb0*/  STL.64 [R1+0x268], R10 ;  /* 0x0002680a01007387 */ /* 0x000fe80000100a00 */
        /* <DEDUP_REMOVED lines=11> */
[----:B--2---:R-:W-:Y:S04]  /*51c70*/  STL.64 [R1+0x2768], R24 ;  /* 0x0027681801007387 */ /* 0x004fe80000100a00 */
[----:B------:R-:W2:Y:S04]  /*51c80*/  LDL.LU R20, [R1+0xd0] ;  /* 0x0000d00001147983 */ /* 0x000ea80000300800 */
        /* <DEDUP_REMOVED lines=8> */
[----:B------:R-:W3:Y:S01]  /*51d10*/  LDL.LU R23, [R1+0x14c] ;  /* 0x00014c0001177983 */ /* 0x000ee20000300800 */
[----:B------:R-:W-:-:S02]  /*51d20*/  IMAD.MOV.U32 R4, RZ, RZ, R7 ;  /* 0x000000ffff047224 */ /* 0x000fc400078e0007 */
[----:B------:R-:W-:Y:S01]  /*51d30*/  IMAD.MOV.U32 R5, RZ, RZ, R6 ;  /* 0x000000ffff057224 */ /* 0x000fe200078e0006 */
[----:B---3--:R0:W-:Y:S04]  /*51d40*/  STL.64 [R1+0x27b0], R22 ;  /* 0x0027b01601007387 */ /* 0x0081e80000100a00 */
[----:B0-----:R-:W3:Y:S04]  /*51d50*/  LDL.LU R22, [R1] ;  /* 0x0000000001167983 */ /* 0x001ee80000300800 */
[----:B------:R-:W3:Y:S04]  /*51d60*/  LDL.LU R23, [R1+0x4] ;  /* 0x0000040001177983 */ /* 0x000ee80000300800 */
[----:B--2---:R0:W-:Y:S01]  /*51d70*/  STL.64 [R1+0x27a8], R20 ;  /* 0x0027a81401007387 */ /* 0x0041e20000100a00 */
[----:B------:R-:W-:-:S02]  /*51d80*/  IMAD.MOV.U32 R13, RZ, RZ, R4 ;  /* 0x000000ffff0d7224 */ /* 0x000fc400078e0004 */
[----:B------:R-:W-:Y:S01]  /*51d90*/  IMAD.MOV.U32 R12, RZ, RZ, R5 ;  /* 0x000000ffff0c7224 */ /* 0x000fe200078e0005 */
[----:B---3--:R-:W-:Y:S04]  /*51da0*/  STL.64 [R1+0x27c8], R22 ;  /* 0x0027c81601007387 */ /* 0x008fe80000100a00 */
[----:B------:R-:W2:Y:S04]  /*51db0*/  LDL.LU R4, [R1+0x160] ;  /* 0x0001600001047983 */ /* 0x000ea80000300800 */
[----:B------:R-:W2:Y:S04]  /*51dc0*/  LDL.LU R5, [R1+0x164] ;  /* 0x0001640001057983 */ /* 0x000ea80000300800 */
[----:B------:R-:W3:Y:S04]  /*51dd0*/  LDL.LU R6, [R1+0x168] ;  /* 0x0001680001067983 */ /* 0x000ee80000300800 */
[----:B------:R-:W3:Y:S04]  /*51de0*/  LDL.LU R7, [R1+0x16c] ;  /* 0x00016c0001077983 */ /* 0x000ee80000300800 */
[----:B0-----:R-:W4:Y:S01]  /*51df0*/  LDL.LU R20, [R1+0x8] ;  /* 0x0000080001147983 */ /* 0x001f220000300800 */
[----:B-----5:R-:W-:-:S03]  /*51e00*/  IMAD.MOV.U32 R21, RZ, RZ, R0 ;  /* 0x000000ffff157224 */ /* 0x020fc600078e0000 */
[----:B------:R-:W5:Y:S04]  /*51e10*/  LDL.LU R0, [R1+0x2830] ;  /* 0x0028300001007983 */ /* 0x000f680000300800 */
[----:B----4-:R-:W-:Y:S04]  /*51e20*/  STL.64 [R1+0x27e0], R20 ;  /* 0x0027e01401007387 */ /* 0x010fe80000100a00 */
[----:B---3--:R-:W-:Y:S04]  /*51e30*/  STL.64 [R1+0x27c0], R6 ;  /* 0x0027c00601007387 */ /* 0x008fe80000100a00 */
[----:B--2---:R0:W-:Y:S04]  /*51e40*/  STL.64 [R1+0x27b8], R4 ;  /* 0x0027b80401007387 */ /* 0x0041e80000100a00 */
[----:B0-----:R-:W2:Y:S04]  /*51e50*/  LDL.LU R4, [R1+0x180] ;  /* 0x0001800001047983 */ /* 0x001ea80000300800 */
[----:B------:R-:W2:Y:S04]  /*51e60*/  LDL.LU R5, [R1+0x184] ;  /* 0x0001840001057983 */ /* 0x000ea80000300800 */
[----:B------:R-:W3:Y:S04]  /*51e70*/  LDL.LU R6, [R1+0x188] ;  /* 0x0001880001067983 */ /* 0x000ee80000300800 */
[----:B------:R-:W3:Y:S04]  /*51e80*/  LDL.LU R7, [R1+0x18c] ;  /* 0x00018c0001077983 */ /* 0x000ee80000300800 */
[----:B------:R-:W4:Y:S01]  /*51e90*/  LDL.LU R22, [R1+0x10] ;  /* 0x0000100001167983 */ /* 0x000f220000300800 */
        /* <DEDUP_REMOVED lines=9> */
[----:B------:R-:W4:Y:S04]  /*51f30*/  LDL.LU R20, [R1+0x18] ;  /* 0x0000180001147983 */ /* 0x000f280000300800 */
[----:B------:R-:W4:Y:S04]  /*51f40*/  LDL.LU R21, [R1+0x1c] ;  /* 0x00001c0001157983 */ /* 0x000f280000300800 */
[----:B------:R-:W2:Y:S01]  /*51f50*/  LDL.LU R22, [R1+0x28] ;  /* 0x0000280001167983 */ /* 0x000ea20000300800 */
        /* <DEDUP_REMOVED lines=25> */
[----:B------:R-:W4:Y:S04]  /*520f0*/  LDL.LU R24, [R1+0xf0] ;  /* 0x0000f00001187983 */ /* 0x000f280000300800 */
[----:B------:R-:W4:Y:S04]  /*52100*/  LDL.LU R25, [R1+0xf4] ;  /* 0x0000f40001197983 */ /* 0x000f280000300800 */
[----:B------:R-:W4:Y:S04]  /*52110*/  LDL.LU R26, [R1+0xf8] ;  /* 0x0000f800011a7983 */ /* 0x000f280000300800 */
[----:B------:R-:W4:Y:S04]  /*52120*/  LDL.LU R27, [R1+0xfc] ;  /* 0x0000fc00011b7983 */ /* 0x000f280000300800 */
[----:B------:R-:W5:Y:S04]  /*52130*/  LDL.LU R14, [R1+0x328] ;  /* 0x00032800010e7983 */ /* 0x000f680000300800 */
[----:B------:R-:W5:Y:S01]  /*52140*/  LDL.LU R15, [R1+0x32c] ;  /* 0x00032c00010f7983 */ /* 0x000f620000300800 */
[----:B------:R-:W-:-:S02]  /*52150*/  F2FP.F16.E4M3.UNPACK_B R16, R16 ;  /* 0x00000010ff10723e */ /* 0x000fc400020006ff */
[----:B------:R-:W-:Y:S02]  /*52160*/  F2FP.F16.E4M3.UNPACK_B R18, R18 ;  /* 0x00000012ff12723e */ /* 0x000fe400020006ff */
[----:B------:R-:W-:Y:S02]  /*52170*/  F2FP.F16.E4M3.UNPACK_B R17, R17 ;  /* 0x00000011ff11723e */ /* 0x000fe400020006ff */
[----:B------:R-:W-:Y:S01]  /*52180*/  F2FP.F16.E4M3.UNPACK_B R19, R19 ;  /* 0x00000013ff13723e */ /* 0x000fe200020006ff */
[----:B-----5:R-:W-:Y:S04]  /*52190*/  STL.64 [R1+0x2720], R14 ;  /* 0x0027200e01007387 */ /* 0x020fe80000100a00 */
[----:B------:R0:W-:Y:S04]  /*521a0*/  STL.64 [R1+0x2718], R12 ;  /* 0x0027180c01007387 */ /* 0x0001e80000100a00 */
[----:B0-----:R-:W5:Y:S04]  /*521b0*/  LDL.LU R12, [R1+0x70] ;  /* 0x00007000010c7983 */ /* 0x001f680000300800 */
[----:B------:R-:W5:Y:S04]  /*521c0*/  LDL.LU R13, [R1+0x74] ;  /* 0x00007400010d7983 */ /* 0x000f680000300800 */
[----:B------:R-:W3:Y:S04]  /*521d0*/  LDL.LU R14, [R1+0x78] ;  /* 0x00007800010e7983 */ /* 0x000ee80000300800 */
[----:B------:R-:W3:Y:S01]  /*521e0*/  LDL.LU R15, [R1+0x7c] ;  /* 0x00007c00010f7983 */ /* 0x000ee20000300800 */
[----:B--2---:R-:W-:Y:S03]  /*521f0*/  HMMA.16816.F32 R20, R16, R22, R4 ;  /* 0x000000161014723c */ /* 0x004fe60000001804 */
[----:B---3--:R-:W-:Y:S04]  /*52200*/  STL.64 [R1+0x2730], R14 ;  /* 0x0027300e01007387 */ /* 0x008fe80000100a00 */
[----:B-----5:R0:W-:Y:S04]  /*52210*/  STL.64 [R1+0x2728], R12 ;  /* 0x0027280c01007387 */ /* 0x0201e80000100a00 */
[----:B0-----:R-:W2:Y:S04]  /*52220*/  LDL.LU R12, [R1+0x80] ;  /* 0x00008000010c7983 */ /* 0x001ea80000300800 */
[----:B------:R-:W2:Y:S04]  /*52230*/  LDL.LU R13, [R1+0x84] ;  /* 0x00008400010d7983 */ /* 0x000ea80000300800 */
[----:B------:R-:W2:Y:S04]  /*52240*/  LDL.LU R14, [R1+0x88] ;  /* 0x00008800010e7983 */ /* 0x000ea80000300800 */
[----:B------:R-:W3:Y:S04]  /*52250*/  LDL.LU.64 R6, [R1+0x2820] ;  /* 0x0028200001067983 */ /* 0x000ee80000300a00 */
[----:B------:R-:W3:Y:S04]  /*52260*/  LDL.LU.64 R4, [R1+0x2818] ;  /* 0x0028180001047983 */ /* 0x000ee80000300a00 */
[----:B------:R0:W-:Y:S04]  /*52270*/  STL.64 [R1+0x240], R20 ;  /* 0x0002401401007387 */ /* 0x0001e80000100a00 */
[----:B------:R-:W-:Y:S04]  /*52280*/  STL [R1+0x248], R22 ;  /* 0x0002481601007387 */ /* 0x000fe80000100800 */
[----:B0-----:R-:W3:Y:S01]  /*52290*/  LDL.LU.64 R20, [R1+0x2810] ;  /* 0x0028100001147983 */ /* 0x001ee20000300a00 */
[----:B------:R-:W-:-:S02]  /*522a0*/  IMAD.MOV.U32 R15, RZ, RZ, R0 ;  /* 0x000000ffff0f7224 */ /* 0x000fc400078e0000 */
[----:B------:R-:W-:-:S05]  /*522b0*/  IMAD.MOV.U32 R0, RZ, RZ, R23 ;  /* 0x000000ffff007224 */ /* 0x000fca00078e0017 */
[----:B------:R0:W-:Y:S04]  /*522c0*/  STL [R1+0x2660], R0 ;  /* 0x0026600001007387 */ /* 0x0001e80000100800 */
[----:B0-----:R-:W5:Y:S01]  /*522d0*/  LDL.LU R0, [R1+0x30c] ;  /* 0x00030c0001007983 */ /* 0x001f620000300800 */
[----:B---3--:R-:W-:Y:S03]  /*522e0*/  HMMA.16816.F32 R20, R16, R20, R4 ;  /* 0x000000141014723c */ /* 0x008fe60000001804 */
[----:B------:R-:W3:Y:S04]  /*522f0*/  LDL.LU.64 R6, [R1+0x2808] ;  /* 0x0028080001067983 */ /* 0x000ee80000300a00 */
[----:B------:R-:W3:-:S15]  /*52300*/  LDL.LU.64 R4, [R1+0x2800] ;  /* 0x0028000001047983 */ /* 0x000ede0000300a00 */
[----:B------:R-:W-:-:S01]  /*52310*/  NOP ;  /* 0x0000000000007918 */ /* 0x000fc20000000000 */
[----:B------:R-:W-:Y:S04]  /*52320*/  STL.64 [R1+0x230], R20 ;  /* 0x0002301401007387 */ /* 0x000fe80000100a00 */
[----:B------:R0:W-:Y:S04]  /*52330*/  STL.64 [R1+0x238], R22 ;  /* 0x0002381601007387 */ /* 0x0001e80000100a00 */
[----:B0-----:R-:W3:Y:S02]  /*52340*/  LDL.LU.64 R22, [R1+0x27f8] ;  /* 0x0027f80001167983 */ /* 0x001ee40000300a00 */
[----:B---3--:R-:W-:Y:S02]  /*52350*/  HMMA.16816.F32 R20, R16, R22, R4 ;  /* 0x000000161014723c */ /* 0x008fe40000001804 */
[----:B------:R-:W3:Y:S04]  /*52360*/  LDL.LU.64 R6, [R1+0x27f0] ;  /* 0x0027f00001067983 */ /* 0x000ee80000300a00 */
[----:B------:R-:W3:-:S15]  /*52370*/  LDL.LU.64 R4, [R1+0x27e8] ;  /* 0x0027e80001047983 */ /* 0x000ede0000300a00 */
[----:B------:R-:W-:-:S02]  /*52380*/  NOP ;  /* 0x0000000000007918 */ /* 0x000fc40000000000 */
[----:B------:R0:W-:Y:S04]  /*52390*/  STL.64 [R1+0x200], R20 ;  /* 0x0002001401007387 */ /* 0x0001e80000100a00 */
[----:B------:R3:W-:Y:S04]  /*523a0*/  STL.64 [R1+0x208], R22 ;  /* 0x0002081601007387 */ /* 0x0007e80000100a00 */
[----:B0-----:R-:W3:Y:S02]  /*523b0*/  LDL.LU.64 R20, [R1+0x27e0] ;  /* 0x0027e00001147983 */ /* 0x001ee40000300a00 */
[----:B---3--:R-:W-:Y:S02]  /*523c0*/  HMMA.16816.F32 R20, R16, R20, R4 ;  /* 0x000000141014723c */ /* 0x008fe40000001804 */
[----:B------:R-:W3:Y:S04]  /*523d0*/  LDL.LU.64 R6, [R1+0x27d8] ;  /* 0x0027d80001067983 */ /* 0x000ee80000300a00 */
[----:B------:R-:W3:-:S15]  /*523e0*/  LDL.LU.64 R4, [R1+0x27d0] ;  /* 0x0027d00001047983 */ /* 0x000ede0000300a00 */
[----:B------:R-:W-:-:S02]  /*523f0*/  NOP ;  /* 0x0000000000007918 */ /* 0x000fc40000000000 */
[----:B------:R-:W-:Y:S04]  /*52400*/  STL.64 [R1+0x1d0], R20 ;  /* 0x0001d01401007387 */ /* 0x000fe80000100a00 */
        /* <DEDUP_REMOVED lines=8> */
[----:B0-----:R-:W4:Y:S04]  /*52490*/  LDL.LU.64 R22, [R1+0x27b0] ;  /* 0x0027b00001167983 */ /* 0x001f280000300a00 */
[----:B------:R-:W4:Y:S01]  /*524a0*/  LDL.LU.64 R20, [R1+0x27a8] ;  /* 0x0027a80001147983 */ /* 0x000f220000300a00 */
[----:B---3--:R-:W-:-:S15]  /*524b0*/  HMMA.16816.F32 R4, R16, R2, R4 ;  /* 0x000000021004723c */ /* 0x008fde0000001804 */
[----:B------:R-:W-:-:S08]  /*524c0*/  NOP ;  /* 0x0000000000007918 */ /* 0x000fd00000000000 */
[----:B------:R-:W-:Y:S04]  /*524d0*/  STL.64 [R1+0x180], R4 ;  /* 0x0001800401007387 */ /* 0x000fe80000100a00 */
[----:B------:R0:W-:Y:S04]  /*524e0*/  STL.64 [R1+0x188], R6 ;  /* 0x0001880601007387 */ /* 0x0001e80000100a00 */
[----:B0-----:R-:W3:Y:S04]  /*524f0*/  LDL.LU.64 R6, [R1+0x27a0] ;  /* 0x0027a00001067983 */ /* 0x001ee80000300a00 */
[----:B------:R-:W4:Y:S04]  /*52500*/  LDL.LU.64 R4, [R1+0x2798] ;  /* 0x0027980001047983 */ /* 0x000f280000300a00 */
[----:B------:R-:W5:Y:S04]  /*52510*/  LDL.LU R2, [R1+0xa84] ;  /* 0x000a840001027983 */ /* 0x000f680000300800 */
[----:B------:R-:W5:Y:S01]  /*52520*/  LDL.LU R3, [R1+0x308] ;  /* 0x0003080001037983 */ /* 0x000f620000300800 */
[C---:B----4-:R-:W-:Y:S06]  /*52530*/  HMMA.16816.F32 R20, R16.reuse, R4, R20 ;  /* 0x000000041014723c */ /* 0x050fec0000001814 */
[----:B---3--:R-:W-:-:S15]  /*52540*/  HMMA.16816.F32 R8, R16, R6, R8 ;  /* 0x000000061008723c */ /* 0x008fde0000001808 */
[----:B------:R-:W-:-:S02]  /*52550*/  NOP ;  /* 0x0000000000007918 */ /* 0x000fc40000000000 */
[----:B------:R-:W-:Y:S04]  /*52560*/  STL.64 [R1+0x150], R20 ;  /* 0x0001501401007387 */ /* 0x000fe80000100a00 */
[----:B------:R0:W-:Y:S04]  /*52570*/  STL.64 [R1+0x158], R22 ;  /* 0x0001581601007387 */ /* 0x0001e80000100a00 */
[----:B0-----:R-:W3:Y:S04]  /*52580*/  LDL.LU.64 R22, [R1+0x2790] ;  /* 0x0027900001167983 */ /* 0x001ee80000300a00 */
[----:B------:R-:W3:Y:S04]  /*52590*/  LDL.LU.64 R20, [R1+0x2788] ;  /* 0x0027880001147983 */ /* 0x000ee80000300a00 */
[----:B------:R-:W4:Y:S04]  /*525a0*/  LDL.LU R4, [R1+0xa6c] ;  /* 0x000a6c0001047983 */ /* 0x000f280000300800 */
[----:B------:R-:W4:Y:S04]  /*525b0*/  LDL.LU R5, [R1+0xa74] ;  /* 0x000a740001057983 */ /* 0x000f280000300800 */
[----:B------:R-:W-:Y:S04]  /*525c0*/  STL.64 [R1+0x120], R8 ;  /* 0x0001200801007387 */ /* 0x000fe80000100a00 */
[----:B------:R0:W-:Y:S04]  /*525d0*/  STL.64 [R1+0x128], R10 ;  /* 0x0001280a01007387 */ /* 0x0001e80000100a00 */
[----:B0-----:R-:W3:Y:S04]  /*525e0*/  LDL.LU.64 R10, [R1+0x2780] ;  /* 0x00278000010a7983 */ /* 0x001ee80000300a00 */
[----:B------:R-:W2:Y:S04]  /*525f0*/  LDL.LU.64 R8, [R1+0x2778] ;  /* 0x0027780001087983 */ /* 0x000ea80000300a00 */
[----:B------:R-:W4:Y:S04]  /*52600*/  LDL.LU R6, [R1+0xa7c] ;  /* 0x000a7c0001067983 */ /* 0x000f280000300800 */
[----:B------:R-:W4:Y:S01]  /*52610*/  LDL.LU R7, [R1+0xa88] ;  /* 0x000a880001077983 */ /* 0x000f220000300800 */
[C---:B--2---:R-:W-:Y:S06]  /*52620*/  HMMA.16816.F32 R24, R16.reuse, R8, R24 ;  /* 0x000000081018723c */ /* 0x044fec0000001818 */
[----:B---3--:R-:W-:-:S15]  /*52630*/  HMMA.16816.F32 R20, R16, R10, R20 ;  /* 0x0000000a1014723c */ /* 0x008fde0000001814 */
[----:B------:R-:W-:-:S02]  /*52640*/  NOP ;  /* 0x0000000000007918 */ /* 0x000fc40000000000 */
[----:B------:R-:W-:Y:S04]  /*52650*/  STL.64 [R1+0x110], R24 ;  /* 0x0001101801007387 */ /* 0x000fe80000100a00 */
[----:B------:R0:W-:Y:S04]  /*52660*/  STL.64 [R1+0x118], R26 ;  /* 0x0001181a01007387 */ /* 0x0001e80000100a00 */
[----:B0-----:R-:W2:Y:S04]  /*52670*/  LDL.LU.64 R26, [R1+0x2770] ;  /* 0x00277000011a7983 */ /* 0x001ea80000300a00 */
[----:B------:R-:W2:Y:S04]  /*52680*/  LDL.LU.64 R24, [R1+0x2768] ;  /* 0x0027680001187983 */ /* 0x000ea80000300a00 */
[----:B------:R-:W3:Y:S04]  /*52690*/  LDL.LU R8, [R1+0xa80] ;  /* 0x000a800001087983 */ /* 0x000ee80000300800 */
[----:B------:R-:W3:Y:S04]  /*526a0*/  LDL.LU R9, [R1+0xa78] ;  /* 0x000a780001097983 */ /* 0x000ee80000300800 */
[----:B------:R-:W-:Y:S04]  /*526b0*/  STL.64 [R1+0xf0], R20 ;  /* 0x0000f01401007387 */ /* 0x000fe80000100a00 */
[----:B------:R0:W-:Y:S04]  /*526c0*/  STL.64 [R1+0xf8], R22 ;  /* 0x0000f81601007387 */ /* 0x0001e80000100a00 */
[----:B0-----:R-:W5:Y:S04]  /*526d0*/  LDL.LU.64 R22, [R1+0x2760] ;  /* 0x0027600001167983 */ /* 0x001f680000300a00 */
[----:B------:R-:W2:Y:S04]  /*526e0*/  LDL.LU.64 R20, [R1+0x2758] ;  /* 0x0027580001147983 */ /* 0x000ea80000300a00 */
[----:B------:R-:W4:Y:S01]  /*526f0*/  LDL.LU R11, [R1+0xa70] ;  /* 0x000a7000010b7983 */ /* 0x000f220000300800 */
[----:B--2---:R-:W-:-:S15]  /*52700*/  HMMA.16816.F32 R24, R16, R20, R24 ;  /* 0x000000141018723c */ /* 0x004fde0000001818 */
[----:B------:R-:W-:-:S08]  /*52710*/  NOP ;  /* 0x0000000000007918 */ /* 0x000fd00000000000 */
[----:B------:R-:W-:Y:S04]  /*52720*/  STL.64 [R1+0xd0], R24 ;  /* 0x0000d01801007387 */ /* 0x000fe80000100a00 */
[----:B------:R0:W-:Y:S04]  /*52730*/  STL.64 [R1+0xd8], R26 ;  /* 0x0000d81a01007387 */ /* 0x0001e80000100a00 */
[----:B0-----:R-:W5:Y:S04]  /*52740*/  LDL.LU.64 R26, [R1+0x2750] ;  /* 0x00275000011a7983 */ /* 0x001f680000300a00 */
[----:B------:R-:W5:Y:S02]  /*52750*/  LDL.LU.64 R24, [R1+0x2748] ;  /* 0x0027480001187983 */ /* 0x000f640000300a00 */
[----:B-----5:R-:W-:Y:S02]  /*52760*/  HMMA.16816.F32 R20, R16, R22, R24 ;  /* 0x000000161014723c */ /* 0x020fe40000001818 */
[----:B------:R-:W2:Y:S04]  /*52770*/  LDL.LU.64 R26, [R1+0x2740] ;  /* 0x00274000011a7983 */ /* 0x000ea80000300a00 */
[----:B------:R-:W5:-:S15]  /*52780*/  LDL.LU.64 R24, [R1+0x2738] ;  /* 0x0027380001187983 */ /* 0x000f5e0000300a00 */
[----:B------:R-:W-:-:S02]  /*52790*/  NOP ;  /* 0x0000000000007918 */ /* 0x000fc40000000000 */
[----:B------:R0:W-:Y:S04]  /*527a0*/  STL.64 [R1+0xb0], R20 ;  /* 0x0000b01401007387 */ /* 0x0001e80000100a00 */
[----:B------:R1:W-:Y:S04]  /*527b0*/  STL.64 [R1+0xb8], R22 ;  /* 0x0000b81601007387 */ /* 0x0003e80000100a00 */
[----:B0-----:R-:W3:Y:S04]  /*527c0*/  LDL.LU R20, [R1+0x30] ;  /* 0x0000300001147983 */ /* 0x001ee80000300800 */
[----:B------:R-:W3:Y:S04]  /*527d0*/  LDL.LU R21, [R1+0x34] ;  /* 0x0000340001157983 */ /* 0x000ee80000300800 */
[----:B-1----:R-:W3:Y:S04]  /*527e0*/  LDL.LU R22, [R1+0x38] ;  /* 0x0000380001167983 */ /* 0x002ee80000300800 */
[----:B------:R-:W3:Y:S01]  /*527f0*/  LDL.LU R23, [R1+0x3c] ;  /* 0x00003c0001177983 */ /* 0x000ee20000300800 */
[----:B-----5:R-:W-:-:S15]  /*52800*/  HMMA.16816.F32 R12, R16, R24, R12 ;  /* 0x00000018100c723c */ /* 0x020fde000000180c */
        /* <DEDUP_REMOVED lines=11> */
[----:B0-----:R-:W5:Y:S04]  /*528c0*/  LDL.LU R24, [R1+0x50] ;  /* 0x0000500001187983 */ /* 0x001f680000300800 */
[----:B------:R-:W5:Y:S04]  /*528d0*/  LDL.LU R25, [R1+0x54] ;  /* 0x0000540001197983 */ /* 0x000f680000300800 */
[----:B-1----:R-:W5:Y:S04]  /*528e0*/  LDL.LU R26, [R1+0x58] ;  /* 0x00005800011a7983 */ /* 0x002f680000300800 */
[----:B------:R-:W5:Y:S01]  /*528f0*/  LDL.LU R27, [R1+0x5c] ;  /* 0x00005c00011b7983 */ /* 0x000f620000300800 */
[----:B------:R-:W-:-:S02]  /*52900*/  F2FP.F16.E4M3.UNPACK_B R10, R3.H1 ;  /* 0x00000003ff0a723e */ /* 0x000fc400030006ff */
[----:B------:R-:W-:-:S03]  /*52910*/  F2FP.F16.E4M3.UNPACK_B R0, R0.H1 ;  /* 0x00000000ff00723e */ /* 0x000fc600030006ff */
[----:B------:R-:W-:Y:S01]  /*52920*/  STL [R1+0x28], R10 ;  /* 0x0000280a01007387 */ /* 0x000fe20000100800 */
[----:B----4-:R-:W-:Y:S01]  /*52930*/  IMAD R4, R4, 0x100, R11 ;  /* 0x0000010004047824 */ /* 0x010fe200078e020b */
[----:B--2---:R-:W-:Y:S01]  /*52940*/  F2FP.F16.E4M3.UNPACK_B R11, R15.H1 ;  /* 0x0000000fff0b723e */ /* 0x004fe200030006ff */
[C---:B-----5:R-:W-:Y:S06]  /*52950*/  HMMA.16816.F32 R24, R16.reuse, R28, R24 ;  /* 0x0000001c1018723c */ /* 0x060fec0000001818 */
[----:B---3--:R-:W-:Y:S07]  /*52960*/  HMMA.16816.F32 R16, R16, R12, R20 ;  /* 0x0000000c1010723c */ /* 0x008fee0000001814 */
[----:B------:R-:W-:-:S10]  /*52970*/  F2FP.F16.E4M3.UNPACK_B R12, R14.H1 ;  /* 0x0000000eff0c723e */ /* 0x000fd400030006ff */
[----:B------:R-:W-:Y:S04]  /*52980*/  STL.64 [R1+0x40], R24 ;  /* 0x0000401801007387 */ /* 0x000fe80000100a00 */
[----:B------:R-:W-:Y:S04]  /*52990*/  STL.64 [R1+0x48], R26 ;  /* 0x0000481a01007387 */ /* 0x000fe80000100a00 */
[----:B------:R-:W-:Y:S04]  /*529a0*/  STL [R1+0x2c], R0 ;  /* 0x00002c0001007387 */ /* 0x000fe80000100800 */
[----:B------:R0:W-:Y:S04]  /*529b0*/  STL.64 [R1+0x30], R16 ;  /* 0x0000301001007387 */ /* 0x0001e80000100a00 */
[----:B------:R1:W-:Y:S04]  /*529c0*/  STL.64 [R1+0x38], R18 ;  /* 0x0000381201007387 */ /* 0x0003e80000100a00 */
[----:B0-----:R-:W2:Y:S04]  /*529d0*/  LDL.LU R16, [R1+0x130] ;  /* 0x0001300001107983 */ /* 0x001ea80000300800 */
[----:B------:R-:W2:Y:S04]  /*529e0*/  LDL.LU R17, [R1+0x134] ;  /* 0x0001340001117983 */ /* 0x000ea80000300800 */
[----:B------:R-:W-:Y:S04]  /*529f0*/  STL [R1+0x10], R12 ;  /* 0x0000100c01007387 */ /* 0x000fe80000100800 */
[----:B-1----:R-:W3:Y:S04]  /*52a00*/  LDL.LU R18, [R1+0x138] ;  /* 0x0001380001127983 */ /* 0x002ee80000300800 */
[----:B------:R-:W-:Y:S04]  /*52a10*/  STL [R1+0x14], R11 ;  /* 0x0000140b01007387 */ /* 0x000fe80000100800 */
[----:B------:R-:W3:Y:S04]  /*52a20*/  LDL.LU R19, [R1+0x13c] ;  /* 0x00013c0001137983 */ /* 0x000ee80000300800 */
[----:B------:R-:W4:Y:S04]  /*52a30*/  LDL.LU R14, [R1+0x368] ;  /* 0x00036800010e7983 */ /* 0x000f280000300800 */
[----:B------:R-:W5:Y:S04]  /*52a40*/  LDL.LU R15, [R1+0x36c] ;  /* 0x00036c00010f7983 */ /* 0x000f680000300800 */
[----:B---3--:R-:W-:Y:S04]  /*52a50*/  STL.64 [R1+0x26b0], R18 ;  /* 0x0026b01201007387 */ /* 0x008fe80000100a00 */
[----:B--2---:R0:W-:Y:S04]  /*52a60*/  STL.64 [R1+0x26a8], R16 ;  /* 0x0026a81001007387 */ /* 0x0041e80000100a00 */
[----:B0-----:R-:W2:Y:S04]  /*52a70*/  LDL.LU R16, [R1+0x100] ;  /* 0x0001000001107983 */ /* 0x001ea80000300800 */
[----:B------:R-:W2:Y:S04]  /*52a80*/  LDL.LU R17, [R1+0x104] ;  /* 0x0001040001117983 */ /* 0x000ea80000300800 */
[----:B------:R-:W3:Y:S04]  /*52a90*/  LDL.LU R18, [R1+0x108] ;  /* 0x0001080001127983 */ /* 0x000ee80000300800 */
[----:B------:R-:W3:Y:S01]  /*52aa0*/  LDL.LU R19, [R1+0x10c] ;  /* 0x00010c0001137983 */ /* 0x000ee20000300800 */
[----:B------:R-:W-:-:S03]  /*52ab0*/  IMAD R7, R2, 0x100, R7 ;  /* 0x0000010002077824 */ /* 0x000fc600078e0207 */
        /* <DEDUP_REMOVED lines=8> */
[----:B------:R-:W-:-:S02]  /*52b40*/  IMAD R6, R6, 0x100, R8 ;  /* 0x0000010006067824 */ /* 0x000fc400078e0208 */
[----:B------:R-:W-:Y:S01]  /*52b50*/  IMAD R5, R5, 0x100, R9 ;  /* 0x0000010005057824 */ /* 0x000fe200078e0209 */
[----:B------:R-:W4:Y:S04]  /*52b60*/  LDL.LU R8, [R1+0x348] ;  /* 0x0003480001087983 */ /* 0x000f280000300800 */
[----:B------:R-:W4:Y:S04]  /*52b70*/  LDL.LU R9, [R1+0x34c] ;  /* 0x00034c0001097983 */ /* 0x000f280000300800 */
[----:B---3--:R-:W-:Y:S04]  /*52b80*/  STL.64 [R1+0x26d0], R18 ;  /* 0x0026d01201007387 */ /* 0x008fe80000100a00 */
[----:B--2---:R0:W-:Y:S04]  /*52b90*/  STL.64 [R1+0x26c8], R16 ;  /* 0x0026c81001007387 */ /* 0x0041e80000100a00 */
[----:B0-----:R-:W2:Y:S04]  /*52ba0*/  LDL.LU R16, [R1+0x338] ;  /* 0x0003380001107983 */ /* 0x001ea80000300800 */
[----:B------:R-:W2:Y:S01]  /*52bb0*/  LDL.LU R17, [R1+0x33c] ;  /* 0x00033c0001117983 */ /* 0x000ea20000300800 */
[----:B------:R-:W-:-:S02]  /*52bc0*/  IMAD.MOV.U32 R18, RZ, RZ, R12 ;  /* 0x000000ffff127224 */ /* 0x000fc400078e000c */
[----:B------:R-:W-:-:S05]  /*52bd0*/  IMAD.MOV.U32 R19, RZ, RZ, R11 ;  /* 0x000000ffff137224 */ /* 0x000fca00078e000b */
[----:B------:R0:W-:Y:S02]  /*52be0*/  STL.64 [R1+0x2700], R18 ;  /* 0x0027001201007387 */ /* 0x0001e40000100a00 */
[----:B0-----:R-:W-:Y:S02]  /*52bf0*/  IMAD.MOV.U32 R18, RZ, RZ, R10 ;  /* 0x000000ffff127224 */ /* 0x001fe400078e000a */
[----:B--2---:R-:W-:Y:S04]  /*52c00*/  STL.64 [R1+0x26f8], R16 ;  /* 0x0026f81001007387 */ /* 0x004fe80000100a00 */
[----:B------:R-:W2:Y:S04]  /*52c10*/  LDL.LU R10, [R1+0x398] ;  /* 0x00039800010a7983 */ /* 0x000ea80000300800 */
[----:B------:R-:W2:Y:S04]  /*52c20*/  LDL.LU R11, [R1+0x39c] ;  /* 0x00039c00010b7983 */ /* 0x000ea80000300800 */
[----:B--2---:R-:W-:Y:S04]  /*52c30*/  STL.64 [R1+0x26f0], R10 ;  /* 0x0026f00a01007387 */ /* 0x004fe80000100a00 */
[----:B----4-:R0:W-:Y:S04]  /*52c40*/  STL.64 [R1+0x26e8], R8 ;  /* 0x0026e80801007387 */ /* 0x0101e80000100a00 */
        /* <DEDUP_REMOVED lines=11> */
[----:B------:R-:W4:Y:S04]  /*52d00*/  LDL.LU R29, [R1+0x37c] ;  /* 0x00037c00011d7983 */ /* 0x000f280000300800 */
[----:B------:R-:W5:Y:S01]  /*52d10*/  LDL.LU R25, [R1+0x3a8] ;  /* 0x0003a80001197983 */ /* 0x000f620000300800 */
[----:B------:R-:W-:-:S02]  /*52d20*/  F2FP.F16.E4M3.UNPACK_B R4, R4 ;  /* 0x00000004ff04723e */ /* 0x000fc400020006ff */
[----:B------:R-:W-:Y:S02]  /*52d30*/  F2FP.F16.E4M3.UNPACK_B R6, R6 ;  /* 0x00000006ff06723e */ /* 0x000fe400020006ff */
[----:B------:R-:W-:Y:S02]  /*52d40*/  F2FP.F16.E4M3.UNPACK_B R5, R5 ;  /* 0x00000005ff05723e */ /* 0x000fe400020006ff */
[----:B------:R-:W-:Y:S01]  /*52d50*/  F2FP.F16.E4M3.UNPACK_B R7, R7 ;  /* 0x00000007ff07723e */ /* 0x000fe200020006ff */
[----:B------:R-:W-:Y:S01]  /*52d60*/  IMAD.MOV.U32 R19, RZ, RZ, R0 ;  /* 0x000000ffff137224 */ /* 0x000fe200078e0000 */
[----:B-----5:R0:W-:Y:S04]  /*52d70*/  STL [R1+0x26a0], R25 ;  /* 0x0026a01901007387 */ /* 0x0201e80000100800 */
[----:B------:R-:W5:Y:S04]  /*52d80*/  LDL.LU R24, [R1+0x170] ;  /* 0x0001700001187983 */ /* 0x000f680000300800 */
[----:B0-----:R-:W5:Y:S04]  /*52d90*/  LDL.LU R25, [R1+0x174] ;  /* 0x0001740001197983 */ /* 0x001f680000300800 */
[----:B------:R-:W3:Y:S04]  /*52da0*/  LDL.LU R26, [R1+0x178] ;  /* 0x00017800011a7983 */ /* 0x000ee80000300800 */
[----:B------:R-:W3:Y:S01]  /*52db0*/  LDL.LU R27, [R1+0x17c] ;  /* 0x00017c00011b7983 */ /* 0x000ee20000300800 */
[C---:B--2---:R-:W-:Y:S03]  /*52dc0*/  HMMA.16816.F32 R16, R4.reuse, R18, R8 ;  /* 0x000000120410723c */ /* 0x044fe60000001808 */
[----:B---3--:R-:W-:Y:S04]  /*52dd0*/  STL.64 [R1+0x26e0], R26 ;  /* 0x0026e01a01007387 */ /* 0x008fe80000100a00 */
[----:B-----5:R0:W-:Y:S04]  /*52de0*/  STL.64 [R1+0x26d8], R24 ;  /* 0x0026d81801007387 */ /* 0x0201e80000100a00 */
[----:B0-----:R-:W2:Y:S04]  /*52df0*/  LDL.LU R24, [R1+0xc0] ;  /* 0x0000c00001187983 */ /* 0x001ea80000300800 */
[----:B------:R-:W2:Y:S04]  /*52e00*/  LDL.LU R25, [R1+0xc4] ;  /* 0x0000c40001197983 */ /* 0x000ea80000300800 */
[----:B------:R-:W2:Y:S04]  /*52e10*/  LDL.LU R26, [R1+0xc8] ;  /* 0x0000c800011a7983 */ /* 0x000ea80000300800 */
[----:B------:R-:W2:Y:S04]  /*52e20*/  LDL.LU R27, [R1+0xcc] ;  /* 0x0000cc00011b7983 */ /* 0x000ea80000300800 */
[----:B------:R-:W3:Y:S04]  /*52e30*/  LDL.LU R0, [R1+0x3ac] ;  /* 0x0003ac0001007983 */ /* 0x000ee80000300800 */
[----:B------:R-:W5:Y:S04]  /*52e40*/  LDL.LU R20, [R1+0x1b0] ;  /* 0x0001b00001147983 */ /* 0x000f680000300800 */
[----:B------:R-:W5:Y:S04]  /*52e50*/  LDL.LU R21, [R1+0x1b4] ;  /* 0x0001b40001157983 */ /* 0x000f680000300800 */
[----:B------:R-:W5:Y:S04]  /*52e60*/  LDL.LU R22, [R1+0x1b8] ;  /* 0x0001b80001167983 */ /* 0x000f680000300800 */
[----:B------:R-:W5:Y:S04]  /*52e70*/  LDL.LU R23, [R1+0x1bc] ;  /* 0x0001bc0001177983 */ /* 0x000f680000300800 */
[----:B------:R-:W3:Y:S04]  /*52e80*/  LDL.LU R12, [R1+0x388] ;  /* 0x00038800010c7983 */ /* 0x000ee80000300800 */
[----:B------:R-:W5:Y:S04]  /*52e90*/  LDL.LU R13, [R1+0x38c] ;  /* 0x00038c00010d7983 */ /* 0x000f680000300800 */
[----:B------:R-:W4:Y:S04]  /*52ea0*/  LDL.LU.64 R10, [R1+0x2710] ;  /* 0x00271000010a7983 */ /* 0x000f280000300a00 */
[----:B------:R-:W4:Y:S04]  /*52eb0*/  LDL.LU.64 R8, [R1+0x2708] ;  /* 0x0027080001087983 */ /* 0x000f280000300a00 */
[----:B------:R-:W-:Y:S04]  /*52ec0*/  STL.64 [R1+0x50], R16 ;  /* 0x0000501001007387 */ /* 0x000fe80000100a00 */
[----:B------:R0:W-:Y:S04]  /*52ed0*/  STL.64 [R1+0x58], R18 ;  /* 0x0000581201007387 */ /* 0x0001e80000100a00 */
[----:B0-----:R-:W4:Y:S04]  /*52ee0*/  LDL.LU.64 R18, [R1+0x2700] ;  /* 0x0027000001127983 */ /* 0x001f280000300a00 */
[----:B------:R-:W2:Y:S01]  /*52ef0*/  LDL.LU.64 R16, [R1+0x26f8] ;  /* 0x0026f80001107983 */ /* 0x000ea20000300a00 */
[----:B----4-:R-:W-:Y:S01]  /*52f00*/  HMMA.16816.F32 R8, R4, R18, R8 ;  /* 0x000000120408723c */ /* 0x010fe20000001808 */
[----:B--2---:R-:W-:-:S02]  /*52f10*/  F2FP.F16.E4M3.UNPACK_B R16, R16.H1 ;  /* 0x00000010ff10723e */ /* 0x004fc400030006ff */
[----:B------:R-:W-:-:S15]  /*52f20*/  F2FP.F16.E4M3.UNPACK_B R17, R17.H1 ;  /* 0x00000011ff11723e */ /* 0x000fde00030006ff */
[----:B------:R-:W-:-:S05]  /*52f30*/  NOP ;  /* 0x0000000000007918 */ /* 0x000fca0000000000 */
[----:B------:R-:W-:Y:S04]  /*52f40*/  STL.64 [R1+0x80], R8 ;  /* 0x0000800801007387 */ /* 0x000fe80000100a00 */
[----:B------:R0:W-:Y:S04]  /*52f50*/  STL.64 [R1+0x88], R10 ;  /* 0x0000880a01007387 */ /* 0x0001e80000100a00 */
[----:B0-----:R-:W2:Y:S04]  /*52f60*/  LDL.LU.64 R10, [R1+0x26f0] ;  /* 0x0026f000010a7983 */ /* 0x001ea80000300a00 */
[----:B------:R-:W4:Y:S04]  /*52f70*/  LDL.LU.64 R8, [R1+0x26e8] ;  /* 0x0026e80001087983 */ /* 0x000f280000300a00 */
[----:B------:R-:W-:Y:S04]  /*52f80*/  STL [R1+0x8], R16 ;  /* 0x0000081001007387 */ /* 0x000fe80000100800 */
[----:B------:R0:W-:Y:S02]  /*52f90*/  STL [R1+0xc], R17 ;  /* 0x00000c1101007387 */ /* 0x0001e40000100800 */
[----:B0-----:R-:W-:Y:S02]  /*52fa0*/  HMMA.16816.F32 R16, R4, R16, R24 ;  /* 0x000000100410723c */ /* 0x001fe40000001818 */
[----:B------:R-:W3:Y:S04]  /*52fb0*/  LDL.LU.64 R26, [R1+0x26e0] ;  /* 0x0026e000011a7983 */ /* 0x000ee80000300a00 */
[----:B------:R-:W3:-:S15]  /*52fc0*/  LDL.LU.64 R24, [R1+0x26d8] ;  /* 0x0026d80001187983 */ /* 0x000ede0000300a00 */
[----:B------:R-:W-:-:S02]  /*52fd0*/  NOP ;  /* 0x0000000000007918 */ /* 0x000fc40000000000 */
[----:B------:R-:W-:Y:S04]  /*52fe0*/  STL.64 [R1+0xc0], R16 ;  /* 0x0000c01001007387 */ /* 0x000fe80000100a00 */
[----:B------:R0:W-:Y:S04]  /*52ff0*/  STL.64 [R1+0xc8], R18 ;  /* 0x0000c81201007387 */ /* 0x0001e80000100a00 */
[----:B0-----:R-:W5:Y:S04]  /*53000*/  LDL.LU.64 R18, [R1+0x26d0] ;  /* 0x0026d00001127983 */ /* 0x001f680000300a00 */
[----:B------:R-:W5:Y:S01]  /*53010*/  LDL.LU.64 R16, [R1+0x26c8] ;  /* 0x0026c80001107983 */ /* 0x000f620000300a00 */
[----:B----4-:R-:W-:-:S02]  /*53020*/  F2FP.F16.E4M3.UNPACK_B R8, R8.H1 ;  /* 0x00000008ff08723e */ /* 0x010fc400030006ff */
[----:B------:R-:W-:-:S03]  /*53030*/  F2FP.F16.E4M3.UNPACK_B R9, R9.H1 ;  /* 0x00000009ff09723e */ /* 0x000fc600030006ff */
[----:B------:R-:W-:Y:S04]  /*53040*/  STL [R1], R8 ;  /* 0x0000000801007387 */ /* 0x000fe80000100800 */
[----:B------:R-:W-:Y:S01]  /*53050*/  STL [R1+0x4], R9 ;  /* 0x0000040901007387 */ /* 0x000fe20000100800 */
[----:B-----5:R-:W-:-:S15]  /*53060*/  HMMA.16816.F32 R16, R4, R8, R16 ;  /* 0x000000080410723c */ /* 0x020fde0000001810 */
[----:B------:R-:W-:-:S08]  /*53070*/  NOP ;  /* 0x0000000000007918 */ /* 0x000fd00000000000 */
[----:B------:R-:W-:Y:S04]  /*53080*/  STL.64 [R1+0xe0], R16 ;  /* 0x0000e01001007387 */ /* 0x000fe80000100a00 */
[----:B------:R0:W-:Y:S04]  /*53090*/  STL.64 [R1+0xe8], R18 ;  /* 0x0000e81201007387 */ /* 0x0001e80000100a00 */
[----:B0-----:R-:W4:Y:S04]  /*530a0*/  LDL.LU.64 R18, [R1+0x26c0] ;  /* 0x0026c00001127983 */ /* 0x001f280000300a00 */
[----:B------:R-:W4:Y:S01]  /*530b0*/  LDL.LU.64 R16, [R1+0x26b8] ;  /* 0x0026b80001107983 */ /* 0x000f220000300a00 */
[----:B------:R-:W-:-:S02]  /*530c0*/  F2FP.F16.E4M3.UNPACK_B R2, R2.H1 ;  /* 0x00000002ff02723e */ /* 0x000fc400030006ff */
[----:B------:R-:W-:Y:S02]  /*530d0*/  F2FP.F16.E4M3.UNPACK_B R3, R3.H1 ;  /* 0x00000003ff03723e */ /* 0x000fe400030006ff */
[----:B------:R-:W-:Y:S02]  /*530e0*/  F2FP.F16.E4M3.UNPACK_B R8, R14.H1 ;  /* 0x0000000eff08723e */ /* 0x000fe400030006ff */
[----:B------:R-:W-:Y:S01]  /*530f0*/  F2FP.F16.E4M3.UNPACK_B R9, R15.H1 ;  /* 0x0000000fff09723e */ /* 0x000fe200030006ff */
[----:B------:R-:W5:Y:S04]  /*53100*/  LDL.LU R14, [R1+0x3b8] ;  /* 0x0003b800010e7983 */ /* 0x000f680000300800 */
[----:B------:R-:W5:Y:S01]  /*53110*/  LDL.LU R15, [R1+0x3bc] ;  /* 0x0003bc00010f7983 */ /* 0x000f620000300800 */
[----:B----4-:R-:W-:-:S15]  /*53120*/  HMMA.16816.F32 R16, R4, R2, R16 ;  /* 0x000000020410723c */ /* 0x010fde0000001810 */
[----:B------:R-:W-:-:S08]  /*53130*/  NOP ;  /* 0x0000000000007918 */ /* 0x000fd00000000000 */
[----:B------:R-:W-:Y:S04]  /*53140*/  STL.64 [R1+0x100], R16 ;  /* 0x0001001001007387 */ /* 0x000fe80000100a00 */
[----:B------:R0:W-:Y:S04]  /*53150*/  STL.64 [R1+0x108], R18 ;  /* 0x0001081201007387 */ /* 0x0001e80000100a00 */
[----:B0-----:R-:W4:Y:S04]  /*53160*/  LDL.LU.64 R18, [R1+0x26b0] ;  /* 0x0026b00001127983 */ /* 0x001f280000300a00 */
[----:B------:R-:W4:Y:S01]  /*53170*/  LDL.LU.64 R16, [R1+0x26a8] ;  /* 0x0026a80001107983 */ /* 0x000f220000300a00 */
[----:B--2---:R-:W-:-:S02]  /*53180*/  F2FP.F16.E4M3.UNPACK_B R10, R10.H1 ;  /* 0x0000000aff0a723e */ /* 0x004fc400030006ff */
[----:B------:R-:W-:-:S07]  /*53190*/  F2FP.F16.E4M3.UNPACK_B R11, R11.H1 ;  /* 0x0000000bff0b723e */ /* 0x000fce00030006ff */
[C---:B---3--:R-:W-:Y:S01]  /*531a0*/  HMMA.16816.F32 R24, R4.reuse, R10, R24 ;  /* 0x0000000a0418723c */ /* 0x048fe20000001818 */
[----:B------:R-:W-:Y:S04]  /*531b0*/  STL [R1+0x265c], R2 ;  /* 0x00265c0201007387 */ /* 0x000fe80000100800 */
[----:B------:R-:W-:Y:S01]  /*531c0*/  STL [R1+0x2658], R3 ;  /* 0x0026580301007387 */ /* 0x000fe20000100800 */
[----:B----4-:R-:W-:-:S15]  /*531d0*/  HMMA.16816.F32 R16, R4, R8, R16 ;  /* 0x000000080410723c */ /* 0x010fde0000001810 */
[----:B------:R-:W-:-:S08]  /*531e0*/  NOP ;  /* 0x0000000000007918 */ /* 0x000fd00000000000 */
[----:B------:R-:W-:Y:S04]  /*531f0*/  STL.64 [R1+0x130], R16 ;  /* 0x0001301001007387 */ /* 0x000fe80000100a00 */
[----:B------:R-:W-:Y:S04]  /*53200*/  STL.64 [R1+0x138], R18 ;  /* 0x0001381201007387 */ /* 0x000fe80000100a00 */
[----:B------:R0:W-:Y:S04]  /*53210*/  STL.64 [R1+0x140], R24 ;  /* 0x0001401801007387 */ /* 0x0001e80000100a00 */
[----:B------:R-:W-:Y:S04]  /*53220*/  STL.64 [R1+0x148], R26 ;  /* 0x0001481a01007387 */ /* 0x000fe80000100a00 */
[----:B0-----:R-:W2:Y:S04]  /*53230*/  LDL.LU R25, [R1+0x26a0] ;  /* 0x0026a00001197983 */ /* 0x001ea80000300800 */
[----:B------:R-:W-:Y:S04]  /*53240*/  STL.64 [R1+0x25d8], R10 ;  /* 0x0025d80a01007387 */ /* 0x000fe80000100a00 */
[----:B------:R0:W-:Y:S04]  /*53250*/  STL.64 [R1+0x25d0], R8 ;  /* 0x0025d00801007387 */ /* 0x0001e80000100a00 */
[----:B0-----:R-:W3:Y:S04]  /*53260*/  LDL.LU R8, [R1+0x190] ;  /* 0x0001900001087983 */ /* 0x001ee80000300800 */
[----:B------:R-:W3:Y:S04]  /*53270*/  LDL.LU R9, [R1+0x194] ;  /* 0x0001940001097983 */ /* 0x000ee80000300800 */
[----:B------:R-:W3:Y:S04]  /*53280*/  LDL.LU R10, [R1+0x198] ;  /* 0x00019800010a7983 */ /* 0x000ee80000300800 */
[----:B------:R-:W3:Y:S01]  /*53290*/  LDL.LU R11, [R1+0x19c] ;  /* 0x00019c00010b7983 */ /* 0x000ee20000300800 */
[----:B------:R-:W-:-:S02]  /*532a0*/  F2FP.F16.E4M3.UNPACK_B R16, R28.H1 ;  /* 0x0000001cff10723e */ /* 0x000fc400030006ff */
[----:B------:R-:W-:Y:S02]  /*532b0*/  F2FP.F16.E4M3.UNPACK_B R17, R29.H1 ;  /* 0x0000001dff11723e */ /* 0x000fe400030006ff */
[----:B------:R-:W-:Y:S02]  /*532c0*/  F2FP.F16.E4M3.UNPACK_B R12, R12.H1 ;  /* 0x0000000cff0c723e */ /* 0x000fe400030006ff */
[----:B------:R-:W-:-:S05]  /*532d0*/  F2FP.F16.E4M3.UNPACK_B R13, R13.H1 ;  /* 0x0000000dff0d723e */ /* 0x000fca00030006ff */
[----:B------:R-:W-:Y:S01]  /*532e0*/  IMAD.MOV.U32 R3, RZ, RZ, R13 ;  /* 0x000000ffff037224 */ /* 0x000fe200078e000d */
[----:B------:R-:W-:Y:S01]  /*532f0*/  F2FP.F16.E4M3.UNPACK_B R19, R0.H1 ;  /* 0x00000000ff13723e */ /* 0x000fe200030006ff */
[----:B---3--:R-:W-:-:S15]  /*53300*/  HMMA.16816.F32 R8, R4, R16, R8 ;  /* 0x000000100408723c */ /* 0x008fde0000001808 */
[----:B------:R-:W-:-:S08]  /*53310*/  NOP ;  /* 0x0000000000007918 */ /* 0x000fd00000000000 */
[----:B------:R-:W-:Y:S04]  /*53320*/  STL.64 [R1+0x160], R8 ;  /* 0x0001600801007387 */ /* 0x000fe80000100a00 */
[----:B------:R0:W-:Y:S02]  /*53330*/  STL.64 [R1+0x168], R10 ;  /* 0x0001680a01007387 */ /* 0x0001e40000100a00 */
[----:B0-----:R-:W-:-:S15]  /*53340*/  HMMA.16816.F32 R8, R4, R12, R20 ;  /* 0x0000000c0408723c */ /* 0x001fde0000001814 */
[----:B------:R-:W-:-:S08]  /*53350*/  NOP ;  /* 0x0000000000007918 */ /* 0x000fd00000000000 */
[----:B------:R0:W-:Y:S04]  /*53360*/  STL.64 [R1+0x190], R8 ;  /* 0x0001900801007387 */ /* 0x0001e80000100a00 */
[----:B------:R1:W-:Y:S04]  /*53370*/  STL.64 [R1+0x198], R10 ;  /* 0x0001980a01007387 */ /* 0x0003e80000100a00 */
[----:B0-----:R-:W3:Y:S04]  /*53380*/  LDL.LU R8, [R1+0x1e0] ;  /* 0x0001e00001087983 */ /* 0x001ee80000300800 */
[----:B------:R-:W3:Y:S04]  /*53390*/  LDL.LU R9, [R1+0x1e4] ;  /* 0x0001e40001097983 */ /* 0x000ee80000300800 */
[----:B-1----:R-:W3:Y:S04]  /*533a0*/  LDL.LU R10, [R1+0x1e8] ;  /* 0x0001e800010a7983 */ /* 0x002ee80000300800 */
[----:B------:R-:W3:Y:S04]  /*533b0*/  LDL.LU R11, [R1+0x1ec] ;  /* 0x0001ec00010b7983 */ /* 0x000ee80000300800 */
[----:B------:R-:W-:Y:S04]  /*533c0*/  STL [R1+0x2668], R3 ;  /* 0x0026680301007387 */ /* 0x000fe80000100800 */
[----:B------:R-:W4:Y:S01]  /*533d0*/  LDL.LU R0, [R1+0x40c] ;  /* 0x00040c0001007983 */ /* 0x000f220000300800 */
[----:B------:R-:W-:-:S03]  /*533e0*/  IMAD.MOV.U32 R2, RZ, RZ, R12 ;  /* 0x000000ffff027224 */ /* 0x000fc600078e000c */
[----:B----4-:R-:W-:Y:S04]  /*533f0*/  STL [R1+0x2680], R0 ;  /* 0x0026800001007387 */ /* 0x010fe80000100800 */
[----:B------:R0:W-:Y:S04]  /*53400*/  STL [R1+0x2664], R2 ;  /* 0x0026640201007387 */ /* 0x0001e80000100800 */
[----:B0-----:R-:W4:Y:S04]  /*53410*/  LDL.LU R2, [R1+0x408] ;  /* 0x0004080001027983 */ /* 0x001f280000300800 */
[----:B----4-:R0:W-:Y:S04]  /*53420*/  STL [R1+0x2684], R2 ;  /* 0x0026840201007387 */ /* 0x0101e80000100800 */
[----:B------:R-:W4:Y:S04]  /*53430*/  LDL.LU R22, [R1+0x3c8] ;  /* 0x0003c80001167983 */ /* 0x000f280000300800 */
[----:B------:R-:W4:Y:S04]  /*53440*/  LDL.LU R23, [R1+0x3cc] ;  /* 0x0003cc0001177983 */ /* 0x000f280000300800 */
[----:B------:R-:W4:Y:S04]  /*53450*/  LDL.LU R12, [R1+0xa8c] ;  /* 0x000a8c00010c7983 */ /* 0x000f280000300800 */
[----:B0-----:R-:W3:Y:S01]  /*53460*/  LDL.LU R2, [R1+0xaa0] ;  /* 0x000aa00001027983 */ /* 0x001ee20000300800 */
[----:B-----5:R-:W-:-:S02]  /*53470*/  F2FP.F16.E4M3.UNPACK_B R20, R14.H1 ;  /* 0x0000000eff14723e */ /* 0x020fc400030006ff */
[----:B--2---:R-:W-:Y:S02]  /*53480*/  F2FP.F16.E4M3.UNPACK_B R18, R25.H1 ;  /* 0x00000019ff12723e */ /* 0x004fe400030006ff */
[----:B------:R-:W-:Y:S01]  /*53490*/  F2FP.F16.E4M3.UNPACK_B R21, R15.H1 ;  /* 0x0000000fff15723e */ /* 0x000fe200030006ff */
[----:B---3--:R0:W-:Y:S04]  /*534a0*/  STL [R1+0x2688], R2 ;  /* 0x0026880201007387 */ /* 0x0081e80000100800 */
[----:B0-----:R-:W2:Y:S04]  /*534b0*/  LDL.LU R2, [R1+0xa90] ;  /* 0x000a900001027983 */ /* 0x001ea80000300800 */
[----:B------:R-:W3:Y:S04]  /*534c0*/  LDL.LU R14, [R1+0xa9c] ;  /* 0x000a9c00010e7983 */ /* 0x000ee80000300800 */
[----:B------:R-:W5:Y:S04]  /*534d0*/  LDL.LU R0, [R1+0xa98] ;  /* 0x000a980001007983 */ /* 0x000f680000300800 */
[----:B------:R-:W4:Y:S04]  /*534e0*/  LDL.LU R13, [R1+0xa94] ;  /* 0x000a9400010d7983 */ /* 0x000f280000300800 */
[----:B------:R-:W5:Y:S04]  /*534f0*/  LDL.LU R24, [R1+0x3d8] ;  /* 0x0003d80001187983 */ /* 0x000f680000300800 */
[----:B------:R-:W5:Y:S04]  /*53500*/  LDL.LU R25, [R1+0x3dc] ;  /* 0x0003dc0001197983 */ /* 0x000f680000300800 */
[----:B------:R-:W5:Y:S04]  /*53510*/  LDL.LU R3, [R1+0xaa8] ;  /* 0x000aa80001037983 */ /* 0x000f680000300800 */
[----:B------:R-:W3:Y:S01]  /*53520*/  LDL.LU R15, [R1+0xaa4] ;  /* 0x000aa400010f7983 */ /* 0x000ee20000300800 */
[C---:B------:R-:W-:Y:S03]  /*53530*/  HMMA.16816.F32 R8, R4.reuse, R18, R8 ;  /* 0x000000120408723c */ /* 0x040fe60000001808 */
[----:B---3--:R-:W-:Y:S04]  /*53540*/  STL.64 [R1+0x2698], R14 ;  /* 0x0026980e01007387 */ /* 0x008fe80000100a00 */
[----:B----4-:R0:W-:Y:S04]  /*53550*/  STL.64 [R1+0x2690], R12 ;  /* 0x0026900c01007387 */ /* 0x0101e80000100a00 */
[----:B0-----:R-:W3:Y:S04]  /*53560*/  LDL.LU R12, [R1+0x210] ;  /* 0x00021000010c7983 */ /* 0x001ee80000300800 */
[----:B------:R-:W3:Y:S04]  /*53570*/  LDL.LU R13, [R1+0x214] ;  /* 0x00021400010d7983 */ /* 0x000ee80000300800 */
[----:B------:R-:W3:Y:S04]  /*53580*/  LDL.LU R14, [R1+0x218] ;  /* 0x00021800010e7983 */ /* 0x000ee80000300800 */
[----:B------:R-:W3:Y:S04]  /*53590*/  LDL.LU R15, [R1+0x21c] ;  /* 0x00021c00010f7983 */ /* 0x000ee80000300800 */
[----:B------:R-:W4:Y:S04]  /*535a0*/  LDL.LU R26, [R1+0x3e8] ;  /* 0x0003e800011a7983 */ /* 0x000f280000300800 */
[----:B------:R-:W4:Y:S04]  /*535b0*/  LDL.LU R27, [R1+0x3ec] ;  /* 0x0003ec00011b7983 */ /* 0x000f280000300800 */
[----:B------:R-:W4:Y:S04]  /*535c0*/  LDL.LU R28, [R1+0x3f8] ;  /* 0x0003f800011c7983 */ /* 0x000f280000300800 */
[----:B------:R-:W4:Y:S04]  /*535d0*/  LDL.LU R29, [R1+0x3fc] ;  /* 0x0003fc00011d7983 */ /* 0x000f280000300800 */
[----:B------:R0:W-:Y:S04]  /*535e0*/  STL.64 [R1+0x1c0], R8 ;  /* 0x0001c00801007387 */ /* 0x0001e80000100a00 */
[----:B------:R1:W-:Y:S04]  /*535f0*/  STL.64 [R1+0x1c8], R10 ;  /* 0x0001c80a01007387 */ /* 0x0003e80000100a00 */
[----:B0-----:R-:W2:Y:S04]  /*53600*/  LDL.LU R8, [R1+0x270] ;  /* 0x0002700001087983 */ /* 0x001ea80000300800 */
[----:B------:R-:W2:Y:S04]  /*53610*/  LDL.LU R9, [R1+0x274] ;  /* 0x0002740001097983 */ /* 0x000ea80000300800 */
[----:B-1----:R-:W5:Y:S04]  /*53620*/  LDL.LU R10, [R1+0x278] ;  /* 0x00027800010a7983 */ /* 0x002f680000300800 */
[----:B------:R-:W5:Y:S01]  /*53630*/  LDL.LU R11, [R1+0x27c] ;  /* 0x00027c00010b7983 */ /* 0x000f620000300800 */
[----:B---3--:R-:W-:Y:S03]  /*53640*/  HMMA.16816.F32 R12, R4, R20, R12 ;  /* 0x00000014040c723c */ /* 0x008fe6000000180c */
[----:B-----5:R-:W-:Y:S04]  /*53650*/  STL.64 [R1+0x2678], R10 ;  /* 0x0026780a01007387 */ /* 0x020fe80000100a00 */
[----:B--2---:R0:W-:Y:S04]  /*53660*/  STL.64 [R1+0x2670], R8 ;  /* 0x0026700801007387 */ /* 0x0041e80000100a00 */
        /* <DEDUP_REMOVED lines=12> */
[----:B0-----:R-:W5:Y:S04]  /*53730*/  LDL.LU.64 R14, [R1+0x2698] ;  /* 0x00269800010e7983 */ /* 0x001f680000300a00 */
[----:B------:R-:W4:Y:S01]  /*53740*/  LDL.LU.64 R12, [R1+0x2690] ;  /* 0x00269000010c7983 */ /* 0x000f220000300a00 */
[----:B------:R-:W-:-:S02]  /*53750*/  F2FP.F16.E4M3.UNPACK_B R22, R22.H1 ;  /* 0x00000016ff16723e */ /* 0x000fc400030006ff */
[----:B------:R-:W-:Y:S01]  /*53760*/  F2FP.F16.E4M3.UNPACK_B R23, R23.H1 ;  /* 0x00000017ff17723e */ /* 0x000fe200030006ff */
[----:B----4-:R-:W-:Y:S02]  /*53770*/  IMAD R12, R12, 0x100, R2 ;  /* 0x000001000c0c7824 */ /* 0x010fe400078e0202 */
[----:B------:R-:W5:Y:S04]  /*53780*/  LDL.LU R2, [R1+0x2688] ;  /* 0x0026880001027983 */ /* 0x000f680000300800 */
[----:B--2---:R-:W-:Y:S01]  /*53790*/  HMMA.16816.F32 R8, R4, R22, R8 ;  /* 0x000000160408723c */ /* 0x004fe20000001808 */
[----:B------:R-:W-:Y:S02]  /*537a0*/  IMAD R13, R13, 0x100, R0 ;  /* 0x000001000d0d7824 */ /* 0x000fe400078e0200 */
[----:B-----5:R-:W-:-:S02]  /*537b0*/  IMAD R14, R14, 0x100, R2 ;  /* 0x000001000e0e7824 */ /* 0x020fc400078e0202 */
[----:B------:R-:W2:Y:S04]  /*537c0*/  LDL.LU R2, [R1+0x2684] ;  /* 0x0026840001027983 */ /* 0x000ea80000300800 */
[----:B------:R-:W4:-:S14]  /*537d0*/  LDL.LU R0, [R1+0x2680] ;  /* 0x0026800001007983 */ /* 0x000f1c0000300800 */
[----:B------:R-:W-:Y:S04]  /*537e0*/  STL.64 [R1+0x210], R8 ;  /* 0x0002100801007387 */ /* 0x000fe80000100a00 */
[----:B------:R0:W-:Y:S04]  /*537f0*/  STL.64 [R1+0x218], R10 ;  /* 0x0002180a01007387 */ /* 0x0001e80000100a00 */
[----:B0-----:R-:W5:Y:S04]  /*53800*/  LDL.LU.64 R10, [R1+0x2678] ;  /* 0x00267800010a7983 */ /* 0x001f680000300a00 */
[----:B------:R-:W5:Y:S04]  /*53810*/  LDL.LU.64 R8, [R1+0x2670] ;  /* 0x0026700001087983 */ /* 0x000f680000300a00 */
[----:B------:R-:W-:Y:S04]  /*53820*/  STL.64 [R1+0x2580], R22 ;  /* 0x0025801601007387 */ /* 0x000fe80000100a00 */
[----:B------:R0:W-:Y:S04]  /*53830*/  STL.64 [R1+0x2578], R20 ;  /* 0x0025781401007387 */ /* 0x0001e80000100a00 */
[----:B0-----:R-:W5:Y:S04]  /*53840*/  LDL.LU R20, [R1+0x250] ;  /* 0x0002500001147983 */ /* 0x001f680000300800 */
[----:B------:R-:W5:Y:S04]  /*53850*/  LDL.LU R21, [R1+0x254] ;  /* 0x0002540001157983 */ /* 0x000f680000300800 */
[----:B------:R-:W5:Y:S04]  /*53860*/  LDL.LU R22, [R1+0x258] ;  /* 0x0002580001167983 */ /* 0x000f680000300800 */
[----:B------:R-:W5:Y:S01]  /*53870*/  LDL.LU R23, [R1+0x25c] ;  /* 0x00025c0001177983 */ /* 0x000f620000300800 */
[----:B------:R-:W-:-:S02]  /*53880*/  F2FP.F16.E4M3.UNPACK_B R24, R24.H1 ;  /* 0x00000018ff18723e */ /* 0x000fc400030006ff */
[----:B------:R-:W-:Y:S02]  /*53890*/  F2FP.F16.E4M3.UNPACK_B R25, R25.H1 ;  /* 0x00000019ff19723e */ /* 0x000fe400030006ff */
[----:B------:R-:W-:Y:S02]  /*538a0*/  F2FP.F16.E4M3.UNPACK_B R26, R26.H1 ;  /* 0x0000001aff1a723e */ /* 0x000fe400030006ff */
[----:B------:R-:W-:Y:S02]  /*538b0*/  F2FP.F16.E4M3.UNPACK_B R27, R27.H1 ;  /* 0x0000001bff1b723e */ /* 0x000fe400030006ff */
[----:B------:R-:W-:Y:S02]  /*538c0*/  F2FP.F16.E4M3.UNPACK_B R28, R28.H1 ;  /* 0x0000001cff1c723e */ /* 0x000fe400030006ff */
[----:B------:R-:W-:-:S03]  /*538d0*/  F2FP.F16.E4M3.UNPACK_B R29, R29.H1 ;  /* 0x0000001dff1d723e */ /* 0x000fc600030006ff */
[----:B---3--:R-:W-:Y:S01]  /*538e0*/  HMMA.16816.F32 R16, R4, R26, R16 ;  /* 0x0000001a0410723c */ /* 0x008fe20000001810 */
[----:B------:R-:W-:Y:S02]  /*538f0*/  IMAD R15, R15, 0x100, R3 ;  /* 0x000001000f0f7824 */ /* 0x000fe400078e0203 */
[----:B------:R-:W3:Y:S01]  /*53900*/  LDL.LU R3, [R1+0x2668] ;  /* 0x0026680001037983 */ /* 0x000ee20000300800 */
[----:B------:R-:W-:Y:S02]  /*53910*/  F2FP.F16.E4M3.UNPACK_B R14, R14 ;  /* 0x0000000eff0e723e */ /* 0x000fe400020006ff */
[----:B------:R-:W-:Y:S02]  /*53920*/  F2FP.F16.E4M3.UNPACK_B R12, R12 ;  /* 0x0000000cff0c723e */ /* 0x000fe400020006ff */
[----:B------:R-:W-:Y:S02]  /*53930*/  F2FP.F16.E4M3.UNPACK_B R15, R15 ;  /* 0x0000000fff0f723e */ /* 0x000fe400020006ff */
[----:B------:R-:W-:-:S02]  /*53940*/  F2FP.F16.E4M3.UNPACK_B R13, R13 ;  /* 0x0000000dff0d723e */ /* 0x000fc400020006ff */
[----:B--2---:R-:W-:Y:S02]  /*53950*/  F2FP.F16.E4M3.UNPACK_B R2, R2.H1 ;  /* 0x00000002ff02723e */ /* 0x004fe400030006ff */
[----:B----4-:R-:W-:Y:S01]  /*53960*/  F2FP.F16.E4M3.UNPACK_B R0, R0.H1 ;  /* 0x00000000ff00723e */ /* 0x010fe200030006ff */
[C---:B-----5:R-:W-:Y:S06]  /*53970*/  HMMA.16816.F32 R8, R4.reuse, R28, R8 ;  /* 0x0000001c0408723c */ /* 0x060fec0000001808 */
[----:B------:R-:W-:-:S15]  /*53980*/  HMMA.16816.F32 R20, R4, R24, R20 ;  /* 0x000000180414723c */ /* 0x000fde0000001814 */
[----:B------:R-:W-:-:S08]  /*53990*/  NOP ;  /* 0x0000000000007918 */ /* 0x000fd00000000000 */
[----:B------:R0:W-:Y:S04]  /*539a0*/  STL.64 [R1+0x250], R20 ;  /* 0x0002501401007387 */ /* 0x0001e80000100a00 */
[----:B------:R1:W-:Y:S04]  /*539b0*/  STL.64 [R1+0x258], R22 ;  /* 0x0002581601007387 */ /* 0x0003e80000100a00 */
[----:B------:R-:W-:Y:S04]  /*539c0*/  STL [R1+0x20], R2 ;  /* 0x0000200201007387 */ /* 0x000fe80000100800 */
[----:B------:R-:W-:Y:S04]  /*539d0*/  STL [R1+0x24], R0 ;  /* 0x0000240001007387 */ /* 0x000fe80000100800 */
[----:B------:R-:W-:Y:S04]  /*539e0*/  STL.64 [R1+0x2570], R26 ;  /* 0x0025701a01007387 */ /* 0x000fe80000100a00 */
[----:B------:R-:W-:Y:S04]  /*539f0*/  STL.64 [R1+0x2568], R24 ;  /* 0x0025681801007387 */ /* 0x000fe80000100a00 */
[----:B------:R2:W-:Y:S04]  /*53a00*/  STL.64 [R1+0x290], R16 ;  /* 0x0002901001007387 */ /* 0x0005e80000100a00 */
[----:B------:R4:W-:Y:S04]  /*53a10*/  STL.64 [R1+0x298], R18 ;  /* 0x0002981201007387 */ /* 0x0009e80000100a00 */
[----:B------:R-:W-:Y:S04]  /*53a20*/  STL.64 [R1+0x2650], R14 ;  /* 0x0026500e01007387 */ /* 0x000fe80000100a00 */
[----:B------:R-:W-:Y:S04]  /*53a30*/  STL.64 [R1+0x2648], R12 ;  /* 0x0026480c01007387 */ /* 0x000fe80000100a00 */
[----:B0-----:R-:W5:Y:S04]  /*53a40*/  LDL.LU R20, [R1+0xf0] ;  /* 0x0000f00001147983 */ /* 0x001f680000300800 */
[----:B------:R0:W-:Y:S04]  /*53a50*/  STL.64 [R1+0x280], R8 ;  /* 0x0002800801007387 */ /* 0x0001e80000100a00 */
[----:B------:R3:W-:Y:S04]  /*53a60*/  STL.64 [R1+0x288], R10 ;  /* 0x0002880a01007387 */ /* 0x0007e80000100a00 */
[----:B------:R-:W5:Y:S04]  /*53a70*/  LDL.LU R21, [R1+0xf4] ;  /* 0x0000f40001157983 */ /* 0x000f680000300800 */
[----:B-1----:R-:W5:Y:S04]  /*53a80*/  LDL.LU R22, [R1+0xf8] ;  /* 0x0000f80001167983 */ /* 0x002f680000300800 */
[----:B------:R-:W5:Y:S04]  /*53a90*/  LDL.LU R23, [R1+0xfc] ;  /* 0x0000fc0001177983 */ /* 0x000f680000300800 */
[----:B--2---:R-:W2:Y:S04]  /*53aa0*/  LDL.LU R16, [R1+0x150] ;  /* 0x0001500001107983 */ /* 0x004ea80000300800 */
[----:B------:R-:W2:Y:S04]  /*53ab0*/  LDL.LU R17, [R1+0x154] ;  /* 0x0001540001117983 */ /* 0x000ea80000300800 */
[----:B----4-:R-:W4:Y:S04]  /*53ac0*/  LDL.LU R18, [R1+0x158] ;  /* 0x0001580001127983 */ /* 0x010f280000300800 */
[----:B------:R-:W4:Y:S04]  /*53ad0*/  LDL.LU R19, [R1+0x15c] ;  /* 0x00015c0001137983 */ /* 0x000f280000300800 */
[----:B0-----:R-:W5:Y:S04]  /*53ae0*/  LDL.LU R8, [R1+0x1a0] ;  /* 0x0001a00001087983 */ /* 0x001f680000300800 */
[----:B------:R-:W5:Y:S04]  /*53af0*/  LDL.LU R9, [R1+0x1a4] ;  /* 0x0001a40001097983 */ /* 0x000f680000300800 */
[----:B---3--:R-:W3:Y:S04]  /*53b00*/  LDL.LU R10, [R1+0x1a8] ;  /* 0x0001a800010a7983 */ /* 0x008ee80000300800 */
[----:B------:R-:W3:Y:S04]  /*53b10*/  LDL.LU R11, [R1+0x1ac] ;  /* 0x0001ac00010b7983 */ /* 0x000ee80000300800 */
[----:B---3--:R0:W-:Y:S04]  /*53b20*/  STL.64 [R1+0x25e8], R10 ;  /* 0x0025e80a01007387 */ /* 0x0081e80000100a00 */
[----:B0-----:R-:W3:Y:S04]  /*53b30*/  LDL.LU R10, [R1] ;  /* 0x00000000010a7983 */ /* 0x001ee80000300800 */
[----:B------:R-:W3:Y:S04]  /*53b40*/  LDL.LU R11, [R1+0x4] ;  /* 0x00000400010b7983 */ /* 0x000ee80000300800 */
[----:B-----5:R-:W-:Y:S04]  /*53b50*/  STL.64 [R1+0x25e0], R8 ;  /* 0x0025e00801007387 */ /* 0x020fe80000100a00 */
[----:B---3--:R-:W-:Y:S04]  /*53b60*/  STL.64 [R1+0x2600], R10 ;  /* 0x0026000a01007387 */ /* 0x008fe80000100a00 */
[----:B----4-:R-:W-:Y:S04]  /*53b70*/  STL.64 [R1+0x25c8], R18 ;  /* 0x0025c81201007387 */ /* 0x010fe80000100a00 */
[----:B--2---:R0:W-:Y:S04]  /*53b80*/  STL.64 [R1+0x25c0], R16 ;  /* 0x0025c01001007387 */ /* 0x0041e80000100a00 */
[----:B0-----:R-:W2:Y:S04]  /*53b90*/  LDL.LU R16, [R1+0x180] ;  /* 0x0001800001107983 */ /* 0x001ea80000300800 */
[----:B------:R-:W2:Y:S04]  /*53ba0*/  LDL.LU R17, [R1+0x184] ;  /* 0x0001840001117983 */ /* 0x000ea80000300800 */
[----:B------:R-:W3:Y:S04]  /*53bb0*/  LDL.LU R18, [R1+0x188] ;  /* 0x0001880001127983 */ /* 0x000ee80000300800 */
[----:B------:R-:W3:Y:S04]  /*53bc0*/  LDL.LU R19, [R1+0x18c] ;  /* 0x00018c0001137983 */ /* 0x000ee80000300800 */
[----:B------:R-:W4:Y:S04]  /*53bd0*/  LDL.LU R8, [R1+0x8] ;  /* 0x0000080001087983 */ /* 0x000f280000300800 */
[----:B------:R-:W4:Y:S04]  /*53be0*/  LDL.LU R9, [R1+0xc] ;  /* 0x00000c0001097983 */ /* 0x000f280000300800 */
        /* <DEDUP_REMOVED lines=18> */
[----:B------:R-:W-:-:S02]  /*53d10*/  IMAD.MOV.U32 R10, RZ, RZ, R2 ;  /* 0x000000ffff0a7224 */ /* 0x000fc400078e0002 */
[----:B------:R-:W-:Y:S01]  /*53d20*/  IMAD.MOV.U32 R11, RZ, RZ, R0 ;  /* 0x000000ffff0b7224 */ /* 0x000fe200078e0000 */
[----:B------:R-:W5:Y:S04]  /*53d30*/  LDL.LU R2, [R1+0x2664] ;  /* 0x0026640001027983 */ /* 0x000f680000300800 */
[----:B------:R-:W4:Y:S04]  /*53d40*/  LDL.LU R0, [R1+0x2660] ;  /* 0x0026600001007983 */ /* 0x000f280000300800 */
[----:B------:R-:W5:Y:S04]  /*53d50*/  LDL.LU R12, [R1+0x260] ;  /* 0x00026000010c7983 */ /* 0x000f680000300800 */
[----:B------:R-:W5:Y:S04]  /*53d60*/  LDL.LU R13, [R1+0x264] ;  /* 0x00026400010d7983 */ /* 0x000f680000300800 */
[----:B------:R-:W5:Y:S04]  /*53d70*/  LDL.LU R14, [R1+0x268] ;  /* 0x00026800010e7983 */ /* 0x000f680000300800 */
[----:B------:R-:W5:Y:S04]  /*53d80*/  LDL.LU R15, [R1+0x26c] ;  /* 0x00026c00010f7983 */ /* 0x000f680000300800 */
        /* <DEDUP_REMOVED lines=10> */
[----:B------:R-:W2:Y:S01]  /*53e30*/  LDL.LU R18, [R1+0x248] ;  /* 0x0002480001127983 */ /* 0x000ea20000300800 */
[----:B----4-:R-:W-:-:S03]  /*53e40*/  IMAD.MOV.U32 R19, RZ, RZ, R0 ;  /* 0x000000ffff137224 */ /* 0x010fc600078e0000 */
[----:B------:R-:W3:Y:S04]  /*53e50*/  LDL.LU R0, [R1+0x414] ;  /* 0x0004140001007983 */ /* 0x000ee80000300800 */
[----:B------:R5:W-:Y:S02]  /*53e60*/  STL.64 [R1+0x2590], R22 ;  /* 0x0025901601007387 */ /* 0x000be40000100a00 */
[----:B-----5:R-:W-:Y:S02]  /*53e70*/  IMAD.MOV.U32 R22, RZ, RZ, R2 ;  /* 0x000000ffff167224 */ /* 0x020fe400078e0002 */
[----:B------:R-:W-:Y:S01]  /*53e80*/  IMAD.MOV.U32 R23, RZ, RZ, R3 ;  /* 0x000000ffff177224 */ /* 0x000fe200078e0003 */
[----:B------:R-:W4:Y:S04]  /*53e90*/  LDL.LU R2, [R1+0x265c] ;  /* 0x00265c0001027983 */ /* 0x000f280000300800 */
[----:B------:R-:W4:Y:S04]  /*53ea0*/  LDL.LU R3, [R1+0x2658] ;  /* 0x0026580001037983 */ /* 0x000f280000300800 */
[----:B------:R0:W-:Y:S04]  /*53eb0*/  STL.64 [R1+0x2588], R20 ;  /* 0x0025881401007387 */ /* 0x0001e80000100a00 */
[----:B------:R1:W-:Y:S04]  /*53ec0*/  STL.64 [R1+0x25a8], R22 ;  /* 0x0025a81601007387 */ /* 0x0003e80000100a00 */
[----:B0-----:R-:W5:Y:S04]  /*53ed0*/  LDL.LU R20, [R1+0x120] ;  /* 0x0001200001147983 */ /* 0x001f680000300800 */
[----:B------:R-:W5:Y:S04]  /*53ee0*/  LDL.LU R21, [R1+0x124] ;  /* 0x0001240001157983 */ /* 0x000f680000300800 */
[----:B-1----:R-:W5:Y:S04]  /*53ef0*/  LDL.LU R22, [R1+0x128] ;  /* 0x0001280001167983 */ /* 0x002f680000300800 */
[----:B------:R-:W5:Y:S04]  /*53f00*/  LDL.LU R23, [R1+0x12c] ;  /* 0x00012c0001177983 */ /* 0x000f680000300800 */
[----:B------:R-:W2:Y:S04]  /*53f10*/  LDL.LU R24, [R1+0xb0] ;  /* 0x0000b00001187983 */ /* 0x000ea80000300800 */
[----:B------:R-:W2:Y:S04]  /*53f20*/  LDL.LU R25, [R1+0xb4] ;  /* 0x0000b40001197983 */ /* 0x000ea80000300800 */
[----:B------:R-:W3:Y:S04]  /*53f30*/  LDL.LU R26, [R1+0xb8] ;  /* 0x0000b800011a7983 */ /* 0x000ee80000300800 */
[----:B------:R-:W3:Y:S01]  /*53f40*/  LDL.LU R27, [R1+0xbc] ;  /* 0x0000bc00011b7983 */ /* 0x000ee20000300800 */
[----:B------:R-:W-:Y:S03]  /*53f50*/  HMMA.16816.F32 R4, R4, R10, R12 ;  /* 0x0000000a0404723c */ /* 0x000fe6000000180c */
[----:B---3--:R-:W-:Y:S04]  /*53f60*/  STL.64 [R1+0x25a0], R26 ;  /* 0x0025a01a01007387 */ /* 0x008fe80000100a00 */
[----:B--2---:R0:W-:Y:S04]  /*53f70*/  STL.64 [R1+0x2598], R24 ;  /* 0x0025981801007387 */ /* 0x0041e80000100a00 */
[----:B0-----:R-:W2:Y:S04]  /*53f80*/  LDL.LU R24, [R1+0x110] ;  /* 0x0001100001187983 */ /* 0x001ea80000300800 */
[----:B------:R-:W2:Y:S04]  /*53f90*/  LDL.LU R25, [R1+0x114] ;  /* 0x0001140001197983 */ /* 0x000ea80000300800 */
[----:B------:R-:W2:Y:S04]  /*53fa0*/  LDL.LU R26, [R1+0x118] ;  /* 0x00011800011a7983 */ /* 0x000ea80000300800 */
[----:B------:R-:W2:Y:S04]  /*53fb0*/  LDL.LU R27, [R1+0x11c] ;  /* 0x00011c00011b7983 */ /* 0x000ea80000300800 */
[----:B------:R-:W3:Y:S04]  /*53fc0*/  LDL.LU.64 R14, [R1+0x2650] ;  /* 0x00265000010e7983 */ /* 0x000ee80000300a00 */
[----:B------:R-:W3:Y:S04]  /*53fd0*/  LDL.LU.64 R12, [R1+0x2648] ;  /* 0x00264800010c7983 */ /* 0x000ee80000300a00 */
[----:B------:R0:W-:Y:S04]  /*53fe0*/  STL.64 [R1+0x260], R4 ;  /* 0x0002600401007387 */ /* 0x0001e80000100a00 */
[----:B------:R1:W-:Y:S04]  /*53ff0*/  STL.64 [R1+0x268], R6 ;  /* 0x0002680601007387 */ /* 0x0003e80000100a00 */
[----:B0-----:R-:W2:Y:S04]  /*54000*/  LDL.LU R4, [R1+0xd0] ;  /* 0x0000d00001047983 */ /* 0x001ea80000300800 */
[----:B------:R-:W2:Y:S04]  /*54010*/  LDL.LU R5, [R1+0xd4] ;  /* 0x0000d40001057983 */ /* 0x000ea80000300800 */
[----:B-1----:R-:W2:Y:S04]  /*54020*/  LDL.LU R6, [R1+0xd8] ;  /* 0x0000d80001067983 */ /* 0x002ea80000300800 */
[----:B------:R-:W2:Y:S01]  /*54030*/  LDL.LU R7, [R1+0xdc] ;  /* 0x0000dc0001077983 */ /* 0x000ea20000300800 */
        /* <DEDUP_REMOVED lines=28> */
[----:B------:R-:W4:Y:S02]  /*54200*/  LDL.LU.64 R8, [R1+0x25e0] ;  /* 0x0025e00001087983 */ /* 0x000f240000300a00 */
[----:B----4-:R-:W-:-:S15]  /*54210*/  HMMA.16816.F32 R8, R12, R2, R8 ;  /* 0x000000020c08723c */ /* 0x010fde0000001808 */
[----:B------:R-:W-:-:S08]  /*54220*/  NOP ;  /* 0x0000000000007918 */ /* 0x000fd00000000000 */
[----:B------:R-:W-:Y:S04]  /*54230*/  STL.64 [R1+0x1b0], R8 ;  /* 0x0001b00801007387 */ /* 0x000fe80000100a00 */
[----:B------:R0:W-:Y:S04]  /*54240*/  STL.64 [R1+0x1b8], R10 ;  /* 0x0001b80a01007387 */ /* 0x0001e80000100a00 */
[----:B0-----:R-:W4:Y:S04]  /*54250*/  LDL.LU.64 R10, [R1+0x25d8] ;  /* 0x0025d800010a7983 */ /* 0x001f280000300a00 */
[----:B------:R-:W3:Y:S02]  /*54260*/  LDL.LU.64 R8, [R1+0x25d0] ;  /* 0x0025d00001087983 */ /* 0x000ee40000300a00 */
[----:B---3--:R-:W-:-:S15]  /*54270*/  HMMA.16816.F32 R16, R12, R8, R16 ;  /* 0x000000080c10723c */ /* 0x008fde0000001810 */
[----:B------:R-:W-:-:S08]  /*54280*/  NOP ;  /* 0x0000000000007918 */ /* 0x000fd00000000000 */
[----:B------:R-:W-:Y:S04]  /*54290*/  STL.64 [R1+0x1a0], R16 ;  /* 0x0001a01001007387 */ /* 0x000fe80000100a00 */
[----:B------:R0:W-:Y:S04]  /*542a0*/  STL.64 [R1+0x1a8], R18 ;  /* 0x0001a81201007387 */ /* 0x0001e80000100a00 */
[----:B0-----:R-:W4:Y:S04]  /*542b0*/  LDL.LU.64 R18, [R1+0x25c8] ;  /* 0x0025c80001127983 */ /* 0x001f280000300a00 */
[----:B------:R-:W4:Y:S02]  /*542c0*/  LDL.LU.64 R16, [R1+0x25c0] ;  /* 0x0025c00001107983 */ /* 0x000f240000300a00 */
[C---:B----4-:R-:W-:Y:S02]  /*542d0*/  HMMA.16816.F32 R8, R12.reuse, R10, R16 ;  /* 0x0000000a0c08723c */ /* 0x050fe40000001810 */
[----:B------:R-:W3:Y:S04]  /*542e0*/  LDL.LU.64 R18, [R1+0x25b8] ;  /* 0x0025b80001127983 */ /* 0x000ee80000300a00 */
[----:B------:R-:W5:Y:S04]  /*542f0*/  LDL.LU.64 R16, [R1+0x25b0] ;  /* 0x0025b00001107983 */ /* 0x000f680000300a00 */
[----:B------:R-:W4:Y:S04]  /*54300*/  LDL.LU R2, [R1+0xab0] ;  /* 0x000ab00001027983 */ /* 0x000f280000300800 */
[----:B------:R-:W4:Y:S09]  /*54310*/  LDL.LU R3, [R1+0xaac] ;  /* 0x000aac0001037983 */ /* 0x000f320000300800 */
[----:B------:R0:W-:Y:S04]  /*54320*/  STL.64 [R1+0x170], R8 ;  /* 0x0001700801007387 */ /* 0x0001e80000100a00 */
[----:B------:R-:W-:Y:S04]  /*54330*/  STL.64 [R1+0x178], R10 ;  /* 0x0001780a01007387 */ /* 0x000fe80000100a00 */
[----:B0-----:R-:W3:Y:S04]  /*54340*/  LDL.LU R8, [R1+0xab8] ;  /* 0x000ab80001087983 */ /* 0x001ee80000300800 */
[----:B------:R-:W3:Y:S01]  /*54350*/  LDL.LU R9, [R1+0xab4] ;  /* 0x000ab40001097983 */ /* 0x000ee20000300800 */
[----:B-----5:R-:W-:-:S15]  /*54360*/  HMMA.16816.F32 R20, R12, R16, R20 ;  /* 0x000000100c14723c */ /* 0x020fde0000001814 */
[----:B------:R-:W-:-:S08]  /*54370*/  NOP ;  /* 0x0000000000007918 */ /* 0x000fd00000000000 */
[----:B------:R-:W-:Y:S04]  /*54380*/  STL.64 [R1+0x150], R20 ;  /* 0x0001501401007387 */ /* 0x000fe80000100a00 */
[----:B------:R0:W-:Y:S04]  /*54390*/  STL.64 [R1+0x158], R22 ;  /* 0x0001581601007387 */ /* 0x0001e80000100a00 */
[----:B0-----:R-:W2:Y:S04]  /*543a0*/  LDL.LU.64 R22, [R1+0x25a8] ;  /* 0x0025a80001167983 */ /* 0x001ea80000300a00 */
[----:B------:R-:W5:Y:S04]  /*543b0*/  LDL.LU R17, [R1+0xabc] ;  /* 0x000abc0001117983 */ /* 0x000f680000300800 */
[----:B------:R-:W4:Y:S04]  /*543c0*/  LDL.LU R10, [R1+0xac8] ;  /* 0x000ac800010a7983 */ /* 0x000f280000300800 */
[----:B------:R-:W4:Y:S01]  /*543d0*/  LDL.LU R11, [R1+0xac4] ;  /* 0x000ac400010b7983 */ /* 0x000f220000300800 */
[----:B------:R-:W-:Y:S01]  /*543e0*/  LOP3.LUT R0, R0, 0x40, RZ, 0x3c, !PT ;  /* 0x0000004000007812 */ /* 0x000fe200078e3cff */
[C---:B--2---:R-:W-:Y:S02]  /*543f0*/  HMMA.16816.F32 R20, R12.reuse, R22, R24 ;  /* 0x000000160c14723c */ /* 0x044fe40000001818 */
[----:B----4-:R-:W-:Y:S04]  /*54400*/  STL.64 [R1+0x2560], R10 ;  /* 0x0025600a01007387 */ /* 0x010fe80000100a00 */
[----:B---3--:R0:W-:Y:S04]  /*54410*/  STL.64 [R1+0x2558], R8 ;  /* 0x0025580801007387 */ /* 0x0081e80000100a00 */
[----:B0-----:R-:W2:Y:S04]  /*54420*/  LDL.LU R8, [R1+0xa0] ;  /* 0x0000a00001087983 */ /* 0x001ea80000300800 */
[----:B------:R-:W2:Y:S04]  /*54430*/  LDL.LU R9, [R1+0xa4] ;  /* 0x0000a40001097983 */ /* 0x000ea80000300800 */
[----:B------:R-:W2:Y:S04]  /*54440*/  LDL.LU R10, [R1+0xa8] ;  /* 0x0000a800010a7983 */ /* 0x000ea80000300800 */
[----:B------:R-:W2:Y:S04]  /*54450*/  LDL.LU R11, [R1+0xac] ;  /* 0x0000ac00010b7983 */ /* 0x000ea80000300800 */
[----:B------:R-:W3:Y:S04]  /*54460*/  LDL.LU.64 R26, [R1+0x25a0] ;  /* 0x0025a000011a7983 */ /* 0x000ee80000300a00 */
[----:B------:R-:W3:Y:S04]  /*54470*/  LDL.LU.64 R24, [R1+0x2598] ;  /* 0x0025980001187983 */ /* 0x000ee80000300a00 */
[----:B------:R-:W-:Y:S04]  /*54480*/  STL.64 [R1+0x120], R20 ;  /* 0x0001201401007387 */ /* 0x000fe80000100a00 */
[----:B------:R-:W-:Y:S04]  /*54490*/  STL.64 [R1+0x128], R22 ;  /* 0x0001281601007387 */ /* 0x000fe80000100a00 */
[----:B------:R-:W0:Y:S04]  /*544a0*/  LDSM.16.M88.4 R20, [R0+UR5] ;  /* 0x000000050014783b */ /* 0x000e280008000200 */
[----:B0-----:R-:W-:Y:S04]  /*544b0*/  STL.64 [R1+0x3f0], R20 ;  /* 0x0003f01401007387 */ /* 0x001fe80000100a00 */
[----:B------:R0:W-:Y:S04]  /*544c0*/  STL.64 [R1+0x3f8], R22 ;  /* 0x0003f81601007387 */ /* 0x0001e80000100a00 */
[----:B0-----:R-:W4:Y:S04]  /*544d0*/  LDL.LU.64 R22, [R1+0x2590] ;  /* 0x0025900001167983 */ /* 0x001f280000300a00 */
[----:B------:R-:W4:Y:S02]  /*544e0*/  LDL.LU.64 R20, [R1+0x2588] ;  /* 0x0025880001147983 */ /* 0x000f240000300a00 */
[----:B----4-:R-:W-:Y:S02]  /*544f0*/  HMMA.16816.F32 R20, R12, R18, R20 ;  /* 0x000000120c14723c */ /* 0x010fe40000001814 */
[----:B------:R-:W5:-:S15]  /*54500*/  LDL.LU R19, [R1+0xac0] ;  /* 0x000ac00001137983 */ /* 0x000f5e0000300800 */
[----:B------:R-:W-:-:S06]  /*54510*/  NOP ;  /* 0x0000000000007918 */ /* 0x000fcc0000000000 */
[----:B------:R-:W-:Y:S04]  /*54520*/  STL.64 [R1+0xf0], R20 ;  /* 0x0000f01401007387 */ /* 0x000fe80000100a00 */
[----:B------:R-:W-:Y:S04]  /*54530*/  STL.64 [R1+0xf8], R22 ;  /* 0x0000f81601007387 */ /* 0x000fe80000100a00 */
[----:B------:R-:W0:Y:S04]  /*54540*/  LDSM.16.M88.4 R20, [R0+UR5+0x1000] ;  /* 0x001000050014783b */ /* 0x000e280008000200 */
[----:B0-----:R-:W-:Y:S04]  /*54550*/  STL.64 [R1+0x420], R20 ;  /* 0x0004201401007387 */ /* 0x001fe80000100a00 */
[----:B------:R0:W-:Y:S04]  /*54560*/  STL.64 [R1+0x428], R22 ;  /* 0x0004281601007387 */ /* 0x0001e80000100a00 */
[----:B0-----:R-:W3:Y:S04]  /*54570*/  LDL.LU.64 R22, [R1+0x2580] ;  /* 0x0025800001167983 */ /* 0x001ee80000300a00 */
[----:B------:R-:W4:Y:S02]  /*54580*/  LDL.LU.64 R20, [R1+0x2578] ;  /* 0x0025780001147983 */ /* 0x000f240000300a00 */
[----:B----4-:R-:W-:-:S15]  /*54590*/  HMMA.16816.F32 R4, R12, R20, R4 ;  /* 0x000000140c04723c */ /* 0x010fde0000001804 */
[----:B------:R-:W-:-:S08]  /*545a0*/  NOP ;  /* 0x0000000000007918 */ /* 0x000fd00000000000 */
[----:B------:R-:W-:Y:S04]  /*545b0*/  STL.64 [R1+0xd0], R4 ;  /* 0x0000d00401007387 */ /* 0x000fe80000100a00 */
[----:B------:R-:W-:Y:S04]  /*545c0*/  STL.64 [R1+0xd8], R6 ;  /* 0x0000d80601007387 */ /* 0x000fe80000100a00 */
[----:B------:R-:W0:Y:S04]  /*545d0*/  LDSM.16.M88.4 R4, [R0+UR5+0x2000] ;  /* 0x002000050004783b */ /* 0x000e280008000200 */
[----:B0-----:R-:W-:Y:S04]  /*545e0*/  STL.64 [R1+0x400], R4 ;  /* 0x0004000401007387 */ /* 0x001fe80000100a00 */
[----:B------:R3:W-:Y:S04]  /*545f0*/  STL.64 [R1+0x408], R6 ;  /* 0x0004080601007387 */ /* 0x0007e80000100a00 */
[----:B------:R-:W4:Y:S01]  /*54600*/  LDL.LU R20, [R1+0x40] ;  /* 0x0000400001147983 */ /* 0x000f220000300800 */
[----:B---3--:R-:W-:Y:S03]  /*54610*/  HMMA.16816.F32 R4, R12, R22, R24 ;  /* 0x000000160c04723c */ /* 0x008fe60000001818 */
[----:B------:R-:W0:-:S15]  /*54620*/  LDSM.16.M88.4 R24, [R0+UR5+0x3000] ;  /* 0x003000050018783b */ /* 0x000e1e0008000200 */
[----:B------:R-:W-:-:S05]  /*54630*/  NOP ;  /* 0x0000000000007918 */ /* 0x000fca0000000000 */
[----:B------:R-:W-:Y:S04]  /*54640*/  STL.64 [R1+0xb0], R4 ;  /* 0x0000b00401007387 */ /* 0x000fe80000100a00 */
[----:B------:R1:W-:Y:S04]  /*54650*/  STL.64 [R1+0xb8], R6 ;  /* 0x0000b80601007387 */ /* 0x0003e80000100a00 */
[----:B------:R-:W4:Y:S04]  /*54660*/  LDL.LU R21, [R1+0x44] ;  /* 0x0000440001157983 */ /* 0x000f280000300800 */
[----:B------:R-:W4:Y:S04]  /*54670*/  LDL.LU R22, [R1+0x48] ;  /* 0x0000480001167983 */ /* 0x000f280000300800 */
[----:B------:R-:W4:Y:S04]  /*54680*/  LDL.LU R23, [R1+0x4c] ;  /* 0x00004c0001177983 */ /* 0x000f280000300800 */
[----:B0-----:R-:W-:Y:S04]  /*54690*/  STL.64 [R1+0x3e0], R24 ;  /* 0x0003e01801007387 */ /* 0x001fe80000100a00 */
[----:B------:R0:W-:Y:S01]  /*546a0*/  STL.64 [R1+0x3e8], R26 ;  /* 0x0003e81a01007387 */ /* 0x0001e20000100a00 */
[----:B-1----:R-:W-:-:S02]  /*546b0*/  IMAD.MOV.U32 R6, RZ, RZ, R24 ;  /* 0x000000ffff067224 */ /* 0x002fc400078e0018 */
[----:B------:R-:W-:Y:S01]  /*546c0*/  IMAD.MOV.U32 R7, RZ, RZ, R25 ;  /* 0x000000ffff077224 */ /* 0x000fe200078e0019 */
[----:B0-----:R-:W3:Y:S04]  /*546d0*/  LDL.LU.64 R26, [R1+0x2570] ;  /* 0x00257000011a7983 */ /* 0x001ee80000300a00 */
[----:B------:R-:W2:Y:S02]  /*546e0*/  LDL.LU.64 R24, [R1+0x2568] ;  /* 0x0025680001187983 */ /* 0x000ea40000300a00 */
[----:B--2---:R-:W-:-:S15]  /*546f0*/  HMMA.16816.F32 R8, R12, R24, R8 ;  /* 0x000000180c08723c */ /* 0x004fde0000001808 */
[----:B------:R-:W-:-:S08]  /*54700*/  NOP ;  /* 0x0000000000007918 */ /* 0x000fd00000000000 */
[----:B------:R-:W-:Y:S04]  /*54710*/  STL.64 [R1+0xa0], R8 ;  /* 0x0000a00801007387 */ /* 0x000fe80000100a00 */
[----:B------:R-:W-:Y:S04]  /*54720*/  STL.64 [R1+0xa8], R10 ;  /* 0x0000a80a01007387 */ /* 0x000fe80000100a00 */
[----:B------:R-:W0:Y:S02]  /*54730*/  LDSM.16.M88.4 R8, [R0+UR5+0x4000] ;  /* 0x004000050008783b */ /* 0x000e240008000200 */
[----:B0-----:R-:W-:-:S02]  /*54740*/  IMAD.MOV.U32 R5, RZ, RZ, R8 ;  /* 0x000000ffff057224 */ /* 0x001fc400078e0008 */
[----:B------:R-:W-:Y:S01]  /*54750*/  STL.64 [R1+0x3d0], R8 ;  /* 0x0003d00801007387 */ /* 0x000fe20000100a00 */
[----:B------:R-:W-:-:S03]  /*54760*/  IMAD.MOV.U32 R4, RZ, RZ, R9 ;  /* 0x000000ffff047224 */ /* 0x000fc600078e0009 */
[----:B------:R0:W-:Y:S04]  /*54770*/  STL.64 [R1+0x3d8], R10 ;  /* 0x0003d80a01007387 */ /* 0x0001e80000100a00 */
[----:B0-----:R-:W2:Y:S04]  /*54780*/  LDL.LU.64 R10, [R1+0x2560] ;  /* 0x00256000010a7983 */ /* 0x001ea80000300a00 */
[----:B------:R-:W4:Y:S04]  /*54790*/  LDL.LU.64 R8, [R1+0x2558] ;  /* 0x0025580001087983 */ /* 0x000f280000300a00 */
[----:B------:R-:W-:Y:S04]  /*547a0*/  STL.64 [R1+0x2520], R6 ;  /* 0x0025200601007387 */ /* 0x000fe80000100a00 */
[----:B------:R0:W-:Y:S04]  /*547b0*/  STL.64 [R1+0x2518], R4 ;  /* 0x0025180401007387 */ /* 0x0001e80000100a00 */
[----:B0-----:R-:W3:Y:S04]  /*547c0*/  LDL.LU R4, [R1+0x70] ;  /* 0x0000700001047983 */ /* 0x001ee80000300800 */
[----:B------:R-:W3:Y:S04]  /*547d0*/  LDL.LU R5, [R1+0x74] ;  /* 0x0000740001057983 */ /* 0x000ee80000300800 */
[----:B------:R-:W3:Y:S04]  /*547e0*/  LDL.LU R6, [R1+0x78] ;  /* 0x0000780001067983 */ /* 0x000ee80000300800 */
[----:B------:R-:W3:Y:S01]  /*547f0*/  LDL.LU R7, [R1+0x7c] ;  /* 0x00007c0001077983 */ /* 0x000ee20000300800 */
[----:B------:R-:W-:-:S02]  /*54800*/  IMAD R16, R3, 0x100, R2 ;  /* 0x0000010003107824 */ /* 0x000fc400078e0202 */
[----:B-----5:R-:W-:Y:S01]  /*54810*/  IMAD R18, R17, 0x100, R19 ;  /* 0x0000010011127824 */ /* 0x020fe200078e0213 */
[----:B---3--:R-:W-:Y:S01]  /*54820*/  HMMA.16816.F32 R24, R12, R26, R4 ;  /* 0x0000001a0c18723c */ /* 0x008fe20000001804 */
[----:B------:R-:W0:-:S15]  /*54830*/  LDSM.16.M88.4 R4, [R0+UR5+0x5000] ;  /* 0x005000050004783b */ /* 0x000e1e0008000200 */
[----:B------:R-:W-:-:S07]  /*54840*/  NOP ;  /* 0x0000000000007918 */ /* 0x000fce0000000000 */
[----:B------:R-:W-:Y:S04]  /*54850*/  STL.64 [R1+0x70], R24 ;  /* 0x0000701801007387 */ /* 0x000fe80000100a00 */
[----:B------:R-:W-:Y:S04]  /*54860*/  STL.64 [R1+0x78], R26 ;  /* 0x0000781a01007387 */ /* 0x000fe80000100a00 */
[----:B0-----:R-:W-:Y:S01]  /*54870*/  STL.64 [R1+0x3a0], R4 ;  /* 0x0003a00401007387 */ /* 0x001fe20000100a00 */
[----:B------:R-:W-:-:S03]  /*54880*/  IMAD.MOV.U32 R2, RZ, RZ, R4 ;  /* 0x000000ffff027224 */ /* 0x000fc600078e0004 */
[----:B------:R-:W-:Y:S01]  /*54890*/  STL.64 [R1+0x3a8], R6 ;  /* 0x0003a80601007387 */ /* 0x000fe20000100a00 */
[----:B------:R-:W-:-:S03]  /*548a0*/  IMAD.MOV.U32 R3, RZ, RZ, R5 ;  /* 0x000000ffff037224 */ /* 0x000fc600078e0005 */
[----:B------:R-:W0:Y:S01]  /*548b0*/  LDSM.16.M88.4 R4, [R0+UR5+0x6000] ;  /* 0x006000050004783b */ /* 0x000e220008000200 */
[----:B----4-:R-:W-:-:S03]  /*548c0*/  IMAD R17, R9, 0x100, R8 ;  /* 0x0000010009117824 */ /* 0x010fc600078e0208 */
[----:B0-----:R-:W-:Y:S01]  /*548d0*/  STL.64 [R1+0x3c0], R4 ;  /* 0x0003c00401007387 */ /* 0x001fe20000100a00 */
[----:B------:R-:W-:-:S03]  /*548e0*/  IMAD.MOV.U32 R8, RZ, RZ, R4 ;  /* 0x000000ffff087224 */ /* 0x000fc600078e0004 */
[----:B------:R0:W-:Y:S01]  /*548f0*/  STL.64 [R1+0x3c8], R6 ;  /* 0x0003c80601007387 */ /* 0x0001e20000100a00 */
[----:B------:R-:W-:Y:S02]  /*54900*/  IMAD.MOV.U32 R9, RZ, RZ, R5 ;  /* 0x000000ffff097224 */ /* 0x000fe400078e0005 */
[----:B0-----:R-:W-:-:S15]  /*54910*/  HMMA.16816.F32 R4, R12, R28, R20 ;  /* 0x0000001c0c04723c */ /* 0x001fde0000001814 */
[----:B------:R-:W-:-:S08]  /*54920*/  NOP ;  /* 0x0000000000007918 */ /* 0x000fd00000000000 */
[----:B------:R-:W-:Y:S04]  /*54930*/  STL.64 [R1+0x40], R4 ;  /* 0x0000400401007387 */ /* 0x000fe80000100a00 */
[----:B------:R-:W-:Y:S04]  /*54940*/  STL.64 [R1+0x48], R6 ;  /* 0x0000480601007387 */ /* 0x000fe80000100a00 */
[----:B------:R-:W0:Y:S01]  /*54950*/  LDSM.16.M88.4 R4, [R0+UR5+0x7000] ;  /* 0x007000050004783b */ /* 0x000e220008000200 */
[----:B--2---:R-:W-:-:S03]  /*54960*/  IMAD R19, R11, 0x100, R10 ;  /* 0x000001000b137824 */ /* 0x004fc600078e020a */
[----:B0-----:R0:W-:Y:S01]  /*54970*/  STL.64 [R1+0x390], R4 ;  /* 0x0003900401007387 */ /* 0x0011e20000100a00 */
[----:B------:R-:W-:-:S03]  /*54980*/  IMAD.MOV.U32 R10, RZ, RZ, R4 ;  /* 0x000000ffff0a7224 */ /* 0x000fc600078e0004 */
[----:B------:R1:W-:Y:S01]  /*54990*/  STL.64 [R1+0x398], R6 ;  /* 0x0003980601007387 */ /* 0x0003e20000100a00 */
[----:B------:R-:W-:-:S03]  /*549a0*/  IMAD.MOV.U32 R11, RZ, RZ, R5 ;  /* 0x000000ffff0b7224 */ /* 0x000fc600078e0005 */
[----:B0-----:R-:W2:Y:S04]  /*549b0*/  LDL.LU R4, [R1+0x20] ;  /* 0x0000200001047983 */ /* 0x001ea80000300800 */
[----:B------:R-:W2:Y:S04]  /*549c0*/  LDL.LU R5, [R1+0x24] ;  /* 0x0000240001057983 */ /* 0x000ea80000300800 */
[----:B------:R-:W3:Y:S04]  /*549d0*/  LDL R22, [R1+0x400] ;  /* 0x0004000001167983 */ /* 0x000ee80000100800 */
[----:B------:R-:W3:Y:S04]  /*549e0*/  LDL R23, [R1+0x404] ;  /* 0x0004040001177983 */ /* 0x000ee80000100800 */
[----:B------:R-:W4:Y:S04]  /*549f0*/  LDL R20, [R1+0x420] ;  /* 0x0004200001147983 */ /* 0x000f280000100800 */
[----:B------:R-:W4:Y:S04]  /*54a00*/  LDL R21, [R1+0x424] ;  /* 0x0004240001157983 */ /* 0x000f280000100800 */
[----:B-1----:R-:W5:Y:S04]  /*54a10*/  LDL R6, [R1+0x3f0] ;  /* 0x0003f00001067983 */ /* 0x002f680000100800 */
[----:B------:R-:W5:Y:S04]  /*54a20*/  LDL R7, [R1+0x3f4] ;  /* 0x0003f40001077983 */ /* 0x000f680000100800 */
[----:B---3--:R-:W-:Y:S04]  /*54a30*/  STL.64 [R1+0x2550], R22 ;  /* 0x0025501601007387 */ /* 0x008fe80000100a00 */
[----:B----4-:R0:W-:Y:S04]  /*54a40*/  STL.64 [R1+0x2548], R20 ;  /* 0x0025481401007387 */ /* 0x0101e80000100a00 */
[----:B0-----:R-:W2:Y:S04]  /*54a50*/  LDL.LU R20, [R1+0x30] ;  /* 0x0000300001147983 */ /* 0x001ea80000300800 */
[----:B------:R-:W2:Y:S04]  /*54a60*/  LDL.LU R21, [R1+0x34] ;  /* 0x0000340001157983 */ /* 0x000ea80000300800 */
[----:B------:R-:W2:Y:S04]  /*54a70*/  LDL.LU R22, [R1+0x38] ;  /* 0x0000380001167983 */ /* 0x000ea80000300800 */
[----:B------:R-:W2:Y:S04]  /*54a80*/  LDL.LU R23, [R1+0x3c] ;  /* 0x00003c0001177983 */ /* 0x000ea80000300800 */
[----:B------:R-:W3:Y:S04]  /*54a90*/  LDL.LU R24, [R1+0xc0] ;  /* 0x0000c00001187983 */ /* 0x000ee80000300800 */
        /* <DEDUP_REMOVED lines=9> */
[----:B--2---:R-:W-:Y:S03]  /*54b30*/  HMMA.16816.F32 R12, R12, R4, R20 ;  /* 0x000000040c0c723c */ /* 0x004fe60000001814 */
[----:B------:R-:W-:Y:S04]  /*54b40*/  LDSM.16.M88.4 R20, [R0+UR5+0x9000] ;  /* 0x009000050014783b */ /* 0x000fe80008000200 */
[----:B----4-:R-:W-:Y:S04]  /*54b50*/  STL.64 [R1+0x2540], R26 ;  /* 0x0025401a01007387 */ /* 0x010fe80000100a00 */
[----:B---3--:R0:W-:Y:S04]  /*54b60*/  STL.64 [R1+0x2538], R24 ;  /* 0x0025381801007387 */ /* 0x0081e80000100a00 */
[----:B0-----:R-:W2:Y:S04]  /*54b70*/  LDL.LU R24, [R1+0x50] ;  /* 0x0000500001187983 */ /* 0x001ea80000300800 */
[----:B------:R-:W2:Y:S04]  /*54b80*/  LDL.LU R25, [R1+0x54] ;  /* 0x0000540001197983 */ /* 0x000ea80000300800 */
[----:B------:R-:W2:Y:S04]  /*54b90*/  LDL.LU R26, [R1+0x58] ;  /* 0x00005800011a7983 */ /* 0x000ea80000300800 */
[----:B------:R-:W2:Y:S04]  /*54ba0*/  LDL.LU R27, [R1+0x5c] ;  /* 0x00005c00011b7983 */ /* 0x000ea80000300800 */
[----:B------:R-:W-:Y:S04]  /*54bb0*/  STL.64 [R1+0x2500], R10 ;  /* 0x0025000a01007387 */ /* 0x000fe80000100a00 */
[----:B------:R-:W-:Y:S04]  /*54bc0*/  STL.64 [R1+0x24f8], R8 ;  /* 0x0024f80801007387 */ /* 0x000fe80000100a00 */
[----:B------:R-:W0:Y:S04]  /*54bd0*/  LDSM.16.M88.4 R8, [R0+UR5+0x8000] ;  /* 0x008000050008783b */ /* 0x000e280008000200 */
[----:B0-----:R0:W-:Y:S04]  /*54be0*/  STL.64 [R1+0x3b0], R8 ;  /* 0x0003b00801007387 */ /* 0x0011e80000100a00 */
[----:B------:R1:W-:Y:S04]  /*54bf0*/  STL.64 [R1+0x3b8], R10 ;  /* 0x0003b80a01007387 */ /* 0x0003e80000100a00 */
[----:B0-----:R-:W3:Y:S04]  /*54c00*/  LDL.LU R8, [R1+0xe0] ;  /* 0x0000e00001087983 */ /* 0x001ee80000300800 */
[----:B------:R-:W3:Y:S04]  /*54c10*/  LDL.LU R9, [R1+0xe4] ;  /* 0x0000e40001097983 */ /* 0x000ee80000300800 */
[----:B-1----:R-:W3:Y:S04]  /*54c20*/  LDL.LU R10, [R1+0xe8] ;  /* 0x0000e800010a7983 */ /* 0x002ee80000300800 */
[----:B------:R-:W3:Y:S04]  /*54c30*/  LDL.LU R11, [R1+0xec] ;  /* 0x0000ec00010b7983 */ /* 0x000ee80000300800 */
[----:B------:R-:W-:Y:S04]  /*54c40*/  STL.64 [R1+0x30], R12 ;  /* 0x0000300c01007387 */ /* 0x000fe80000100a00 */
[----:B------:R0:W-:Y:S04]  /*54c50*/  STL.64 [R1+0x38], R14 ;  /* 0x0000380e01007387 */ /* 0x0001e80000100a00 */
[----:B------:R-:W-:Y:S04]  /*54c60*/  STL.64 [R1+0x370], R20 ;  /* 0x0003701401007387 */ /* 0x000fe80000100a00 */
[----:B------:R1:W-:Y:S01]  /*54c70*/  STL.64 [R1+0x378], R22 ;  /* 0x0003781601007387 */ /* 0x0003e20000100a00 */
[----:B0-----:R-:W-:-:S02]  /*54c80*/  IMAD.MOV.U32 R14, RZ, RZ, R20 ;  /* 0x000000ffff0e7224 */ /* 0x001fc400078e0014 */
[----:B------:R-:W-:Y:S01]  /*54c90*/  IMAD.MOV.U32 R15, RZ, RZ, R21 ;  /* 0x000000ffff0f7224 */ /* 0x000fe200078e0015 */
[----:B-1----:R-:W4:Y:S04]  /*54ca0*/  LDL.LU.64 R22, [R1+0x2550] ;  /* 0x0025500001167983 */ /* 0x002f280000300a00 */
[----:B------:R-:W3:Y:S01]  /*54cb0*/  LDL.LU.64 R20, [R1+0x2548] ;  /* 0x0025480001147983 */ /* 0x000ee20000300a00 */
[----:B------:R-:W-:Y:S02]  /*54cc0*/  F2FP.F16.E4M3.UNPACK_B R16, R16 ;  /* 0x00000010ff10723e */ /* 0x000fe400020006ff */
[----:B------:R-:W-:Y:S02]  /*54cd0*/  F2FP.F16.E4M3.UNPACK_B R18, R18 ;  /* 0x00000012ff12723e */ /* 0x000fe400020006ff */
[----:B------:R-:W-:-:S02]  /*54ce0*/  F2FP.F16.E4M3.UNPACK_B R17, R17 ;  /* 0x00000011ff11723e */ /* 0x000fc400020006ff */
[----:B------:R-:W-:Y:S02]  /*54cf0*/  F2FP.F16.E4M3.UNPACK_B R19, R19 ;  /* 0x00000013ff13723e */ /* 0x000fe400020006ff */
[----:B-----5:R-:W-:Y:S02]  /*54d00*/  F2FP.F16.E4M3.UNPACK_B R6, R6 ;  /* 0x00000006ff06723e */ /* 0x020fe400020006ff */
[----:B------:R-:W-:-:S05]  /*54d10*/  F2FP.F16.E4M3.UNPACK_B R7, R7 ;  /* 0x00000007ff07723e */ /* 0x000fca00020006ff */
[----:B------:R-:W-:Y:S02]  /*54d20*/  STL.64 [R1+0x28], R6 ;  /* 0x0000280601007387 */ /* 0x000fe40000100a00 */
[----:B--2---:R-:W-:-:S15]  /*54d30*/  HMMA.16816.F32 R24, R16, R6, R24 ;  /* 0x000000061018723c */ /* 0x004fde0000001818 */
[----:B------:R-:W-:-:S08]  /*54d40*/  NOP ;  /* 0x0000000000007918 */ /* 0x000fd00000000000 */
[----:B------:R-:W-:Y:S04]  /*54d50*/  STL.64 [R1+0x60], R24 ;  /* 0x0000601801007387 */ /* 0x000fe80000100a00 */
[----:B------:R-:W-:Y:S04]  /*54d60*/  STL.64 [R1+0x68], R26 ;  /* 0x0000681a01007387 */ /* 0x000fe80000100a00 */
[----:B------:R-:W0:Y:S04]  /*54d70*/  LDSM.16.M88.4 R24, [R0+UR5+0xa000] ;  /* 0x00a000050018783b */ /* 0x000e280008000200 */
[----:B0-----:R-:W-:Y:S04]  /*54d80*/  STL.64 [R1+0x360], R24 ;  /* 0x0003601801007387 */ /* 0x001fe80000100a00 */
[----:B------:R0:W-:Y:S01]  /*54d90*/  STL.64 [R1+0x368], R26 ;  /* 0x0003681a01007387 */ /* 0x0001e20000100a00 */
[----:B---3--:R-:W-:-:S02]  /*54da0*/  F2FP.F16.E4M3.UNPACK_B R4, R20 ;  /* 0x00000014ff04723e */ /* 0x008fc400020006ff */
[----:B------:R-:W-:Y:S01]  /*54db0*/  F2FP.F16.E4M3.UNPACK_B R5, R21 ;  /* 0x00000015ff05723e */ /* 0x000fe200020006ff */
[----:B------:R-:W-:Y:S02]  /*54dc0*/  IMAD.MOV.U32 R20, RZ, RZ, R24 ;  /* 0x000000ffff147224 */ /* 0x000fe400078e0018 */
[----:B------:R-:W-:Y:S01]  /*54dd0*/  IMAD.MOV.U32 R21, RZ, RZ, R25 ;  /* 0x000000ffff157224 */ /* 0x000fe200078e0019 */
[----:B0-----:R-:W2:Y:S04]  /*54de0*/  LDL.LU.64 R26, [R1+0x2540] ;  /* 0x00254000011a7983 */ /* 0x001ea80000300a00 */
[----:B------:R-:W2:Y:S04]  /*54df0*/  LDL.LU.64 R24, [R1+0x2538] ;  /* 0x0025380001187983 */ /* 0x000ea80000300a00 */
[----:B------:R2:W-:Y:S01]  /*54e00*/  STL.64 [R1+0x18], R4 ;  /* 0x0000180401007387 */ /* 0x0005e20000100a00 */
[----:B----4-:R-:W-:-:S02]  /*54e10*/  F2FP.F16.E4M3.UNPACK_B R12, R22 ;  /* 0x00000016ff0c723e */ /* 0x010fc400020006ff */
[----:B------:R-:W-:Y:S01]  /*54e20*/  F2FP.F16.E4M3.UNPACK_B R13, R23 ;  /* 0x00000017ff0d723e */ /* 0x000fe200020006ff */
[----:B--2---:R-:W-:Y:S01]  /*54e30*/  HMMA.16816.F32 R4, R16, R4, R24 ;  /* 0x000000041004723c */ /* 0x004fe20000001818 */
[----:B------:R-:W2:Y:S04]  /*54e40*/  LDL.LU.64 R26, [R1+0x2530] ;  /* 0x00253000011a7983 */ /* 0x000ea80000300a00 */
[----:B------:R-:W2:-:S15]  /*54e50*/  LDL.LU.64 R24, [R1+0x2528] ;  /* 0x0025280001187983 */ /* 0x000e9e0000300a00 */
[----:B------:R-:W-:-:S03]  /*54e60*/  NOP ;  /* 0x0000000000007918 */ /* 0x000fc60000000000 */
[----:B------:R-:W-:Y:S04]  /*54e70*/  STL.64 [R1+0x90], R4 ;  /* 0x0000900401007387 */ /* 0x000fe80000100a00 */
[----:B------:R-:W-:Y:S04]  /*54e80*/  STL.64 [R1+0x98], R6 ;  /* 0x0000980601007387 */ /* 0x000fe80000100a00 */
[----:B------:R-:W0:Y:S04]  /*54e90*/  LDSM.16.M88.4 R4, [R0+UR5+0xb000] ;  /* 0x00b000050004783b */ /* 0x000e280008000200 */
[----:B0-----:R-:W-:Y:S04]  /*54ea0*/  STL.64 [R1+0x350], R4 ;  /* 0x0003500401007387 */ /* 0x001fe80000100a00 */
[----:B------:R0:W-:Y:S04]  /*54eb0*/  STL.64 [R1+0x358], R6 ;  /* 0x0003580601007387 */ /* 0x0001e80000100a00 */
[----:B0-----:R-:W3:Y:S01]  /*54ec0*/  LDL.LU.64 R6, [R1+0x2520] ;  /* 0x0025200001067983 */ /* 0x001ee20000300a00 */
[----:B------:R-:W-:-:S02]  /*54ed0*/  IMAD.MOV.U32 R22, RZ, RZ, R4 ;  /* 0x000000ffff167224 */ /* 0x000fc400078e0004 */
[----:B------:R-:W-:Y:S02]  /*54ee0*/  IMAD.MOV.U32 R23, RZ, RZ, R5 ;  /* 0x000000ffff177224 */ /* 0x000fe400078e0005 */
[----:B------:R-:W4:Y:S04]  /*54ef0*/  LDL.LU.64 R4, [R1+0x2518] ;  /* 0x0025180001047983 */ /* 0x000f280000300a00 */
[----:B------:R-:W-:Y:S04]  /*54f00*/  STL.64 [R1+0x10], R12 ;  /* 0x0000100c01007387 */ /* 0x000fe80000100a00 */
[----:B------:R-:W-:Y:S04]  /*54f10*/  STL.64 [R1+0x24c0], R22 ;  /* 0x0024c01601007387 */ /* 0x000fe80000100a00 */
[----:B------:R-:W-:Y:S04]  /*54f20*/  STL.64 [R1+0x24b8], R20 ;  /* 0x0024b81401007387 */ /* 0x000fe80000100a00 */
[----:B------:R-:W0:Y:S01]  /*54f30*/  LDSM.16.M88.4 R20, [R0+UR5+0xc000] ;  /* 0x00c000050014783b */ /* 0x000e220008000200 */
[----:B--2---:R-:W-:-:S15]  /*54f40*/  HMMA.16816.F32 R24, R16, R12, R24 ;  /* 0x0000000c1018723c */ /* 0x004fde0000001818 */
[----:B------:R-:W-:-:S08]  /*54f50*/  NOP ;  /* 0x0000000000007918 */ /* 0x000fd00000000000 */
[----:B------:R1:W-:Y:S04]  /*54f60*/  STL.64 [R1+0xc0], R24 ;  /* 0x0000c01801007387 */ /* 0x0003e80000100a00 */
[----:B------:R-:W-:Y:S04]  /*54f70*/  STL.64 [R1+0xc8], R26 ;  /* 0x0000c81a01007387 */ /* 0x000fe80000100a00 */
[----:B0-----:R-:W-:Y:S04]  /*54f80*/  STL.64 [R1+0x340], R20 ;  /* 0x0003401401007387 */ /* 0x001fe80000100a00 */
[----:B------:R-:W-:Y:S01]  /*54f90*/  STL.64 [R1+0x348], R22 ;  /* 0x0003481601007387 */ /* 0x000fe20000100a00 */
[----:B-1----:R-:W-:-:S02]  /*54fa0*/  IMAD.MOV.U32 R25, RZ, RZ, R21 ;  /* 0x000000ffff197224 */ /* 0x002fc400078e0015 */
[----:B------:R-:W-:Y:S01]  /*54fb0*/  IMAD.MOV.U32 R24, RZ, RZ, R20 ;  /* 0x000000ffff187224 */ /* 0x000fe200078e0014 */
[----:B---3--:R-:W-:Y:S02]  /*54fc0*/  F2FP.F16.E4M3.UNPACK_B R6, R6 ;  /* 0x00000006ff06723e */ /* 0x008fe400020006ff */
[----:B------:R-:W-:-:S07]  /*54fd0*/  F2FP.F16.E4M3.UNPACK_B R7, R7 ;  /* 0x00000007ff07723e */ /* 0x000fce00020006ff */
[----:B------:R-:W-:Y:S01]  /*54fe0*/  HMMA.16816.F32 R8, R16, R6, R8 ;  /* 0x000000061008723c */ /* 0x000fe20000001808 */
[----:B----4-:R-:W-:-:S05]  /*54ff0*/  F2FP.F16.E4M3.UNPACK_B R5, R5 ;  /* 0x00000005ff05723e */ /* 0x010fca00020006ff */
[----:B------:R-:W-:Y:S04]  /*55000*/  STL.64 [R1+0x8], R6 ;  /* 0x0000080601007387 */ /* 0x000fe80000100a00 */
[----:B------:R-:W-:Y:S04]  /*55010*/  STL [R1+0x249c], R25 ;  /* 0x00249c1901007387 */ /* 0x000fe80000100800 */
[----:B------:R-:W-:Y:S01]  /*55020*/  STL [R1+0x2498], R24 ;  /* 0x0024981801007387 */ /* 0x000fe20000100800 */
[----:B------:R-:W-:-:S03]  /*55030*/  F2FP.F16.E4M3.UNPACK_B R4, R4 ;  /* 0x00000004ff04723e */ /* 0x000fc600020006ff */
[----:B------:R-:W-:Y:S04]  /*55040*/  STL.64 [R1+0x2510], R18 ;  /* 0x0025101201007387 */ /* 0x000fe80000100a00 */
[----:B------:R-:W-:Y:S04]  /*55050*/  STL [R1], R5 ;  /* 0x0000000501007387 */ /* 0x000fe80000100800 */
[----:B------:R-:W-:Y:S04]  /*55060*/  STL.64 [R1+0xe0], R8 ;  /* 0x0000e00801007387 */ /* 0x000fe80000100a00 */
[----:B------:R-:W-:Y:S04]  /*55070*/  STL.64 [R1+0xe8], R10 ;  /* 0x0000e80a01007387 */ /* 0x000fe80000100a00 */
[----:B------:R-:W-:Y:S04]  /*55080*/  STL.64 [R1+0x2508], R16 ;  /* 0x0025081001007387 */ /* 0x000fe80000100a00 */
[----:B------:R-:W-:Y:S04]  /*55090*/  STL [R1+0x4], R4 ;  /* 0x0000040401007387 */ /* 0x000fe80000100800 */
[----:B------:R-:W2:Y:S04]  /*550a0*/  LDL R12, [R1+0x3b0] ;  /* 0x0003b000010c7983 */ /* 0x000ea80000100800 */
[----:B------:R-:W2:Y:S04]  /*550b0*/  LDL R13, [R1+0x3b4] ;  /* 0x0003b400010d7983 */ /* 0x000ea80000100800 */
[----:B------:R-:W-:Y:S04]  /*550c0*/  STL.64 [R1+0x24d0], R14 ;  /* 0x0024d00e01007387 */ /* 0x000fe80000100a00 */
[----:B------:R-:W0:Y:S04]  /*550d0*/  LDSM.16.M88.4 R16, [R0+UR5+0xd000] ;  /* 0x00d000050010783b */ /* 0x000e280008000200 */
[----:B--2---:R1:W-:Y:S04]  /*550e0*/  STL.64 [R1+0x24c8], R12 ;  /* 0x0024c80c01007387 */ /* 0x0043e80000100a00 */
[----:B-1----:R-:W2:Y:S04]  /*550f0*/  LDL.LU R12, [R1+0x140] ;  /* 0x00014000010c7983 */ /* 0x002ea80000300800 */
[----:B------:R-:W2:Y:S04]  /*55100*/  LDL.LU R13, [R1+0x144] ;  /* 0x00014400010d7983 */ /* 0x000ea80000300800 */
[----:B------:R-:W3:Y:S04]  /*55110*/  LDL.LU R14, [R1+0x148] ;  /* 0x00014800010e7983 */ /* 0x000ee80000300800 */
[----:B------:R-:W3:Y:S04]  /*55120*/  LDL.LU R15, [R1+0x14c] ;  /* 0x00014c00010f7983 */ /* 0x000ee80000300800 */
[----:B------:R-:W4:Y:S04]  /*55130*/  LDL.LU R8, [R1+0x100] ;  /* 0x0001000001087983 */ /* 0x000f280000300800 */
[----:B------:R-:W4:Y:S04]  /*55140*/  LDL.LU R9, [R1+0x104] ;  /* 0x0001040001097983 */ /* 0x000f280000300800 */
[----:B------:R-:W4:Y:S04]  /*55150*/  LDL.LU R10, [R1+0x108] ;  /* 0x00010800010a7983 */ /* 0x000f280000300800 */
[----:B------:R-:W4:Y:S04]  /*55160*/  LDL.LU R11, [R1+0x10c] ;  /* 0x00010c00010b7983 */ /* 0x000f280000300800 */
[----:B---3--:R-:W-:Y:S04]  /*55170*/  STL.64 [R1+0x24e0], R14 ;  /* 0x0024e00e01007387 */ /* 0x008fe80000100a00 */
[----:B--2---:R1:W-:Y:S04]  /*55180*/  STL.64 [R1+0x24d8], R12 ;  /* 0x0024d80c01007387 */ /* 0x0043e80000100a00 */
[----:B-1----:R-:W2:Y:S04]  /*55190*/  LDL.LU R12, [R1+0x130] ;  /* 0x00013000010c7983 */ /* 0x002ea80000300800 */
[----:B------:R-:W2:Y:S04]  /*551a0*/  LDL.LU R13, [R1+0x134] ;  /* 0x00013400010d7983 */ /* 0x000ea80000300800 */
[----:B------:R-:W3:Y:S04]  /*551b0*/  LDL.LU R14, [R1+0x138] ;  /* 0x00013800010e7983 */ /* 0x000ee80000300800 */
[----:B------:R-:W3:Y:S01]  /*551c0*/  LDL.LU R15, [R1+0x13c] ;  /* 0x00013c00010f7983 */ /* 0x000ee20000300800 */
[----:B0-----:R-:W-:-:S02]  /*551d0*/  IMAD.MOV.U32 R26, RZ, RZ, R16 ;  /* 0x000000ffff1a7224 */ /* 0x001fc400078e0010 */
[----:B------:R-:W-:Y:S01]  /*551e0*/  IMAD.MOV.U32 R27, RZ, RZ, R17 ;  /* 0x000000ffff1b7224 */ /* 0x000fe200078e0011 */
[----:B---3--:R0:W-:Y:S04]  /*551f0*/  STL.64 [R1+0x24f0], R14 ;  /* 0x0024f00e01007387 */ /* 0x0081e80000100a00 */
[----:B--2---:R-:W-:Y:S04]  /*55200*/  STL.64 [R1+0x24e8], R12 ;  /* 0x0024e80c01007387 */ /* 0x004fe80000100a00 */
[----:B------:R-:W2:Y:S04]  /*55210*/  LDL.LU R20, [R1+0x160] ;  /* 0x0001600001147983 */ /* 0x000ea80000300800 */
[----:B------:R-:W2:Y:S04]  /*55220*/  LDL.LU R21, [R1+0x164] ;  /* 0x0001640001157983 */ /* 0x000ea80000300800 */
[----:B------:R-:W2:Y:S04]  /*55230*/  LDL.LU R22, [R1+0x168] ;  /* 0x0001680001167983 */ /* 0x000ea80000300800 */
[----:B------:R-:W2:Y:S01]  /*55240*/  LDL.LU R23, [R1+0x16c] ;  /* 0x00016c0001177983 */ /* 0x000ea20000300800 */
[----:B0-----:R-:W-:-:S02]  /*55250*/  IMAD.MOV.U32 R15, RZ, RZ, R4 ;  /* 0x000000ffff0f7224 */ /* 0x001fc400078e0004 */
[----:B------:R-:W-:Y:S01]  /*55260*/  IMAD.MOV.U32 R14, RZ, RZ, R5 ;  /* 0x000000ffff0e7224 */ /* 0x000fe200078e0005 */
[----:B------:R-:W3:Y:S04]  /*55270*/  LDL.LU R4, [R1+0x1c0] ;  /* 0x0001c00001047983 */ /* 0x000ee80000300800 */
[----:B------:R-:W3:Y:S04]  /*55280*/  LDL.LU R5, [R1+0x1c4] ;  /* 0x0001c40001057983 */ /* 0x000ee80000300800 */
[----:B------:R-:W3:Y:S04]  /*55290*/  LDL.LU R6, [R1+0x1c8] ;  /* 0x0001c80001067983 */ /* 0x000ee80000300800 */
[----:B------:R-:W3:Y:S04]  /*552a0*/  LDL.LU R7, [R1+0x1cc] ;  /* 0x0001cc0001077983 */ /* 0x000ee80000300800 */
[----:B------:R-:W-:Y:S04]  /*552b0*/  STL.64 [R1+0x330], R16 ;  /* 0x0003301001007387 */ /* 0x000fe80000100a00 */
[----:B------:R-:W-:Y:S04]  /*552c0*/  STL.64 [R1+0x338], R18 ;  /* 0x0003381201007387 */ /* 0x000fe80000100a00 */
[----:B------:R-:W0:Y:S04]  /*552d0*/  LDSM.16.M88.4 R16, [R0+UR5+0xe000] ;  /* 0x00e000050010783b */ /* 0x000e280008000200 */
[----:B------:R-:W-:Y:S04]  /*552e0*/  STL [R1+0x24a0], R27 ;  /* 0x0024a01b01007387 */ /* 0x000fe80000100800 */
[----:B------:R1:W-:Y:S04]  /*552f0*/  STL [R1+0x2484], R26 ;  /* 0x0024841a01007387 */ /* 0x0003e80000100800 */
[----:B------:R-:W5:Y:S04]  /*55300*/  LDL.LU R24, [R1+0x190] ;  /* 0x0001900001187983 */ /* 0x000f680000300800 */
[----:B------:R-:W5:Y:S04]  /*55310*/  LDL.LU R25, [R1+0x194] ;  /* 0x0001940001197983 */ /* 0x000f680000300800 */
[----:B-1----:R-:W5:Y:S04]  /*55320*/  LDL.LU R26, [R1+0x198] ;  /* 0x00019800011a7983 */ /* 0x002f680000300800 */
[----:B------:R-:W5:Y:S04]  /*55330*/  LDL.LU R27, [R1+0x19c] ;  /* 0x00019c00011b7983 */ /* 0x000f680000300800 */
[----:B0-----:R-:W-:Y:S04]  /*55340*/  STL.64 [R1+0x380], R16 ;  /* 0x0003801001007387 */ /* 0x001fe80000100a00 */
[----:B------:R0:W-:Y:S01]  /*55350*/  STL.64 [R1+0x388], R18 ;  /* 0x0003881201007387 */ /* 0x0001e20000100a00 */
[----:B------:R-:W-:-:S02]  /*55360*/  IMAD.MOV.U32 R28, RZ, RZ, R16 ;  /* 0x000000ffff1c7224 */ /* 0x000fc400078e0010 */
[----:B------:R-:W-:Y:S01]  /*55370*/  IMAD.MOV.U32 R29, RZ, RZ, R17 ;  /* 0x000000ffff1d7224 */ /* 0x000fe200078e0011 */
[----:B0-----:R-:W4:Y:S04]  /*55380*/  LDL.LU.64 R18, [R1+0x2510] ;  /* 0x0025100001127983 */ /* 0x001f280000300a00 */
[----:B------:R-:W4:Y:S02]  /*55390*/  LDL.LU.64 R16, [R1+0x2508] ;  /* 0x0025080001107983 */ /* 0x000f240000300a00 */
[----:B----4-:R-:W-:Y:S02]  /*553a0*/  HMMA.16816.F32 R12, R16, R14, R8 ;  /* 0x0000000e100c723c */ /* 0x010fe40000001808 */
[----:B------:R-:W4:Y:S04]  /*553b0*/  LDL.LU.64 R10, [R1+0x2500] ;  /* 0x00250000010a7983 */ /* 0x000f280000300a00 */
[----:B------:R-:W2:-:S15]  /*553c0*/  LDL.LU.64 R8, [R1+0x24f8] ;  /* 0x0024f80001087983 */ /* 0x000e9e0000300a00 */
[----:B------:R-:W-:-:S02]  /*553d0*/  NOP ;  /* 0x0000000000007918 */ /* 0x000fc40000000000 */
[----:B------:R-:W-:Y:S04]  /*553e0*/  STL.64 [R1+0x100], R12 ;  /* 0x0001000c01007387 */ /* 0x000fe80000100a00 */
[----:B------:R-:W-:Y:S04]  /*553f0*/  STL.64 [R1+0x108], R14 ;  /* 0x0001080e01007387 */ /* 0x000fe80000100a00 */
[----:B------:R-:W0:Y:S04]  /*55400*/  LDSM.16.M88.4 R12, [R0+UR5+0xf000] ;  /* 0x00f00005000c783b */ /* 0x000e280008000200 */
[----:B0-----:R-:W-:Y:S04]  /*55410*/  STL.64 [R1+0x320], R12 ;  /* 0x0003200c01007387 */ /* 0x001fe80000100a00 */
[----:B------:R0:W-:Y:S04]  /*55420*/  STL.64 [R1+0x328], R14 ;  /* 0x0003280e01007387 */ /* 0x0001e80000100a00 */
[----:B0-----:R-:W3:Y:S04]  /*55430*/  LDL.LU.64 R14, [R1+0x24f0] ;  /* 0x0024f000010e7983 */ /* 0x001ee80000300a00 */
[----:B------:R-:W3:Y:S01]  /*55440*/  LDL.LU.64 R12, [R1+0x24e8] ;  /* 0x0024e800010c7983 */ /* 0x000ee20000300a00 */
[----:B------:R-:W-:-:S02]  /*55450*/  F2FP.F16.E4M3.UNPACK_B R2, R2 ;  /* 0x00000002ff02723e */ /* 0x000fc400020006ff */
[----:B------:R-:W-:-:S07]  /*55460*/  F2FP.F16.E4M3.UNPACK_B R3, R3 ;  /* 0x00000003ff03723e */ /* 0x000fce00020006ff */
[----:B---3--:R-:W-:-:S15]  /*55470*/  HMMA.16816.F32 R12, R16, R2, R12 ;  /* 0x00000002100c723c */ /* 0x008fde000000180c */
[----:B------:R-:W-:-:S08]  /*55480*/  NOP ;  /* 0x0000000000007918 */ /* 0x000fd00000000000 */
[----:B------:R-:W-:Y:S04]  /*55490*/  STL.64 [R1+0x110], R12 ;  /* 0x0001100c01007387 */ /* 0x000fe80000100a00 */
[----:B------:R0:W-:Y:S01]  /*554a0*/  STL [R1+0x118], R14 ;  /* 0x0001180e01007387 */ /* 0x0001e20000100800 */
[----:B------:R-:W-:-:S03]  /*554b0*/  IMAD.MOV.U32 R0, RZ, RZ, R15 ;  /* 0x000000ffff007224 */ /* 0x000fc600078e000f */
[----:B0-----:R-:W3:Y:S04]  /*554c0*/  LDL.LU.64 R14, [R1+0x24e0] ;  /* 0x0024e000010e7983 */ /* 0x001ee80000300a00 */
[----:B------:R-:W3:Y:S01]  /*554d0*/  LDL.LU.64 R12, [R1+0x24d8] ;  /* 0x0024d800010c7983 */ /* 0x000ee20000300a00 */
[----:B--2---:R-:W-:Y:S02]  /*554e0*/  F2FP.F16.E4M3.UNPACK_B R8, R8 ;  /* 0x00000008ff08723e */ /* 0x004fe400020006ff */
[----:B------:R-:W-:Y:S01]  /*554f0*/  F2FP.F16.E4M3.UNPACK_B R9, R9 ;  /* 0x00000009ff09723e */ /* 0x000fe200020006ff */
[----:B------:R-:W-:Y:S06]  /*55500*/  STL [R1+0x23d8], R0 ;  /* 0x0023d80001007387 */ /* 0x000fec0000100800 */
[----:B---3--:R-:W-:-:S15]  /*55510*/  HMMA.16816.F32 R12, R16, R8, R12 ;  /* 0x00000008100c723c */ /* 0x008fde000000180c */
[----:B------:R-:W-:-:S08]  /*55520*/  NOP ;  /* 0x0000000000007918 */ /* 0x000fd00000000000 */
[----:B------:R-:W-:Y:S04]  /*55530*/  STL.64 [R1+0x140], R12 ;  /* 0x0001400c01007387 */ /* 0x000fe80000100a00 */
[----:B------:R0:W-:Y:S04]  /*55540*/  STL.64 [R1+0x148], R14 ;  /* 0x0001480e01007387 */ /* 0x0001e80000100a00 */
[----:B0-----:R-:W2:Y:S04]  /*55550*/  LDL.LU.64 R14, [R1+0x24d0] ;  /* 0x0024d000010e7983 */ /* 0x001ea80000300a00 */
[----:B------:R-:W3:Y:S01]  /*55560*/  LDL.LU.64 R12, [R1+0x24c8] ;  /* 0x0024c800010c7983 */ /* 0x000ee20000300a00 */
[----:B----4-:R-:W-:-:S02]  /*55570*/  F2FP.F16.E4M3.UNPACK_B R10, R10 ;  /* 0x0000000aff0a723e */ /* 0x010fc400020006ff */
[----:B------:R-:W-:-:S07]  /*55580*/  F2FP.F16.E4M3.UNPACK_B R11, R11 ;  /* 0x0000000bff0b723e */ /* 0x000fce00020006ff */
[----:B------:R-:W-:-:S15]  /*55590*/  HMMA.16816.F32 R20, R16, R10, R20 ;  /* 0x0000000a1014723c */ /* 0x000fde0000001814 */
[----:B------:R-:W-:-:S08]  /*555a0*/  NOP ;  /* 0x0000000000007918 */ /* 0x000fd00000000000 */
[----:B------:R-:W-:Y:S04]  /*555b0*/  STL.64 [R1+0x160], R20 ;  /* 0x0001601401007387 */ /* 0x000fe80000100a00 */
[----:B------:R0:W-:Y:S04]  /*555c0*/  STL.64 [R1+0x168], R22 ;  /* 0x0001681601007387 */ /* 0x0001e80000100a00 */
[----:B0-----:R-:W4:Y:S04]  /*555d0*/  LDL.LU.64 R22, [R1+0x24c0] ;  /* 0x0024c00001167983 */ /* 0x001f280000300a00 */
[----:B------:R-:W4:Y:S04]  /*555e0*/  LDL.LU.64 R20, [R1+0x24b8] ;  /* 0x0024b80001147983 */ /* 0x000f280000300a00 */
[----:B------:R-:W-:Y:S04]  /*555f0*/  STL.64 [R1+0x23e8], R10 ;  /* 0x0023e80a01007387 */ /* 0x000fe80000100a00 */
[----:B------:R5:W-:Y:S01]  /*55600*/  STL.64 [R1+0x23e0], R8 ;  /* 0x0023e00801007387 */ /* 0x000be20000100a00 */
[----:B---3--:R-:W-:-:S02]  /*55610*/  F2FP.F16.E4M3.UNPACK_B R12, R12 ;  /* 0x0000000cff0c723e */ /* 0x008fc400020006ff */
[----:B------:R-:W-:-:S07]  /*55620*/  F2FP.F16.E4M3.UNPACK_B R13, R13 ;  /* 0x0000000dff0d723e */ /* 0x000fce00020006ff */
[----:B-----5:R-:W-:Y:S01]  /*55630*/  HMMA.16816.F32 R8, R16, R12, R24 ;  /* 0x0000000c1008723c */ /* 0x020fe20000001818 */
[----:B--2---:R-:W-:Y:S02]  /*55640*/  F2FP.F16.E4M3.UNPACK_B R14, R14 ;  /* 0x0000000eff0e723e */ /* 0x004fe400020006ff */
[----:B------:R-:W-:-:S15]  /*55650*/  F2FP.F16.E4M3.UNPACK_B R15, R15 ;  /* 0x0000000fff0f723e */ /* 0x000fde00020006ff */
[----:B------:R-:W-:-:S05]  /*55660*/  NOP ;  /* 0x0000000000007918 */ /* 0x000fca0000000000 */
[----:B------:R-:W-:Y:S04]  /*55670*/  STL.64 [R1+0x180], R8 ;  /* 0x0001800801007387 */ /* 0x000fe80000100a00 */
[----:B------:R0:W-:Y:S04]  /*55680*/  STL.64 [R1+0x188], R10 ;  /* 0x0001880a01007387 */ /* 0x0001e80000100a00 */
[----:B------:R-:W2:Y:S01]  /*55690*/  LDL.LU R27, [R1+0xad0] ;  /* 0x000ad000011b7983 */ /* 0x000ea20000300800 */
[----:B0-----:R-:W-:Y:S03]  /*556a0*/  HMMA.16816.F32 R8, R16, R14, R4 ;  /* 0x0000000e1008723c */ /* 0x001fe60000001804 */
[----:B------:R-:W3:-:S15]  /*556b0*/  LDL.LU R4, [R1+0xacc] ;  /* 0x000acc0001047983 */ /* 0x000ede0000300800 */
[----:B------:R-:W-:-:S05]  /*556c0*/  NOP ;  /* 0x0000000000007918 */ /* 0x000fca0000000000 */
[----:B------:R-:W-:Y:S04]  /*556d0*/  STL.64 [R1+0x190], R8 ;  /* 0x0001900801007387 */ /* 0x000fe80000100a00 */
[----:B------:R-:W-:Y:S04]  /*556e0*/  STL.64 [R1+0x198], R10 ;  /* 0x0001980a01007387 */ /* 0x000fe80000100a00 */
[----:B------:R-:W5:Y:S04]  /*556f0*/  LDL.LU R25, [R1+0xae0] ;  /* 0x000ae00001197983 */ /* 0x000f680000300800 */
[----:B------:R-:W3:Y:S04]  /*55700*/  LDL.LU R6, [R1+0xadc] ;  /* 0x000adc0001067983 */ /* 0x000ee80000300800 */
[----:B------:R-:W5:Y:S04]  /*55710*/  LDL.LU R24, [R1+0xad8] ;  /* 0x000ad80001187983 */ /* 0x000f680000300800 */
[----:B------:R-:W3:Y:S04]  /*55720*/  LDL.LU R5, [R1+0xad4] ;  /* 0x000ad40001057983 */ /* 0x000ee80000300800 */
[----:B------:R-:W2:Y:S04]  /*55730*/  LDL.LU R26, [R1+0xae8] ;  /* 0x000ae800011a7983 */ /* 0x000ea80000300800 */
[----:B--2---:R-:W-:Y:S04]  /*55740*/  STL.64 [R1+0x24b0], R26 ;  /* 0x0024b01a01007387 */ /* 0x004fe80000100a00 */
[----:B-----5:R0:W-:Y:S04]  /*55750*/  STL.64 [R1+0x24a8], R24 ;  /* 0x0024a81801007387 */ /* 0x0201e80000100a00 */
[----:B0-----:R-:W2:Y:S04]  /*55760*/  LDL.LU R24, [R1+0x1f0] ;  /* 0x0001f00001187983 */ /* 0x001ea80000300800 */
[----:B------:R-:W2:Y:S04]  /*55770*/  LDL.LU R25, [R1+0x1f4] ;  /* 0x0001f40001197983 */ /* 0x000ea80000300800 */
[----:B------:R-:W2:Y:S04]  /*55780*/  LDL.LU R26, [R1+0x1f8] ;  /* 0x0001f800011a7983 */ /* 0x000ea80000300800 */
[----:B------:R-:W2:Y:S04]  /*55790*/  LDL.LU R27, [R1+0x1fc] ;  /* 0x0001fc00011b7983 */ /* 0x000ea80000300800 */
[----:B------:R-:W5:Y:S04]  /*557a0*/  LDL.LU R7, [R1+0xae4] ;  /* 0x000ae40001077983 */ /* 0x000f680000300800 */
[----:B------:R-:W-:Y:S04]  /*557b0*/  STL.64 [R1+0x23c0], R14 ;  /* 0x0023c00e01007387 */ /* 0x000fe80000100a00 */
[----:B------:R0:W-:Y:S04]  /*557c0*/  STL.64 [R1+0x23b8], R12 ;  /* 0x0023b80c01007387 */ /* 0x0001e80000100a00 */
[----:B0-----:R-:W3:Y:S04]  /*557d0*/  LDL.LU R12, [R1+0x260] ;  /* 0x00026000010c7983 */ /* 0x001ee80000300800 */
[----:B------:R-:W3:Y:S04]  /*557e0*/  LDL.LU R13, [R1+0x264] ;  /* 0x00026400010d7983 */ /* 0x000ee80000300800 */
[----:B------:R-:W5:Y:S04]  /*557f0*/  LDL.LU R14, [R1+0x268] ;  /* 0x00026800010e7983 */ /* 0x000f680000300800 */
[----:B------:R-:W5:Y:S04]  /*55800*/  LDL.LU R15, [R1+0x26c] ;  /* 0x00026c00010f7983 */ /* 0x000f680000300800 */
[----:B------:R-:W2:Y:S01]  /*55810*/  LDL R11, [R1+0x320] ;  /* 0x00032000010b7983 */ /* 0x000ea20000100800 */
[----:B----4-:R-:W-:-:S02]  /*55820*/  F2FP.F16.E4M3.UNPACK_B R20, R20 ;  /* 0x00000014ff14723e */ /* 0x010fc400020006ff */
[----:B------:R-:W-:Y:S01]  /*55830*/  F2FP.F16.E4M3.UNPACK_B R21, R21 ;  /* 0x00000015ff15723e */ /* 0x000fe200020006ff */
[----:B--2---:R0:W-:Y:S04]  /*55840*/  STL [R1+0x2480], R11 ;  /* 0x0024800b01007387 */ /* 0x0041e80000100800 */
[----:B------:R-:W2:Y:S04]  /*55850*/  LDL.LU R8, [R1+0x250] ;  /* 0x0002500001087983 */ /* 0x000ea80000300800 */
[----:B------:R-:W2:Y:S04]  /*55860*/  LDL.LU R9, [R1+0x254] ;  /* 0x0002540001097983 */ /* 0x000ea80000300800 */
[----:B------:R-:W4:Y:S04]  /*55870*/  LDL.LU R10, [R1+0x258] ;  /* 0x00025800010a7983 */ /* 0x000f280000300800 */
[----:B0-----:R-:W4:Y:S01]  /*55880*/  LDL.LU R11, [R1+0x25c] ;  /* 0x00025c00010b7983 */ /* 0x001f220000300800 */
[----:B------:R-:W-:Y:S01]  /*55890*/  HMMA.16816.F32 R24, R16, R20, R24 ;  /* 0x000000141018723c */ /* 0x000fe20000001818 */
[----:B------:R-:W-:-:S02]  /*558a0*/  F2FP.F16.E4M3.UNPACK_B R22, R22 ;  /* 0x00000016ff16723e */ /* 0x000fc400020006ff */
[----:B----4-:R-:W-:Y:S04]  /*558b0*/  STL.64 [R1+0x2490], R10 ;  /* 0x0024900a01007387 */ /* 0x010fe80000100a00 */
[----:B--2---:R0:W-:Y:S04]  /*558c0*/  STL.64 [R1+0x2488], R8 ;  /* 0x0024880801007387 */ /* 0x0041e80000100a00 */
[----:B0-----:R-:W2:Y:S04]  /*558d0*/  LDL.LU R8, [R1+0x210] ;  /* 0x0002100001087983 */ /* 0x001ea80000300800 */
[----:B------:R-:W2:Y:S04]  /*558e0*/  LDL.LU R9, [R1+0x214] ;  /* 0x0002140001097983 */ /* 0x000ea80000300800 */
[----:B------:R-:W2:Y:S04]  /*558f0*/  LDL.LU R10, [R1+0x218] ;  /* 0x00021800010a7983 */ /* 0x000ea80000300800 */
[----:B------:R-:W2:Y:S04]  /*55900*/  LDL.LU R11, [R1+0x21c] ;  /* 0x00021c00010b7983 */ /* 0x000ea80000300800 */
[----:B------:R-:W4:Y:S04]  /*55910*/  LDL R0, [R1+0x324] ;  /* 0x0003240001007983 */ /* 0x000f280000100800 */
        /* <DEDUP_REMOVED lines=10> */
[----:B------:R-:W-:-:S07]  /*559c0*/  F2FP.F16.E4M3.UNPACK_B R23, R23 ;  /* 0x00000017ff17723e */ /* 0x000fce00020006ff */
[----:B--2---:R-:W-:Y:S01]  /*559d0*/  HMMA.16816.F32 R8, R16, R22, R8 ;  /* 0x000000161008723c */ /* 0x004fe20000001808 */
[----:B-----5:R-:W-:Y:S02]  /*559e0*/  IMAD R4, R4, 0x100, R27 ;  /* 0x0000010004047824 */ /* 0x020fe400078e021b */
[----:B----4-:R-:W-:Y:S01]  /*559f0*/  IMAD R6, R6, 0x100, R25 ;  /* 0x0000010006067824 */ /* 0x010fe200078e0219 */
[----:B------:R-:W2:Y:S04]  /*55a00*/  LDL.LU R27, [R1+0x24a0] ;  /* 0x0024a000011b7983 */ /* 0x000ea80000300800 */
[----:B------:R-:W4:Y:S01]  /*55a10*/  LDL.LU R25, [R1+0x249c] ;  /* 0x00249c0001197983 */ /* 0x000f220000300800 */
[----:B------:R-:W-:-:S03]  /*55a20*/  IMAD R5, R5, 0x100, R24 ;  /* 0x0000010005057824 */ /* 0x000fc600078e0218 */
[----:B------:R-:W5:Y:S11]  /*55a30*/  LDL.LU R24, [R1+0x2498] ;  /* 0x0024980001187983 */ /* 0x000f760000300800 */
[----:B------:R-:W-:Y:S04]  /*55a40*/  STL.64 [R1+0x1f0], R8 ;  /* 0x0001f00801007387 */ /* 0x000fe80000100a00 */
[----:B------:R0:W-:Y:S01]  /*55a50*/  STL.64 [R1+0x1f8], R10 ;  /* 0x0001f80a01007387 */ /* 0x0001e20000100a00 */
[----:B------:R-:W-:-:S03]  /*55a60*/  IMAD R7, R7, 0x100, R26 ;  /* 0x0000010007077824 */ /* 0x000fc600078e021a */
[----:B0-----:R-:W3:Y:S04]  /*55a70*/  LDL.LU.64 R10, [R1+0x2490] ;  /* 0x00249000010a7983 */ /* 0x001ee80000300a00 */
[----:B------:R-:W3:Y:S04]  /*55a80*/  LDL.LU.64 R8, [R1+0x2488] ;  /* 0x0024880001087983 */ /* 0x000ee80000300a00 */
[----:B------:R-:W-:Y:S04]  /*55a90*/  STL.64 [R1+0x23a0], R22 ;  /* 0x0023a01601007387 */ /* 0x000fe80000100a00 */
[----:B------:R0:W-:Y:S04]  /*55aa0*/  STL.64 [R1+0x2398], R20 ;  /* 0x0023981401007387 */ /* 0x0001e80000100a00 */
[----:B0-----:R-:W3:Y:S04]  /*55ab0*/  LDL.LU R20, [R1+0x280] ;  /* 0x0002800001147983 */ /* 0x001ee80000300800 */
[----:B------:R-:W3:Y:S04]  /*55ac0*/  LDL.LU R21, [R1+0x284] ;  /* 0x0002840001157983 */ /* 0x000ee80000300800 */
[----:B------:R-:W3:Y:S04]  /*55ad0*/  LDL.LU R22, [R1+0x288] ;  /* 0x0002880001167983 */ /* 0x000ee80000300800 */
[----:B------:R-:W3:Y:S04]  /*55ae0*/  LDL.LU R23, [R1+0x28c] ;  /* 0x00028c0001177983 */ /* 0x000ee80000300800 */
[----:B------:R-:W3:Y:S01]  /*55af0*/  LDL.LU R26, [R1+0x2484] ;  /* 0x00248400011a7983 */ /* 0x000ee20000300800 */
[----:B----4-:R-:W-:-:S02]  /*55b00*/  F2FP.F16.E4M3.UNPACK_B R25, R25 ;  /* 0x00000019ff19723e */ /* 0x010fc400020006ff */
[----:B-----5:R-:W-:Y:S02]  /*55b10*/  F2FP.F16.E4M3.UNPACK_B R24, R24 ;  /* 0x00000018ff18723e */ /* 0x020fe400020006ff */
[----:B--2---:R-:W-:-:S05]  /*55b20*/  F2FP.F16.E4M3.UNPACK_B R27, R27 ;  /* 0x0000001bff1b723e */ /* 0x004fca00020006ff */
[----:B---3--:R-:W-:Y:S01]  /*55b30*/  HMMA.16816.F32 R8, R16, R24, R8 ;  /* 0x000000181008723c */ /* 0x008fe20000001808 */
[----:B------:R-:W-:-:S07]  /*55b40*/  F2FP.F16.E4M3.UNPACK_B R26, R26 ;  /* 0x0000001aff1a723e */ /* 0x000fce00020006ff */
[----:B------:R-:W-:-:S15]  /*55b50*/  HMMA.16816.F32 R12, R16, R26, R12 ;  /* 0x0000001a100c723c */ /* 0x000fde000000180c */
[----:B------:R-:W-:Y:S04]  /*55b60*/  STL.64 [R1+0x230], R8 ;  /* 0x0002300801007387 */ /* 0x000fe80000100a00 */
[----:B------:R0:W-:Y:S04]  /*55b70*/  STL.64 [R1+0x238], R10 ;  /* 0x0002380a01007387 */ /* 0x0001e80000100a00 */
[----:B0-----:R-:W2:Y:S04]  /*55b80*/  LDL.LU R11, [R1+0x2480] ;  /* 0x00248000010b7983 */ /* 0x001ea80000300800 */
[----:B------:R-:W-:Y:S04]  /*55b90*/  STL.64 [R1+0x270], R12 ;  /* 0x0002700c01007387 */ /* 0x000fe80000100a00 */
[----:B------:R0:W-:Y:S04]  /*55ba0*/  STL.64 [R1+0x278], R14 ;  /* 0x0002780e01007387 */ /* 0x0001e80000100a00 */
[----:B0-----:R-:W3:Y:S04]  /*55bb0*/  LDL.LU.64 R14, [R1+0x2478] ;  /* 0x00247800010e7983 */ /* 0x001ee80000300a00 */
[----:B------:R-:W3:Y:S01]  /*55bc0*/  LDL.LU.64 R12, [R1+0x2470] ;  /* 0x00247000010c7983 */ /* 0x000ee20000300a00 */
[----:B------:R-:W-:-:S02]  /*55bd0*/  F2FP.F16.E4M3.UNPACK_B R28, R28 ;  /* 0x0000001cff1c723e */ /* 0x000fc400020006ff */
[----:B------:R-:W-:Y:S02]  /*55be0*/  F2FP.F16.E4M3.UNPACK_B R29, R29 ;  /* 0x0000001dff1d723e */ /* 0x000fe400020006ff */
[----:B------:R-:W-:-:S05]  /*55bf0*/  F2FP.F16.E4M3.UNPACK_B R9, R0 ;  /* 0x00000000ff09723e */ /* 0x000fca00020006ff */
[----:B------:R-:W-:Y:S01]  /*55c00*/  HMMA.16816.F32 R20, R16, R28, R20 ;  /* 0x0000001c1014723c */ /* 0x000fe20000001814 */
[----:B------:R-:W-:Y:S01]  /*55c10*/  STL.64 [R1+0x2380], R26 ;  /* 0x0023801a01007387 */ /* 0x000fe20000100a00 */
[----:B--2---:R-:W-:-:S05]  /*55c20*/  F2FP.F16.E4M3.UNPACK_B R8, R11 ;  /* 0x0000000bff08723e */ /* 0x004fca00020006ff */
[----:B------:R-:W-:Y:S02]  /*55c30*/  STL [R1+0x20], R8 ;  /* 0x0000200801007387 */ /* 0x000fe40000100800 */
[----:B---3--:R-:W-:Y:S02]  /*55c40*/  HMMA.16816.F32 R12, R16, R8, R12 ;  /* 0x00000008100c723c */ /* 0x008fe4000000180c */
[----:B------:R0:W-:-:S12]  /*55c50*/  STL.64 [R1+0x2378], R24 ;  /* 0x0023781801007387 */ /* 0x0001d80000100a00 */
[----:B------:R-:W-:Y:S04]  /*55c60*/  STL.64 [R1+0x280], R20 ;  /* 0x0002801401007387 */ /* 0x000fe80000100a00 */
[----:B------:R-:W-:Y:S04]  /*55c70*/  STL.64 [R1+0x288], R22 ;  /* 0x0002881601007387 */ /* 0x000fe80000100a00 */
[----:B0-----:R-:W2:Y:S04]  /*55c80*/  LDL.LU R24, [R1+0xb0] ;  /* 0x0000b00001187983 */ /* 0x001ea80000300800 */
[----:B------:R-:W-:Y:S04]  /*55c90*/  STL.64 [R1+0x250], R12 ;  /* 0x0002500c01007387 */ /* 0x000fe80000100a00 */
[----:B------:R-:W-:Y:S04]  /*55ca0*/  STL.64 [R1+0x258], R14 ;  /* 0x0002580e01007387 */ /* 0x000fe80000100a00 */
        /* <DEDUP_REMOVED lines=11> */
[----:B------:R-:W5:Y:S04]  /*55d60*/  LDL.LU R14, [R1+0x158] ;  /* 0x00015800010e7983 */ /* 0x000f680000300800 */
[----:B------:R-:W5:Y:S04]  /*55d70*/  LDL.LU R15, [R1+0x15c] ;  /* 0x00015c00010f7983 */ /* 0x000f680000300800 */
[----:B-----5:R-:W-:Y:S04]  /*55d80*/  STL.64 [R1+0x23d0], R14 ;  /* 0x0023d00e01007387 */ /* 0x020fe80000100a00 */
[----:B----4-:R0:W-:Y:S04]  /*55d90*/  STL.64 [R1+0x23c8], R12 ;  /* 0x0023c80c01007387 */ /* 0x0101e80000100a00 */
[----:B0-----:R-:W4:Y:S04]  /*55da0*/  LDL.LU R12, [R1+0x170] ;  /* 0x00017000010c7983 */ /* 0x001f280000300800 */
[----:B------:R-:W4:Y:S04]  /*55db0*/  LDL.LU R13, [R1+0x174] ;  /* 0x00017400010d7983 */ /* 0x000f280000300800 */
[----:B------:R-:W5:Y:S04]  /*55dc0*/  LDL.LU R14, [R1+0x178] ;  /* 0x00017800010e7983 */ /* 0x000f680000300800 */
[----:B------:R-:W5:Y:S01]  /*55dd0*/  LDL.LU R15, [R1+0x17c] ;  /* 0x00017c00010f7983 */ /* 0x000f620000300800 */
[----:B------:R-:W-:-:S03]  /*55de0*/  IMAD.MOV.U32 R0, RZ, RZ, R9 ;  /* 0x000000ffff007224 */ /* 0x000fc600078e0009 */
[----:B-----5:R0:W-:Y:S04]  /*55df0*/  STL.64 [R1+0x23f8], R14 ;  /* 0x0023f80e01007387 */ /* 0x0201e80000100a00 */
[----:B----4-:R1:W-:Y:S04]  /*55e00*/  STL.64 [R1+0x23f0], R12 ;  /* 0x0023f00c01007387 */ /* 0x0103e80000100a00 */
[----:B------:R-:W4:Y:S04]  /*55e10*/  LDL.LU R8, [R1+0x1a0] ;  /* 0x0001a00001087983 */ /* 0x000f280000300800 */
[----:B------:R-:W4:Y:S04]  /*55e20*/  LDL.LU R9, [R1+0x1a4] ;  /* 0x0001a40001097983 */ /* 0x000f280000300800 */
[----:B------:R-:W5:Y:S04]  /*55e30*/  LDL.LU R10, [R1+0x1a8] ;  /* 0x0001a800010a7983 */ /* 0x000f680000300800 */
[----:B------:R-:W5:Y:S04]  /*55e40*/  LDL.LU R11, [R1+0x1ac] ;  /* 0x0001ac00010b7983 */ /* 0x000f680000300800 */
[----:B-----5:R-:W-:Y:S04]  /*55e50*/  STL.64 [R1+0x2408], R10 ;  /* 0x0024080a01007387 */ /* 0x020fe80000100a00 */
[----:B----4-:R4:W-:Y:S04]  /*55e60*/  STL.64 [R1+0x2400], R8 ;  /* 0x0024000801007387 */ /* 0x0109e80000100a00 */
[----:B0-----:R-:W5:Y:S04]  /*55e70*/  LDL.LU R14, [R1] ;  /* 0x00000000010e7983 */ /* 0x001f680000300800 */
[----:B------:R-:W5:Y:S04]  /*55e80*/  LDL.LU R15, [R1+0x4] ;  /* 0x00000400010f7983 */ /* 0x000f680000300800 */
[----:B-1----:R-:W2:Y:S04]  /*55e90*/  LDL.LU R12, [R1+0x8] ;  /* 0x00000800010c7983 */ /* 0x002ea80000300800 */
[----:B------:R-:W2:Y:S04]  /*55ea0*/  LDL.LU R13, [R1+0xc] ;  /* 0x00000c00010d7983 */ /* 0x000ea80000300800 */
[----:B-----5:R0:W-:Y:S04]  /*55eb0*/  STL.64 [R1+0x2410], R14 ;  /* 0x0024100e01007387 */ /* 0x0201e80000100a00 */
[----:B--2---:R-:W-:Y:S04]  /*55ec0*/  STL.64 [R1+0x2428], R12 ;  /* 0x0024280c01007387 */ /* 0x004fe80000100a00 */
[----:B----4-:R-:W2:Y:S04]  /*55ed0*/  LDL.LU R8, [R1+0x1b0] ;  /* 0x0001b00001087983 */ /* 0x010ea80000300800 */
[----:B------:R-:W2:Y:S04]  /*55ee0*/  LDL.LU R9, [R1+0x1b4] ;  /* 0x0001b40001097983 */ /* 0x000ea80000300800 */
[----:B------:R-:W4:Y:S04]  /*55ef0*/  LDL.LU R10, [R1+0x1b8] ;  /* 0x0001b800010a7983 */ /* 0x000f280000300800 */
[----:B------:R-:W4:Y:S04]  /*55f00*/  LDL.LU R11, [R1+0x1bc] ;  /* 0x0001bc00010b7983 */ /* 0x000f280000300800 */
[----:B0-----:R-:W5:Y:S04]  /*55f10*/  LDL.LU R14, [R1+0x10] ;  /* 0x00001000010e7983 */ /* 0x001f680000300800 */
[----:B------:R-:W5:Y:S04]  /*55f20*/  LDL.LU R15, [R1+0x14] ;  /* 0x00001400010f7983 */ /* 0x000f680000300800 */
[----:B-----5:R-:W-:Y:S04]  /*55f30*/  STL.64 [R1+0x2440], R14 ;  /* 0x0024400e01007387 */ /* 0x020fe80000100a00 */
[----:B----4-:R-:W-:Y:S04]  /*55f40*/  STL.64 [R1+0x2420], R10 ;  /* 0x0024200a01007387 */ /* 0x010fe80000100a00 */
[----:B--2---:R0:W-:Y:S04]  /*55f50*/  STL.64 [R1+0x2418], R8 ;  /* 0x0024180801007387 */ /* 0x0041e80000100a00 */
[----:B0-----:R-:W2:Y:S04]  /*55f60*/  LDL.LU R8, [R1+0x1e0] ;  /* 0x0001e00001087983 */ /* 0x001ea80000300800 */
[----:B------:R-:W2:Y:S04]  /*55f70*/  LDL.LU R9, [R1+0x1e4] ;  /* 0x0001e40001097983 */ /* 0x000ea80000300800 */
[----:B------:R-:W4:Y:S04]  /*55f80*/  LDL.LU R10, [R1+0x1e8] ;  /* 0x0001e800010a7983 */ /* 0x000f280000300800 */
[----:B------:R-:W4:Y:S04]  /*55f90*/  LDL.LU R11, [R1+0x1ec] ;  /* 0x0001ec00010b7983 */ /* 0x000f280000300800 */
[----:B------:R-:W5:Y:S04]  /*55fa0*/  LDL.LU R12, [R1+0x18] ;  /* 0x00001800010c7983 */ /* 0x000f680000300800 */
        /* <DEDUP_REMOVED lines=10> */
[----:B----4-:R-:W-:Y:S04]  /*56050*/  STL.64 [R1+0x2450], R10 ;  /* 0x0024500a01007387 */ /* 0x010fe80000100a00 */
[----:B--2---:R0:W-:Y:S04]  /*56060*/  STL.64 [R1+0x2448], R8 ;  /* 0x0024480801007387 */ /* 0x0041e80000100a00 */
[----:B0-----:R-:W2:Y:S04]  /*56070*/  LDL.LU R8, [R1+0x220] ;  /* 0x0002200001087983 */ /* 0x001ea80000300800 */
[----:B------:R-:W2:Y:S04]  /*56080*/  LDL.LU R9, [R1+0x224] ;  /* 0x0002240001097983 */ /* 0x000ea80000300800 */
[----:B------:R-:W4:Y:S04]  /*56090*/  LDL.LU R10, [R1+0x228] ;  /* 0x00022800010a7983 */ /* 0x000f280000300800 */
[----:B------:R-:W4:Y:S04]  /*560a0*/  LDL.LU R11, [R1+0x22c] ;  /* 0x00022c00010b7983 */ /* 0x000f280000300800 */
[----:B----4-:R-:W-:Y:S04]  /*560b0*/  STL.64 [R1+0x2468], R10 ;  /* 0x0024680a01007387 */ /* 0x010fe80000100a00 */
[----:B--2---:R0:W-:Y:S04]  /*560c0*/  STL.64 [R1+0x2460], R8 ;  /* 0x0024600801007387 */ /* 0x0041e80000100a00 */
[----:B0-----:R-:W5:Y:S04]  /*560d0*/  LDL.LU R8, [R1+0x240] ;  /* 0x0002400001087983 */ /* 0x001f680000300800 */
[----:B------:R-:W5:Y:S04]  /*560e0*/  LDL.LU R9, [R1+0x244] ;  /* 0x0002440001097983 */ /* 0x000f680000300800 */
[----:B------:R-:W5:Y:S04]  /*560f0*/  LDL.LU R10, [R1+0x248] ;  /* 0x00024800010a7983 */ /* 0x000f680000300800 */
[----:B------:R-:W5:Y:S04]  /*56100*/  LDL.LU R11, [R1+0x24c] ;  /* 0x00024c00010b7983 */ /* 0x000f680000300800 */
[----:B---3--:R-:W-:Y:S04]  /*56110*/  STL.64 [R1+0x23b0], R26 ;  /* 0x0023b01a01007387 */ /* 0x008fe80000100a00 */
[----:B------:R0:W-:Y:S04]  /*56120*/  STL.64 [R1+0x23a8], R24 ;  /* 0x0023a81801007387 */ /* 0x0001e80000100a00 */
[----:B------:R-:W2:Y:S04]  /*56130*/  LDL.LU R20, [R1+0xf0] ;  /* 0x0000f00001147983 */ /* 0x000ea80000300800 */
[----:B------:R-:W2:Y:S04]  /*56140*/  LDL.LU R21, [R1+0xf4] ;  /* 0x0000f40001157983 */ /* 0x000ea80000300800 */
[----:B------:R-:W2:Y:S04]  /*56150*/  LDL.LU R22, [R1+0xf8] ;  /* 0x0000f80001167983 */ /* 0x000ea80000300800 */
[----:B------:R-:W2:Y:S04]  /*56160*/  LDL.LU R23, [R1+0xfc] ;  /* 0x0000fc0001177983 */ /* 0x000ea80000300800 */
[----:B0-----:R-:W3:Y:S04]  /*56170*/  LDL.LU R24, [R1+0x120] ;  /* 0x0001200001187983 */ /* 0x001ee80000300800 */
[----:B------:R-:W3:Y:S04]  /*56180*/  LDL.LU R25, [R1+0x124] ;  /* 0x0001240001197983 */ /* 0x000ee80000300800 */
[----:B------:R-:W3:Y:S04]  /*56190*/  LDL.LU R26, [R1+0x128] ;  /* 0x00012800011a7983 */ /* 0x000ee80000300800 */
[----:B------:R-:W3:Y:S04]  /*561a0*/  LDL.LU R27, [R1+0x12c] ;  /* 0x00012c00011b7983 */ /* 0x000ee80000300800 */
[----:B------:R-:W4:Y:S04]  /*561b0*/  LDL.LU R16, [R1+0xaec] ;  /* 0x000aec0001107983 */ /* 0x000f280000300800 */
[----:B------:R-:W5:Y:S04]  /*561c0*/  LDL.LU R18, [R1+0xafc] ;  /* 0x000afc0001127983 */ /* 0x000f680000300800 */
[----:B------:R-:W4:Y:S04]  /*561d0*/  LDL.LU R17, [R1+0xaf4] ;  /* 0x000af40001117983 */ /* 0x000f280000300800 */
[----:B------:R-:W5:Y:S01]  /*561e0*/  LDL.LU R19, [R1+0xb04] ;  /* 0x000b040001137983 */ /* 0x000f620000300800 */
[----:B------:R-:W-:-:S02]  /*561f0*/  F2FP.F16.E4M3.UNPACK_B R4, R4 ;  /* 0x00000004ff04723e */ /* 0x000fc400020006ff */
[----:B------:R-:W-:Y:S02]  /*56200*/  F2FP.F16.E4M3.UNPACK_B R6, R6 ;  /* 0x00000006ff06723e */ /* 0x000fe400020006ff */
[----:B------:R-:W-:Y:S02]  /*56210*/  F2FP.F16.E4M3.UNPACK_B R5, R5 ;  /* 0x00000005ff05723e */ /* 0x000fe400020006ff */
[----:B------:R-:W-:Y:S01]  /*56220*/  F2FP.F16.E4M3.UNPACK_B R7, R7 ;  /* 0x00000007ff07723e */ /* 0x000fe200020006ff */
[----:B-----5:R-:W-:Y:S04]  /*56230*/  STL.64 [R1+0x2360], R18 ;  /* 0x0023601201007387 */ /* 0x020fe80000100a00 */
[----:B----4-:R0:W-:Y:S04]  /*56240*/  STL.64 [R1+0x2358], R16 ;  /* 0x0023581001007387 */ /* 0x0101e80000100a00 */
[----:B0-----:R-:W4:Y:S04]  /*56250*/  LDL.LU R16, [R1+0x70] ;  /* 0x0000700001107983 */ /* 0x001f280000300800 */
[----:B------:R-:W4:Y:S04]  /*56260*/  LDL.LU R17, [R1+0x74] ;  /* 0x0000740001117983 */ /* 0x000f280000300800 */
[----:B------:R-:W5:Y:S04]  /*56270*/  LDL.LU R18, [R1+0x78] ;  /* 0x0000780001127983 */ /* 0x000f680000300800 */
[----:B------:R-:W5:Y:S01]  /*56280*/  LDL.LU R19, [R1+0x7c] ;  /* 0x00007c0001137983 */ /* 0x000f620000300800 */
[C---:B------:R-:W-:Y:S03]  /*56290*/  HMMA.16816.F32 R12, R4.reuse, R14, R8 ;  /* 0x0000000e040c723c */ /* 0x040fe60000001808 */
[----:B-----5:R-:W-:Y:S04]  /*562a0*/  STL.64 [R1+0x2370], R18 ;  /* 0x0023701201007387 */ /* 0x020fe80000100a00 */
[----:B----4-:R0:W-:Y:S04]  /*562b0*/  STL.64 [R1+0x2368], R16 ;  /* 0x0023681001007387 */ /* 0x0101e80000100a00 */
[----:B0-----:R-:W4:Y:S04]  /*562c0*/  LDL.LU R16, [R1+0xa0] ;  /* 0x0000a00001107983 */ /* 0x001f280000300800 */
[----:B------:R-:W4:Y:S04]  /*562d0*/  LDL.LU R17, [R1+0xa4] ;  /* 0x0000a40001117983 */ /* 0x000f280000300800 */
[----:B------:R-:W4:Y:S04]  /*562e0*/  LDL.LU R18, [R1+0xa8] ;  /* 0x0000a80001127983 */ /* 0x000f280000300800 */
[----:B------:R-:W4:Y:S04]  /*562f0*/  LDL.LU R19, [R1+0xac] ;  /* 0x0000ac0001137983 */ /* 0x000f280000300800 */
[----:B------:R-:W5:Y:S04]  /*56300*/  LDL.LU.64 R10, [R1+0x2468] ;  /* 0x00246800010a7983 */ /* 0x000f680000300a00 */
[----:B------:R-:W5:Y:S04]  /*56310*/  LDL.LU.64 R8, [R1+0x2460] ;  /* 0x0024600001087983 */ /* 0x000f680000300a00 */
        /* <DEDUP_REMOVED lines=30> */
[----:B0-----:R-:W2:Y:S04]  /*56500*/  LDL.LU.64 R14, [R1+0x23f8] ;  /* 0x0023f800010e7983 */ /* 0x001ea80000300a00 */
[----:B------:R-:W2:Y:S01]  /*56510*/  LDL.LU.64 R12, [R1+0x23f0] ;  /* 0x0023f000010c7983 */ /* 0x000ea20000300a00 */
[----:B-----5:R-:W-:-:S15]  /*56520*/  HMMA.16816.F32 R8, R4, R2, R8 ;  /* 0x000000020408723c */ /* 0x020fde0000001808 */
[----:B------:R-:W-:-:S08]  /*56530*/  NOP ;  /* 0x0000000000007918 */ /* 0x000fd00000000000 */
[----:B------:R-:W-:Y:S04]  /*56540*/  STL.64 [R1+0x1b0], R8 ;  /* 0x0001b00801007387 */ /* 0x000fe80000100a00 */
[----:B------:R0:W-:Y:S04]  /*56550*/  STL.64 [R1+0x1b8], R10 ;  /* 0x0001b80a01007387 */ /* 0x0001e80000100a00 */
[----:B0-----:R-:W5:Y:S04]  /*56560*/  LDL.LU.64 R10, [R1+0x23e8] ;  /* 0x0023e800010a7983 */ /* 0x001f680000300a00 */
[----:B------:R-:W2:Y:S04]  /*56570*/  LDL.LU.64 R8, [R1+0x23e0] ;  /* 0x0023e00001087983 */ /* 0x000ea80000300a00 */
[----:B------:R-:W4:Y:S01]  /*56580*/  LDL.LU R2, [R1+0x20] ;  /* 0x0000200001027983 */ /* 0x000f220000300800 */
[----:B------:R-:W-:-:S03]  /*56590*/  IMAD.MOV.U32 R3, RZ, RZ, R0 ;  /* 0x000000ffff037224 */ /* 0x000fc600078e0000 */
        /* <DEDUP_REMOVED lines=17> */
[C---:B---3--:R-:W-:Y:S06]  /*566b0*/  HMMA.16816.F32 R24, R4.reuse, R12, R24 ;  /* 0x0000000c0418723c */ /* 0x048fec0000001818 */
[----:B--2---:R-:W-:-:S15]  /*566c0*/  HMMA.16816.F32 R20, R4, R14, R20 ;  /* 0x0000000e0414723c */ /* 0x004fde0000001814 */
        /* <DEDUP_REMOVED lines=9> */
[----:B0-----:R-:W4:Y:S04]  /*56760*/  LDL.LU.64 R22, [R1+0x23a0] ;  /* 0x0023a00001167983 */ /* 0x001f280000300a00 */
[----:B------:R-:W2:Y:S04]  /*56770*/  LDL.LU.64 R20, [R1+0x2398] ;  /* 0x0023980001147983 */ /* 0x000ea80000300a00 */
[----:B------:R-:W3:Y:S04]  /*56780*/  LDL.LU R14, [R1+0xaf8] ;  /* 0x000af800010e7983 */ /* 0x000ee80000300800 */
[----:B------:R-:W3:Y:S01]  /*56790*/  LDL.LU R15, [R1+0xb08] ;  /* 0x000b0800010f7983 */ /* 0x000ee20000300800 */
[----:B--2---:R-:W-:-:S15]  /*567a0*/  HMMA.16816.F32 R24, R4, R20, R24 ;  /* 0x000000140418723c */ /* 0x004fde0000001818 */
[----:B------:R-:W-:-:S08]  /*567b0*/  NOP ;  /* 0x0000000000007918 */ /* 0x000fd00000000000 */
[----:B------:R-:W-:Y:S04]  /*567c0*/  STL.64 [R1+0xd0], R24 ;  /* 0x0000d01801007387 */ /* 0x000fe80000100a00 */
[----:B------:R0:W-:Y:S04]  /*567d0*/  STL.64 [R1+0xd8], R26 ;  /* 0x0000d81a01007387 */ /* 0x0001e80000100a00 */
[----:B0-----:R-:W4:Y:S04]  /*567e0*/  LDL.LU.64 R26, [R1+0x2390] ;  /* 0x00239000011a7983 */ /* 0x001f280000300a00 */
[----:B------:R-:W4:Y:S02]  /*567f0*/  LDL.LU.64 R24, [R1+0x2388] ;  /* 0x0023880001187983 */ /* 0x000f240000300a00 */
[----:B----4-:R-:W-:Y:S02]  /*56800*/  HMMA.16816.F32 R20, R4, R22, R24 ;  /* 0x000000160414723c */ /* 0x010fe40000001818 */
[----:B------:R-:W2:Y:S04]  /*56810*/  LDL.LU.64 R26, [R1+0x2380] ;  /* 0x00238000011a7983 */ /* 0x000ea80000300a00 */
[----:B------:R-:W4:-:S15]  /*56820*/  LDL.LU.64 R24, [R1+0x2378] ;  /* 0x0023780001187983 */ /* 0x000f1e0000300a00 */
[----:B------:R-:W-:-:S02]  /*56830*/  NOP ;  /* 0x0000000000007918 */ /* 0x000fc40000000000 */
[----:B------:R0:W-:Y:S04]  /*56840*/  STL.64 [R1+0xb0], R20 ;  /* 0x0000b01401007387 */ /* 0x0001e80000100a00 */
[----:B------:R1:W-:Y:S04]  /*56850*/  STL.64 [R1+0xb8], R22 ;  /* 0x0000b81601007387 */ /* 0x0003e80000100a00 */
[----:B0-----:R-:W5:Y:S04]  /*56860*/  LDL.LU R20, [R1+0x40] ;  /* 0x0000400001147983 */ /* 0x001f680000300800 */
[----:B------:R-:W5:Y:S04]  /*56870*/  LDL.LU R21, [R1+0x44] ;  /* 0x0000440001157983 */ /* 0x000f680000300800 */
[----:B-1----:R-:W5:Y:S04]  /*56880*/  LDL.LU R22, [R1+0x48] ;  /* 0x0000480001167983 */ /* 0x002f680000300800 */
[----:B------:R-:W5:Y:S01]  /*56890*/  LDL.LU R23, [R1+0x4c] ;  /* 0x00004c0001177983 */ /* 0x000f620000300800 */
[----:B----4-:R-:W-:-:S15]  /*568a0*/  HMMA.16816.F32 R16, R4, R24, R16 ;  /* 0x000000180410723c */ /* 0x010fde0000001810 */
[----:B------:R-:W-:-:S08]  /*568b0*/  NOP ;  /* 0x0000000000007918 */ /* 0x000fd00000000000 */
        /* <DEDUP_REMOVED lines=11> */
[----:B------:R-:W4:Y:S01]  /*56970*/  LDL.LU.64 R16, [R1+0x2358] ;  /* 0x0023580001107983 */ /* 0x000f220000300a00 */
[C---:B-----5:R-:W-:Y:S06]  /*56980*/  HMMA.16816.F32 R20, R4.reuse, R28, R20 ;  /* 0x0000001c0414723c */ /* 0x060fec0000001814 */
[----:B------:R-:W-:Y:S01]  /*56990*/  HMMA.16816.F32 R8, R4, R2, R8 ;  /* 0x000000020408723c */ /* 0x000fe20000001808 */
[----:B---3--:R-:W-:-:S02]  /*569a0*/  F2FP.F16.E4M3.UNPACK_B R28, R12.H1 ;  /* 0x0000000cff1c723e */ /* 0x008fc400030006ff */
[----:B------:R-:W-:Y:S01]  /*569b0*/  F2FP.F16.E4M3.UNPACK_B R29, R13.H1 ;  /* 0x0000000dff1d723e */ /* 0x000fe200030006ff */
[----:B----4-:R-:W-:-:S05]  /*569c0*/  IMAD R16, R16, 0x100, R24 ;  /* 0x0000010010107824 */ /* 0x010fca00078e0218 */
[----:B------:R-:W-:-:S05]  /*569d0*/  F2FP.F16.E4M3.UNPACK_B R16, R16 ;  /* 0x00000010ff10723e */ /* 0x000fca00020006ff */
[----:B------:R0:W-:Y:S04]  /*569e0*/  STL [R1+0x2350], R16 ;  /* 0x0023501001007387 */ /* 0x0001e80000100800 */
[----:B------:R-:W-:Y:S04]  /*569f0*/  STL.64 [R1+0x40], R20 ;  /* 0x0000401401007387 */ /* 0x000fe80000100a00 */
[----:B------:R-:W-:Y:S04]  /*56a00*/  STL.64 [R1+0x48], R22 ;  /* 0x0000481601007387 */ /* 0x000fe80000100a00 */
[----:B------:R-:W3:Y:S04]  /*56a10*/  LDL.LU R4, [R1+0x60] ;  /* 0x0000600001047983 */ /* 0x000ee80000300800 */
[----:B------:R-:W-:Y:S04]  /*56a20*/  STL.64 [R1+0x30], R8 ;  /* 0x0000300801007387 */ /* 0x000fe80000100a00 */
[----:B------:R1:W-:Y:S04]  /*56a30*/  STL.64 [R1+0x38], R10 ;  /* 0x0000380a01007387 */ /* 0x0003e80000100a00 */
[----:B------:R-:W3:Y:S04]  /*56a40*/  LDL.LU R5, [R1+0x64] ;  /* 0x0000640001057983 */ /* 0x000ee80000300800 */
[----:B------:R-:W3:Y:S04]  /*56a50*/  LDL.LU R6, [R1+0x68] ;  /* 0x0000680001067983 */ /* 0x000ee80000300800 */
[----:B------:R-:W3:Y:S04]  /*56a60*/  LDL.LU R7, [R1+0x6c] ;  /* 0x00006c0001077983 */ /* 0x000ee80000300800 */
[----:B0-----:R-:W4:Y:S04]  /*56a70*/  LDL.LU R16, [R1+0x420] ;  /* 0x0004200001107983 */ /* 0x001f280000300800 */
[----:B------:R-:W5:Y:S04]  /*56a80*/  LDL.LU R26, [R1+0x424] ;  /* 0x00042400011a7983 */ /* 0x000f680000300800 */
[----:B------:R-:W3:Y:S01]  /*56a90*/  LDL.LU R12, [R1+0x110] ;  /* 0x00011000010c7983 */ /* 0x000ee20000300800 */
[----:B------:R-:W-:-:S03]  /*56aa0*/  IMAD R17, R17, 0x100, R14 ;  /* 0x0000010011117824 */ /* 0x000fc600078e020e */
[----:B------:R-:W3:Y:S04]  /*56ab0*/  LDL.LU R13, [R1+0x114] ;  /* 0x00011400010d7983 */ /* 0x000ee80000300800 */
[----:B------:R-:W4:Y:S01]  /*56ac0*/  LDL.LU R14, [R1+0x118] ;  /* 0x00011800010e7983 */ /* 0x000f220000300800 */
[----:B--2---:R-:W-:Y:S02]  /*56ad0*/  IMAD R19, R19, 0x100, R15 ;  /* 0x0000010013137824 */ /* 0x004fe400078e020f */
[----:B------:R-:W-:Y:S01]  /*56ae0*/  IMAD.MOV.U32 R15, RZ, RZ, R0 ;  /* 0x000000ffff0f7224 */ /* 0x000fe200078e0000 */
[----:B------:R-:W2:Y:S01]  /*56af0*/  LDL.LU R27, [R1+0x400] ;  /* 0x00040000011b7983 */ /* 0x000ea20000300800 */
[----:B------:R-:W-:-:S03]  /*56b00*/  IMAD R18, R18, 0x100, R25 ;  /* 0x0000010012127824 */ /* 0x000fc600078e0219 */
[----:B------:R-:W2:Y:S04]  /*56b10*/  LDL.LU R24, [R1+0x404] ;  /* 0x0004040001187983 */ /* 0x000ea80000300800 */
[----:B------:R-:W2:Y:S04]  /*56b20*/  LDL.LU R25, [R1+0x3e0] ;  /* 0x0003e00001197983 */ /* 0x000ea80000300800 */
[----:B-1----:R-:W2:Y:S04]  /*56b30*/  LDL.LU R10, [R1+0x3e4] ;  /* 0x0003e400010a7983 */ /* 0x002ea80000300800 */
[----:B----4-:R-:W-:Y:S04]  /*56b40*/  STL.64 [R1+0x2338], R14 ;  /* 0x0023380e01007387 */ /* 0x010fe80000100a00 */
[----:B---3--:R0:W-:Y:S04]  /*56b50*/  STL.64 [R1+0x2330], R12 ;  /* 0x0023300c01007387 */ /* 0x0081e80000100a00 */
[----:B0-----:R-:W3:Y:S04]  /*56b60*/  LDL.LU R12, [R1+0xc0] ;  /* 0x0000c000010c7983 */ /* 0x001ee80000300800 */
[----:B------:R-:W3:Y:S04]  /*56b70*/  LDL.LU R13, [R1+0xc4] ;  /* 0x0000c400010d7983 */ /* 0x000ee80000300800 */
[----:B------:R-:W4:Y:S04]  /*56b80*/  LDL.LU R14, [R1+0xc8] ;  /* 0x0000c800010e7983 */ /* 0x000f280000300800 */
[----:B------:R-:W4:Y:S01]  /*56b90*/  LDL.LU R15, [R1+0xcc] ;  /* 0x0000cc00010f7983 */ /* 0x000f220000300800 */
[----:B------:R-:W-:-:S03]  /*56ba0*/  F2FP.F16.E4M3.UNPACK_B R16, R16.H1 ;  /* 0x00000010ff10723e */ /* 0x000fc600030006ff */
[----:B----4-:R-:W-:Y:S04]  /*56bb0*/  STL.64 [R1+0x2348], R14 ;  /* 0x0023480e01007387 */ /* 0x010fe80000100a00 */
[----:B---3--:R0:W-:Y:S04]  /*56bc0*/  STL.64 [R1+0x2340], R12 ;  /* 0x0023400c01007387 */ /* 0x0081e80000100a00 */
        /* <DEDUP_REMOVED lines=14> */
[----:B------:R0:W-:Y:S04]  /*56cb0*/  STL [R1+0x18], R16 ;  /* 0x0000181001007387 */ /* 0x0001e80000100800 */
[----:B0-----:R-:W2:Y:S01]  /*56cc0*/  LDL.LU R16, [R1+0x2350] ;  /* 0x0023500001107983 */ /* 0x001ea20000300800 */
[----:B------:R-:W-:-:S02]  /*56cd0*/  F2FP.F16.E4M3.UNPACK_B R18, R18 ;  /* 0x00000012ff12723e */ /* 0x000fc400020006ff */
[----:B------:R-:W-:Y:S02]  /*56ce0*/  F2FP.F16.E4M3.UNPACK_B R17, R17 ;  /* 0x00000011ff11723e */ /* 0x000fe400020006ff */
[----:B------:R-:W-:Y:S02]  /*56cf0*/  F2FP.F16.E4M3.UNPACK_B R19, R19 ;  /* 0x00000013ff13723e */ /* 0x000fe400020006ff */
[----:B-----5:R-:W-:-:S05]  /*56d00*/  F2FP.F16.E4M3.UNPACK_B R26, R26.H1 ;  /* 0x0000001aff1a723e */ /* 0x020fca00030006ff */
[----:B------:R-:W-:Y:S01]  /*56d10*/  STL [R1+0x1c], R26 ;  /* 0x00001c1a01007387 */ /* 0x000fe20000100800 */
[----:B--2---:R-:W-:-:S15]  /*56d20*/  HMMA.16816.F32 R4, R16, R28, R4 ;  /* 0x0000001c1004723c */ /* 0x004fde0000001804 */
[----:B------:R-:W-:-:S08]  /*56d30*/  NOP ;  /* 0x0000000000007918 */ /* 0x000fd00000000000 */
[----:B------:R-:W-:Y:S04]  /*56d40*/  STL.64 [R1+0x60], R4 ;  /* 0x0000600401007387 */ /* 0x000fe80000100a00 */
[----:B------:R0:W-:Y:S02]  /*56d50*/  STL.64 [R1+0x68], R6 ;  /* 0x0000680601007387 */ /* 0x0001e40000100a00 */
[----:B0-----:R-:W-:-:S05]  /*56d60*/  IMAD.MOV.U32 R7, RZ, RZ, R29 ;  /* 0x000000ffff077224 */ /* 0x001fca00078e001d */
[----:B------:R0:W-:Y:S04]  /*56d70*/  STL [R1+0x22dc], R7 ;  /* 0x0022dc0701007387 */ /* 0x0001e80000100800 */
[----:B0-----:R-:W3:Y:S01]  /*56d80*/  LDL.LU.64 R6, [R1+0x18] ;  /* 0x0000180001067983 */ /* 0x001ee20000300a00 */
[----:B------:R-:W-:-:S05]  /*56d90*/  IMAD.MOV.U32 R26, RZ, RZ, R28 ;  /* 0x000000ffff1a7224 */ /* 0x000fca00078e001c */
[----:B------:R-:W-:Y:S01]  /*56da0*/  STL [R1+0x22d8], R26 ;  /* 0x0022d81a01007387 */ /* 0x000fe20000100800 */
[----:B---3--:R-:W-:-:S15]  /*56db0*/  HMMA.16816.F32 R12, R16, R6, R12 ;  /* 0x00000006100c723c */ /* 0x008fde000000180c */
[----:B------:R-:W-:-:S08]  /*56dc0*/  NOP ;  /* 0x0000000000007918 */ /* 0x000fd00000000000 */
[----:B------:R-:W-:Y:S04]  /*56dd0*/  STL.64 [R1+0x70], R12 ;  /* 0x0000700c01007387 */ /* 0x000fe80000100a00 */
[----:B------:R0:W-:Y:S04]  /*56de0*/  STL.64 [R1+0x78], R14 ;  /* 0x0000780e01007387 */ /* 0x0001e80000100a00 */
[----:B0-----:R-:W2:Y:S04]  /*56df0*/  LDL.LU.64 R14, [R1+0x2348] ;  /* 0x00234800010e7983 */ /* 0x001ea80000300a00 */
[----:B------:R-:W2:Y:S01]  /*56e00*/  LDL.LU.64 R12, [R1+0x2340] ;  /* 0x00234000010c7983 */ /* 0x000ea20000300a00 */
[----:B------:R-:W-:-:S02]  /*56e10*/  F2FP.F16.E4M3.UNPACK_B R4, R27.H1 ;  /* 0x0000001bff04723e */ /* 0x000fc400030006ff */
[----:B------:R-:W-:Y:S01]  /*56e20*/  F2FP.F16.E4M3.UNPACK_B R5, R24.H1 ;  /* 0x00000018ff05723e */ /* 0x000fe200030006ff */
[----:B------:R-:W-:Y:S02]  /*56e30*/  IMAD.MOV.U32 R28, RZ, RZ, R6 ;  /* 0x000000ffff1c7224 */ /* 0x000fe400078e0006 */
[----:B------:R-:W-:Y:S02]  /*56e40*/  IMAD.MOV.U32 R27, RZ, RZ, R7 ;  /* 0x000000ffff1b7224 */ /* 0x000fe400078e0007 */
[----:B------:R-:W-:Y:S01]  /*56e50*/  IMAD.MOV.U32 R26, RZ, RZ, R4 ;  /* 0x000000ffff1a7224 */ /* 0x000fe200078e0004 */
[----:B------:R-:W-:Y:S01]  /*56e60*/  STL [R1+0x22e0], R28 ;  /* 0x0022e01c01007387 */ /* 0x000fe20000100800 */
[----:B------:R-:W-:Y:S01]  /*56e70*/  F2FP.F16.E4M3.UNPACK_B R6, R25.H1 ;  /* 0x00000019ff06723e */ /* 0x000fe200030006ff */
[----:B--2---:R-:W-:-:S15]  /*56e80*/  HMMA.16816.F32 R12, R16, R4, R12 ;  /* 0x00000004100c723c */ /* 0x004fde000000180c */
[----:B------:R-:W-:-:S08]  /*56e90*/  NOP ;  /* 0x0000000000007918 */ /* 0x000fd00000000000 */
[----:B------:R-:W-:Y:S04]  /*56ea0*/  STL.64 [R1+0x90], R12 ;  /* 0x0000900c01007387 */ /* 0x000fe80000100a00 */
[----:B------:R0:W-:Y:S04]  /*56eb0*/  STL.64 [R1+0x98], R14 ;  /* 0x0000980e01007387 */ /* 0x0001e80000100a00 */
[----:B0-----:R-:W2:Y:S04]  /*56ec0*/  LDL.LU.64 R14, [R1+0x2338] ;  /* 0x00233800010e7983 */ /* 0x001ea80000300a00 */
[----:B------:R-:W2:Y:S04]  /*56ed0*/  LDL.LU.64 R12, [R1+0x2330] ;  /* 0x00233000010c7983 */ /* 0x000ea80000300a00 */
[----:B------:R0:W-:Y:S04]  /*56ee0*/  STL.64 [R1+0x2328], R26 ;  /* 0x0023281a01007387 */ /* 0x0001e80000100a00 */
[----:B------:R-:W3:Y:S04]  /*56ef0*/  LDL.LU R24, [R1+0xe0] ;  /* 0x0000e00001187983 */ /* 0x000ee80000300800 */
[----:B------:R-:W3:Y:S04]  /*56f00*/  LDL.LU R25, [R1+0xe4] ;  /* 0x0000e40001197983 */ /* 0x000ee80000300800 */
[----:B0-----:R-:W3:Y:S04]  /*56f10*/  LDL.LU R26, [R1+0xe8] ;  /* 0x0000e800011a7983 */ /* 0x001ee80000300800 */
[----:B------:R-:W3:Y:S01]  /*56f20*/  LDL.LU R27, [R1+0xec] ;  /* 0x0000ec00011b7983 */ /* 0x000ee20000300800 */
[----:B------:R-:W-:Y:S01]  /*56f30*/  F2FP.F16.E4M3.UNPACK_B R7, R10.H1 ;  /* 0x0000000aff07723e */ /* 0x000fe200030006ff */
[----:B------:R-:W-:Y:S01]  /*56f40*/  IMAD.MOV.U32 R29, RZ, RZ, R5 ;  /* 0x000000ffff1d7224 */ /* 0x000fe200078e0005 */
[----:B----4-:R-:W-:-:S02]  /*56f50*/  F2FP.F16.E4M3.UNPACK_B R4, R11.H1 ;  /* 0x0000000bff04723e */ /* 0x010fc400030006ff */
[----:B------:R-:W-:Y:S02]  /*56f60*/  F2FP.F16.E4M3.UNPACK_B R5, R0.H1 ;  /* 0x00000000ff05723e */ /* 0x000fe400030006ff */
[----:B------:R-:W-:Y:S02]  /*56f70*/  F2FP.F16.E4M3.UNPACK_B R2, R2.H1 ;  /* 0x00000002ff02723e */ /* 0x000fe400030006ff */
[----:B------:R-:W-:-:S03]  /*56f80*/  F2FP.F16.E4M3.UNPACK_B R3, R3.H1 ;  /* 0x00000003ff03723e */ /* 0x000fc600030006ff */
[----:B------:R-:W-:Y:S01]  /*56f90*/  HMMA.16816.F32 R20, R16, R4, R20 ;  /* 0x000000041014723c */ /* 0x000fe20000001814 */
[----:B------:R-:W-:-:S05]  /*56fa0*/  IMAD.MOV.U32 R28, RZ, RZ, R6 ;  /* 0x000000ffff1c7224 */ /* 0x000fca00078e0006 */
[C---:B--2---:R-:W-:Y:S06]  /*56fb0*/  HMMA.16816.F32 R12, R16.reuse, R2, R12 ;  /* 0x00000002100c723c */ /* 0x044fec000000180c */
[----:B---3--:R-:W-:-:S15]  /*56fc0*/  HMMA.16816.F32 R24, R16, R6, R24 ;  /* 0x000000061018723c */ /* 0x008fde0000001818 */
[----:B------:R-:W-:-:S09]  /*56fd0*/  NOP ;  /* 0x0000000000007918 */ /* 0x000fd20000000000 */
[----:B------:R-:W-:Y:S01]  /*56fe0*/  IMAD.MOV.U32 R0, RZ, RZ, R27 ;  /* 0x000000ffff007224 */ /* 0x000fe200078e001b */
[----:B------:R-:W-:Y:S04]  /*56ff0*/  STL.64 [R1+0xc0], R24 ;  /* 0x0000c01801007387 */ /* 0x000fe80000100a00 */
[----:B------:R-:W-:Y:S04]  /*57000*/  STL [R1+0xc8], R26 ;  /* 0x0000c81a01007387 */ /* 0x000fe80000100800 */
[----:B------:R0:W-:Y:S04]  /*57010*/  STL.64 [R1], R4 ;  /* 0x0000000401007387 */ /* 0x0001e80000100a00 */
[----:B------:R-:W-:Y:S04]  /*57020*/  STL [R1+0x21a0], R0 ;  /* 0x0021a00001007387 */ /* 0x000fe80000100800 */
[----:B------:R-:W-:Y:S04]  /*57030*/  STL.64 [R1+0xe0], R20 ;  /* 0x0000e01401007387 */ /* 0x000fe80000100a00 */
[----:B------:R-:W-:Y:S04]  /*57040*/  STL.64 [R1+0xe8], R22 ;  /* 0x0000e81601007387 */ /* 0x000fe80000100a00 */
[----:B------:R-:W-:Y:S04]  /*57050*/  STL.64 [R1+0x100], R12 ;  /* 0x0001000c01007387 */ /* 0x000fe80000100a00 */
[----:B------:R-:W-:Y:S04]  /*57060*/  STL [R1+0x108], R14 ;  /* 0x0001080e01007387 */ /* 0x000fe80000100800 */
[----:B0-----:R-:W2:Y:S04]  /*57070*/  LDL.LU R4, [R1+0x1c0c] ;  /* 0x001c0c0001047983 */ /* 0x001ea80000300800 */
[----:B------:R-:W3:Y:S04]  /*57080*/  LDL.LU R6, [R1+0x1c1c] ;  /* 0x001c1c0001067983 */ /* 0x000ee80000300800 */
[----:B------:R-:W2:Y:S04]  /*57090*/  LDL.LU R5, [R1+0x1c14] ;  /* 0x001c140001057983 */ /* 0x000ea80000300800 */
        /* <DEDUP_REMOVED lines=8> */
[----:B------:R-:W4:Y:S04]  /*57120*/  LDL.LU R26, [R1+0x148] ;  /* 0x00014800011a7983 */ /* 0x000f280000300800 */
[----:B------:R-:W4:Y:S04]  /*57130*/  LDL.LU R27, [R1+0x14c] ;  /* 0x00014c00011b7983 */ /* 0x000f280000300800 */
[----:B------:R-:W5:Y:S04]  /*57140*/  LDL.LU R10, [R1+0x390] ;  /* 0x00039000010a7983 */ /* 0x000f680000300800 */
[----:B------:R-:W4:Y:S04]  /*57150*/  LDL.LU R11, [R1+0x394] ;  /* 0x00039400010b7983 */ /* 0x000f280000300800 */
[----:B------:R-:W4:Y:S04]  /*57160*/  LDL.LU R12, [R1+0x3b0] ;  /* 0x0003b000010c7983 */ /* 0x000f280000300800 */
[----:B------:R-:W4:Y:S01]  /*57170*/  LDL.LU R13, [R1+0x3b4] ;  /* 0x0003b400010d7983 */ /* 0x000f220000300800 */
[----:B------:R-:W-:-:S03]  /*57180*/  IMAD.MOV.U32 R0, RZ, RZ, R15 ;  /* 0x000000ffff007224 */ /* 0x000fc600078e000f */
[----:B------:R-:W4:Y:S04]  /*57190*/  LDL.LU R14, [R1+0x370] ;  /* 0x00037000010e7983 */ /* 0x000f280000300800 */
[----:B------:R-:W4:Y:S04]  /*571a0*/  LDL.LU R15, [R1+0x374] ;  /* 0x00037400010f7983 */ /* 0x000f280000300800 */
[----:B------:R-:W4:Y:S04]  /*571b0*/  LDL.LU R20, [R1+0x360] ;  /* 0x0003600001147983 */ /* 0x000f280000300800 */
[----:B------:R-:W4:Y:S04]  /*571c0*/  LDL.LU R21, [R1+0x364] ;  /* 0x0003640001157983 */ /* 0x000f280000300800 */
        /* <DEDUP_REMOVED lines=12> */
[----:B------:R-:W-:-:S02]  /*57290*/  F2FP.F16.E4M3.UNPACK_B R8, R8.H1 ;  /* 0x00000008ff08723e */ /* 0x000fc400030006ff */
[----:B------:R-:W-:Y:S01]  /*572a0*/  F2FP.F16.E4M3.UNPACK_B R9, R9.H1 ;  /* 0x00000009ff09723e */ /* 0x000fe200030006ff */
[----:B---3--:R-:W-:Y:S04]  /*572b0*/  STL.64 [R1+0x2320], R6 ;  /* 0x0023200601007387 */ /* 0x008fe80000100a00 */
[----:B--2---:R0:W-:Y:S04]  /*572c0*/  STL.64 [R1+0x2318], R4 ;  /* 0x0023180401007387 */ /* 0x0041e80000100a00 */
[----:B0-----:R-:W2:Y:S04]  /*572d0*/  LDL.LU R4, [R1+0x160] ;  /* 0x0001600001047983 */ /* 0x001ea80000300800 */
[----:B------:R-:W2:Y:S04]  /*572e0*/  LDL.LU R5, [R1+0x164] ;  /* 0x0001640001057983 */ /* 0x000ea80000300800 */
[----:B------:R-:W2:Y:S04]  /*572f0*/  LDL.LU R6, [R1+0x168] ;  /* 0x0001680001067983 */ /* 0x000ea80000300800 */
[----:B------:R-:W2:Y:S01]  /*57300*/  LDL.LU R7, [R1+0x16c] ;  /* 0x00016c0001077983 */ /* 0x000ea20000300800 */
[----:B-----5:R-:W-:-:S02]  /*57310*/  F2FP.F16.E4M3.UNPACK_B R10, R10.H1 ;  /* 0x0000000aff0a723e */ /* 0x020fc400030006ff */
[----:B----4-:R-:W-:Y:S01]  /*57320*/  F2FP.F16.E4M3.UNPACK_B R11, R11.H1 ;  /* 0x0000000bff0b723e */ /* 0x010fe200030006ff */
[C---:B------:R-:W-:Y:S01]  /*57330*/  HMMA.16816.F32 R24, R16.reuse, R8, R24 ;  /* 0x000000081018723c */ /* 0x040fe20000001818 */
[----:B------:R-:W3:Y:S04]  /*57340*/  LDL.LU R22, [R1+0x350] ;  /* 0x0003500001167983 */ /* 0x000ee80000300800 */
[----:B------:R-:W4:Y:S04]  /*57350*/  LDL.LU R23, [R1+0x354] ;  /* 0x0003540001177983 */ /* 0x000f280000300800 */
[----:B------:R0:W-:Y:S04]  /*57360*/  STL [R1+0x22d4], R3 ;  /* 0x0022d40301007387 */ /* 0x0001e80000100800 */
[----:B0-----:R-:W5:Y:S04]  /*57370*/  LDL.LU R3, [R1+0x1c18] ;  /* 0x001c180001037983 */ /* 0x001f680000300800 */
[----:B------:R-:W-:Y:S06]  /*57380*/  STL [R1+0x21a4], R0 ;  /* 0x0021a40001007387 */ /* 0x000fec0000100800 */
[----:B------:R-:W-:Y:S04]  /*57390*/  STL.64 [R1+0x120], R24 ;  /* 0x0001201801007387 */ /* 0x000fe80000100a00 */
[----:B------:R0:W-:Y:S04]  /*573a0*/  STL.64 [R1+0x128], R26 ;  /* 0x0001281a01007387 */ /* 0x0001e80000100a00 */
[----:B0-----:R-:W5:Y:S04]  /*573b0*/  LDL.LU.64 R26, [R1+0x2328] ;  /* 0x00232800011a7983 */ /* 0x001f680000300a00 */
[----:B------:R-:W5:Y:S04]  /*573c0*/  LDL.LU R24, [R1+0x340] ;  /* 0x0003400001187983 */ /* 0x000f680000300800 */
[----:B------:R-:W5:Y:S01]  /*573d0*/  LDL.LU R25, [R1+0x344] ;  /* 0x0003440001197983 */ /* 0x000f620000300800 */
[----:B--2---:R-:W-:-:S15]  /*573e0*/  HMMA.16816.F32 R4, R16, R10, R4 ;  /* 0x0000000a1004723c */ /* 0x004fde0000001804 */
[----:B------:R-:W-:-:S08]  /*573f0*/  NOP ;  /* 0x0000000000007918 */ /* 0x000fd00000000000 */
[----:B------:R-:W-:Y:S04]  /*57400*/  STL.64 [R1+0x140], R4 ;  /* 0x0001400401007387 */ /* 0x000fe80000100a00 */
[----:B------:R0:W-:Y:S01]  /*57410*/  STL [R1+0x148], R6 ;  /* 0x0001480601007387 */ /* 0x0001e20000100800 */
[----:B------:R-:W-:-:S03]  /*57420*/  IMAD.MOV.U32 R0, RZ, RZ, R7 ;  /* 0x000000ffff007224 */ /* 0x000fc600078e0007 */
[----:B0-----:R-:W2:Y:S04]  /*57430*/  LDL.LU.64 R6, [R1+0x2320] ;  /* 0x0023200001067983 */ /* 0x001ea80000300a00 */
[----:B------:R-:W2:Y:S01]  /*57440*/  LDL.LU.64 R4, [R1+0x2318] ;  /* 0x0023180001047983 */ /* 0x000ea20000300a00 */
[----:B------:R-:W-:Y:S02]  /*57450*/  F2FP.F16.E4M3.UNPACK_B R12, R12.H1 ;  /* 0x0000000cff0c723e */ /* 0x000fe400030006ff */
[----:B------:R-:W-:Y:S01]  /*57460*/  F2FP.F16.E4M3.UNPACK_B R13, R13.H1 ;  /* 0x0000000dff0d723e */ /* 0x000fe200030006ff */
[----:B------:R-:W-:Y:S04]  /*57470*/  STL.64 [R1+0x2238], R10 ;  /* 0x0022380a01007387 */ /* 0x000fe80000100a00 */
[----:B------:R0:W-:Y:S04]  /*57480*/  STL.64 [R1+0x2230], R8 ;  /* 0x0022300801007387 */ /* 0x0001e80000100a00 */
[----:B0-----:R-:W5:Y:S04]  /*57490*/  LDL.LU R8, [R1+0x1f0] ;  /* 0x0001f00001087983 */ /* 0x001f680000300800 */
[----:B------:R-:W5:Y:S04]  /*574a0*/  LDL.LU R9, [R1+0x1f4] ;  /* 0x0001f40001097983 */ /* 0x000f680000300800 */
[----:B------:R-:W5:Y:S04]  /*574b0*/  LDL.LU R10, [R1+0x1f8] ;  /* 0x0001f800010a7983 */ /* 0x000f680000300800 */
[----:B------:R-:W5:Y:S04]  /*574c0*/  LDL.LU R11, [R1+0x1fc] ;  /* 0x0001fc00010b7983 */ /* 0x000f680000300800 */
[----:B------:R0:W-:Y:S04]  /*574d0*/  STL [R1+0x21b8], R0 ;  /* 0x0021b80001007387 */ /* 0x0001e80000100800 */
[----:B0-----:R-:W5:Y:S01]  /*574e0*/  LDL.LU R0, [R1+0x1c20] ;  /* 0x001c200001007983 */ /* 0x001f620000300800 */
[----:B--2---:R-:W-:-:S15]  /*574f0*/  HMMA.16816.F32 R4, R16, R12, R4 ;  /* 0x0000000c1004723c */ /* 0x004fde0000001804 */
[----:B------:R-:W-:-:S08]  /*57500*/  NOP ;  /* 0x0000000000007918 */ /* 0x000fd00000000000 */
[----:B------:R-:W-:Y:S04]  /*57510*/  STL.64 [R1+0x160], R4 ;  /* 0x0001600401007387 */ /* 0x000fe80000100a00 */
[----:B------:R0:W-:Y:S04]  /*57520*/  STL.64 [R1+0x168], R6 ;  /* 0x0001680601007387 */ /* 0x0001e80000100a00 */
[----:B0-----:R-:W2:Y:S04]  /*57530*/  LDL.LU.64 R6, [R1+0x2310] ;  /* 0x0023100001067983 */ /* 0x001ea80000300a00 */
[----:B------:R-:W2:Y:S01]  /*57540*/  LDL.LU.64 R4, [R1+0x2308] ;  /* 0x0023080001047983 */ /* 0x000ea20000300a00 */
[----:B------:R-:W-:-:S02]  /*57550*/  F2FP.F16.E4M3.UNPACK_B R14, R14.H1 ;  /* 0x0000000eff0e723e */ /* 0x000fc400030006ff */
        /* <DEDUP_REMOVED lines=8> */
[----:B------:R-:W-:Y:S01]  /*575e0*/  F2FP.F16.E4M3.UNPACK_B R21, R21.H1 ;  /* 0x00000015ff15723e */ /* 0x000fe200030006ff */
[----:B------:R0:W-:Y:S04]  /*575f0*/  STL.64 [R1+0x2228], R14 ;  /* 0x0022280e01007387 */ /* 0x0001e80000100a00 */
[----:B0-----:R-:W4:Y:S04]  /*57600*/  LDL.LU R15, [R1+0x1c10] ;  /* 0x001c1000010f7983 */ /* 0x001f280000300800 */
[----:B------:R-:W-:Y:S01]  /*57610*/  STL.64 [R1+0x2220], R12 ;  /* 0x0022200c01007387 */ /* 0x000fe20000100a00 */
[----:B--2---:R-:W-:-:S15]  /*57620*/  HMMA.16816.F32 R4, R16, R20, R4 ;  /* 0x000000141004723c */ /* 0x004fde0000001804 */
[----:B------:R-:W-:-:S08]  /*57630*/  NOP ;  /* 0x0000000000007918 */ /* 0x000fd00000000000 */
[----:B------:R-:W-:Y:S04]  /*57640*/  STL.64 [R1+0x1a0], R4 ;  /* 0x0001a00401007387 */ /* 0x000fe80000100a00 */
[----:B------:R0:W-:Y:S04]  /*57650*/  STL.64 [R1+0x1a8], R6 ;  /* 0x0001a80601007387 */ /* 0x0001e80000100a00 */
[----:B0-----:R-:W2:Y:S04]  /*57660*/  LDL.LU.64 R6, [R1+0x22f0] ;  /* 0x0022f00001067983 */ /* 0x001ea80000300a00 */
[----:B------:R-:W4:Y:S04]  /*57670*/  LDL.LU.64 R4, [R1+0x22e8] ;  /* 0x0022e80001047983 */ /* 0x000f280000300a00 */
[----:B------:R-:W5:Y:S04]  /*57680*/  LDL.LU R12, [R1+0x170] ;  /* 0x00017000010c7983 */ /* 0x000f680000300800 */
[----:B------:R-:W5:Y:S04]  /*57690*/  LDL.LU R13, [R1+0x174] ;  /* 0x00017400010d7983 */ /* 0x000f680000300800 */
[----:B------:R-:W2:Y:S01]  /*576a0*/  LDL.LU R14, [R1+0x178] ;  /* 0x00017800010e7983 */ /* 0x000ea20000300800 */
[----:B---3--:R-:W-:Y:S01]  /*576b0*/  F2FP.F16.E4M3.UNPACK_B R22, R22.H1 ;  /* 0x00000016ff16723e */ /* 0x008fe200030006ff */
[----:B----4-:R-:W-:-:S02]  /*576c0*/  IMAD R4, R4, 0x100, R15 ;  /* 0x0000010004047824 */ /* 0x010fc400078e020f */
[----:B------:R-:W2:Y:S01]  /*576d0*/  LDL.LU R15, [R1+0x17c] ;  /* 0x00017c00010f7983 */ /* 0x000ea20000300800 */
[----:B------:R-:W-:-:S03]  /*576e0*/  F2FP.F16.E4M3.UNPACK_B R23, R23.H1 ;  /* 0x00000017ff17723e */ /* 0x000fc600030006ff */
[----:B--2---:R-:W-:Y:S04]  /*576f0*/  STL.64 [R1+0x2248], R14 ;  /* 0x0022480e01007387 */ /* 0x004fe80000100a00 */
[----:B-----5:R0:W-:Y:S02]  /*57700*/  STL.64 [R1+0x2240], R12 ;  /* 0x0022400c01007387 */ /* 0x0201e40000100a00 */
[----:B0-----:R-:W-:Y:S07]  /*57710*/  HMMA.16816.F32 R12, R16, R22, R8 ;  /* 0x00000016100c723c */ /* 0x001fee0000001808 */
[----:B------:R-:W-:-:S02]  /*57720*/  IMAD.MOV.U32 R10, RZ, RZ, R28 ;  /* 0x000000ffff0a7224 */ /* 0x000fc400078e001c */
[----:B------:R-:W-:Y:S01]  /*57730*/  IMAD.MOV.U32 R11, RZ, RZ, R7 ;  /* 0x000000ffff0b7224 */ /* 0x000fe200078e0007 */
[----:B------:R-:W2:-:S13]  /*57740*/  LDL.LU R28, [R1+0x22e0] ;  /* 0x0022e000011c7983 */ /* 0x000e9a0000300800 */
[----:B------:R0:W-:Y:S04]  /*57750*/  STL.64 [R1+0x1d0], R12 ;  /* 0x0001d00c01007387 */ /* 0x0001e80000100a00 */
[----:B------:R1:W-:Y:S04]  /*57760*/  STL.64 [R1+0x1d8], R14 ;  /* 0x0001d80e01007387 */ /* 0x0003e80000100a00 */
[----:B------:R-:W3:Y:S04]  /*57770*/  LDL.LU R7, [R1+0x22dc] ;  /* 0x0022dc0001077983 */ /* 0x000ee80000300800 */
[----:B------:R-:W-:Y:S04]  /*57780*/  STL.64 [R1+0x2250], R10 ;  /* 0x0022500a01007387 */ /* 0x000fe80000100a00 */
[----:B0-----:R-:W4:Y:S04]  /*57790*/  LDL.LU R12, [R1+0x1e0] ;  /* 0x0001e000010c7983 */ /* 0x001f280000300800 */
[----:B------:R-:W4:Y:S04]  /*577a0*/  LDL.LU R13, [R1+0x1e4] ;  /* 0x0001e400010d7983 */ /* 0x000f280000300800 */
[----:B-1----:R-:W5:Y:S04]  /*577b0*/  LDL.LU R14, [R1+0x1e8] ;  /* 0x0001e800010e7983 */ /* 0x002f680000300800 */
[----:B------:R-:W5:Y:S01]  /*577c0*/  LDL.LU R15, [R1+0x1ec] ;  /* 0x0001ec00010f7983 */ /* 0x000f620000300800 */
[----:B------:R-:W-:-:S02]  /*577d0*/  IMAD.MOV.U32 R8, RZ, RZ, R26 ;  /* 0x000000ffff087224 */ /* 0x000fc400078e001a */
[----:B------:R-:W-:Y:S01]  /*577e0*/  IMAD.MOV.U32 R9, RZ, RZ, R29 ;  /* 0x000000ffff097224 */ /* 0x000fe200078e001d */
[----:B-----5:R-:W-:Y:S04]  /*577f0*/  STL.64 [R1+0x2260], R14 ;  /* 0x0022600e01007387 */ /* 0x020fe80000100a00 */
[----:B----4-:R0:W-:Y:S04]  /*57800*/  STL.64 [R1+0x2258], R12 ;  /* 0x0022580c01007387 */ /* 0x0101e80000100a00 */
[----:B------:R-:W4:Y:S04]  /*57810*/  LDL.LU R26, [R1+0x22d8] ;  /* 0x0022d800011a7983 */ /* 0x000f280000300800 */
[----:B------:R-:W-:Y:S04]  /*57820*/  STL.64 [R1+0x2268], R8 ;  /* 0x0022680801007387 */ /* 0x000fe80000100a00 */
[----:B0-----:R-:W5:Y:S04]  /*57830*/  LDL.LU R12, [R1+0x200] ;  /* 0x00020000010c7983 */ /* 0x001f680000300800 */
[----:B------:R-:W5:Y:S04]  /*57840*/  LDL.LU R13, [R1+0x204] ;  /* 0x00020400010d7983 */ /* 0x000f680000300800 */
[----:B------:R-:W3:Y:S04]  /*57850*/  LDL.LU R14, [R1+0x208] ;  /* 0x00020800010e7983 */ /* 0x000ee80000300800 */
[----:B------:R-:W3:Y:S01]  /*57860*/  LDL.LU R15, [R1+0x20c] ;  /* 0x00020c00010f7983 */ /* 0x000ee20000300800 */
[----:B--2---:R-:W-:-:S02]  /*57870*/  IMAD.MOV.U32 R10, RZ, RZ, R28 ;  /* 0x000000ffff0a7224 */ /* 0x004fc400078e001c */
[----:B------:R-:W-:Y:S01]  /*57880*/  IMAD.MOV.U32 R11, RZ, RZ, R27 ;  /* 0x000000ffff0b7224 */ /* 0x000fe200078e001b */
[----:B---3--:R-:W-:Y:S04]  /*57890*/  STL.64 [R1+0x2278], R14 ;  /* 0x0022780e01007387 */ /* 0x008fe80000100a00 */
[----:B-----5:R0:W-:Y:S04]  /*578a0*/  STL.64 [R1+0x2270], R12 ;  /* 0x0022700c01007387 */ /* 0x0201e80000100a00 */
[----:B------:R-:W-:Y:S04]  /*578b0*/  STL.64 [R1+0x2280], R10 ;  /* 0x0022800a01007387 */ /* 0x000fe80000100a00 */
[----:B0-----:R-:W2:Y:S04]  /*578c0*/  LDL.LU R12, [R1+0x210] ;  /* 0x00021000010c7983 */ /* 0x001ea80000300800 */
[----:B------:R-:W2:Y:S04]  /*578d0*/  LDL.LU R13, [R1+0x214] ;  /* 0x00021400010d7983 */ /* 0x000ea80000300800 */
[----:B------:R-:W3:Y:S04]  /*578e0*/  LDL.LU R14, [R1+0x218] ;  /* 0x00021800010e7983 */ /* 0x000ee80000300800 */
[----:B------:R-:W3:Y:S01]  /*578f0*/  LDL.LU R15, [R1+0x21c] ;  /* 0x00021c00010f7983 */ /* 0x000ee20000300800 */
[----:B------:R-:W-:-:S02]  /*57900*/  IMAD R5, R5, 0x100, R3 ;  /* 0x0000010005057824 */ /* 0x000fc400078e0203 */
[----:B------:R-:W-:Y:S02]  /*57910*/  IMAD.MOV.U32 R9, RZ, RZ, R7 ;  /* 0x000000ffff097224 */ /* 0x000fe400078e0007 */
[----:B----4-:R-:W-:Y:S01]  /*57920*/  IMAD.MOV.U32 R8, RZ, RZ, R26 ;  /* 0x000000ffff087224 */ /* 0x010fe200078e001a */
        /* <DEDUP_REMOVED lines=9> */
[----:B------:R-:W4:Y:S04]  /*579c0*/  LDL.LU R27, [R1+0x334] ;  /* 0x00033400011b7983 */ /* 0x000f280000300800 */
[----:B------:R-:W4:Y:S04]  /*579d0*/  LDL.LU R28, [R1+0x380] ;  /* 0x00038000011c7983 */ /* 0x000f280000300800 */
[----:B------:R-:W4:Y:S04]  /*579e0*/  LDL.LU R29, [R1+0x384] ;  /* 0x00038400011d7983 */ /* 0x000f280000300800 */
[----:B------:R-:W2:Y:S01]  /*579f0*/  LDL.LU R11, [R1+0x320] ;  /* 0x00032000010b7983 */ /* 0x000ea20000300800 */
[----:B------:R-:W-:-:S03]  /*57a00*/  IMAD R6, R6, 0x100, R0 ;  /* 0x0000010006067824 */ /* 0x000fc600078e0200 */
[----:B--2---:R-:W-:Y:S04]  /*57a10*/  STL [R1+0x22d0], R11 ;  /* 0x0022d00b01007387 */ /* 0x004fe80000100800 */
[----:B------:R0:W-:Y:S04]  /*57a20*/  STL.64 [R1+0x22c8], R8 ;  /* 0x0022c80801007387 */ /* 0x0001e80000100a00 */
[----:B0-----:R-:W2:Y:S04]  /*57a30*/  LDL.LU R8, [R1+0x230] ;  /* 0x0002300001087983 */ /* 0x001ea80000300800 */
[----:B------:R-:W2:Y:S04]  /*57a40*/  LDL.LU R9, [R1+0x234] ;  /* 0x0002340001097983 */ /* 0x000ea80000300800 */
[----:B------:R-:W2:Y:S04]  /*57a50*/  LDL.LU R10, [R1+0x238] ;  /* 0x00023800010a7983 */ /* 0x000ea80000300800 */
[----:B------:R-:W2:Y:S04]  /*57a60*/  LDL.LU R11, [R1+0x23c] ;  /* 0x00023c00010b7983 */ /* 0x000ea80000300800 */
[----:B------:R-:W2:Y:S04]  /*57a70*/  LDL.LU R0, [R1+0x324] ;  /* 0x0003240001007983 */ /* 0x000ea80000300800 */
[----:B---3--:R-:W-:Y:S04]  /*57a80*/  STL.64 [R1+0x22a0], R14 ;  /* 0x0022a00e01007387 */ /* 0x008fe80000100a00 */
[----:B------:R0:W-:Y:S04]  /*57a90*/  STL.64 [R1+0x2298], R12 ;  /* 0x0022980c01007387 */ /* 0x0001e80000100a00 */
        /* <DEDUP_REMOVED lines=8> */
[----:B------:R-:W5:Y:S04]  /*57b20*/  LDL.LU R14, [R1+0x288] ;  /* 0x00028800010e7983 */ /* 0x000f680000300800 */
[----:B------:R-:W5:Y:S01]  /*57b30*/  LDL.LU R15, [R1+0x28c] ;  /* 0x00028c00010f7983 */ /* 0x000f620000300800 */
[----:B------:R-:W-:-:S02]  /*57b40*/  F2FP.F16.E4M3.UNPACK_B R24, R24.H1 ;  /* 0x00000018ff18723e */ /* 0x000fc400030006ff */
[----:B------:R-:W-:Y:S01]  /*57b50*/  F2FP.F16.E4M3.UNPACK_B R25, R25.H1 ;  /* 0x00000019ff19723e */ /* 0x000fe200030006ff */
[----:B-----5:R-:W-:Y:S04]  /*57b60*/  STL.64 [R1+0x22c0], R14 ;  /* 0x0022c00e01007387 */ /* 0x020fe80000100a00 */
[----:B---3--:R0:W-:Y:S04]  /*57b70*/  STL.64 [R1+0x22b8], R12 ;  /* 0x0022b80c01007387 */ /* 0x0081e80000100a00 */
[----:B0-----:R-:W3:Y:S04]  /*57b80*/  LDL.LU R12, [R1+0x270] ;  /* 0x00027000010c7983 */ /* 0x001ee80000300800 */
[----:B------:R-:W3:Y:S04]  /*57b90*/  LDL.LU R13, [R1+0x274] ;  /* 0x00027400010d7983 */ /* 0x000ee80000300800 */
[----:B------:R-:W3:Y:S04]  /*57ba0*/  LDL.LU R14, [R1+0x278] ;  /* 0x00027800010e7983 */ /* 0x000ee80000300800 */
[----:B------:R-:W3:Y:S01]  /*57bb0*/  LDL.LU R15, [R1+0x27c] ;  /* 0x00027c00010f7983 */ /* 0x000ee20000300800 */
[----:B------:R-:W-:-:S02]  /*57bc0*/  F2FP.F16.E4M3.UNPACK_B R26, R26.H1 ;  /* 0x0000001aff1a723e */ /* 0x000fc400030006ff */
[----:B----4-:R-:W-:Y:S01]  /*57bd0*/  F2FP.F16.E4M3.UNPACK_B R27, R27.H1 ;  /* 0x0000001bff1b723e */ /* 0x010fe200030006ff */
[----:B--2---:R-:W-:Y:S01]  /*57be0*/  HMMA.16816.F32 R8, R16, R24, R8 ;  /* 0x000000181008723c */ /* 0x004fe20000001808 */
[----:B------:R-:W-:Y:S04]  /*57bf0*/  STL.64 [R1+0x2208], R22 ;  /* 0x0022081601007387 */ /* 0x000fe80000100a00 */
[----:B------:R0:W-:Y:S01]  /*57c00*/  STL.64 [R1+0x2200], R20 ;  /* 0x0022001401007387 */ /* 0x0001e20000100a00 */
[----:B------:R-:W-:-:S03]  /*57c10*/  IMAD R7, R7, 0x100, R3 ;  /* 0x0000010007077824 */ /* 0x000fc600078e0203 */
[----:B0-----:R-:W2:Y:S04]  /*57c20*/  LDL.LU R20, [R1+0x1b0] ;  /* 0x0001b00001147983 */ /* 0x001ea80000300800 */
[----:B------:R-:W2:Y:S04]  /*57c30*/  LDL.LU R21, [R1+0x1b4] ;  /* 0x0001b40001157983 */ /* 0x000ea80000300800 */
[----:B------:R-:W2:Y:S04]  /*57c40*/  LDL.LU R22, [R1+0x1b8] ;  /* 0x0001b80001167983 */ /* 0x000ea80000300800 */
[----:B------:R-:W2:Y:S04]  /*57c50*/  LDL.LU R23, [R1+0x1bc] ;  /* 0x0001bc0001177983 */ /* 0x000ea80000300800 */
[----:B------:R-:W2:Y:S04]  /*57c60*/  LDL.LU R3, [R1+0x22d4] ;  /* 0x0022d40001037983 */ /* 0x000ea80000300800 */
[----:B------:R-:W-:Y:S04]  /*57c70*/  STL.64 [R1+0x1f0], R8 ;  /* 0x0001f00801007387 */ /* 0x000fe80000100a00 */
[----:B------:R0:W-:Y:S04]  /*57c80*/  STL.64 [R1+0x1f8], R10 ;  /* 0x0001f80a01007387 */ /* 0x0001e80000100a00 */
[----:B0-----:R-:W4:Y:S04]  /*57c90*/  LDL.LU R11, [R1+0x22d0] ;  /* 0x0022d000010b7983 */ /* 0x001f280000300800 */
[----:B------:R-:W5:Y:S01]  /*57ca0*/  LDL.LU.64 R8, [R1+0x22c8] ;  /* 0x0022c80001087983 */ /* 0x000f620000300a00 */
        /* <DEDUP_REMOVED lines=13> */
[----:B------:R-:W-:Y:S04]  /*57d80*/  STL [R1+0x24], R11 ;  /* 0x0000240b01007387 */ /* 0x000fe80000100800 */
[----:B------:R-:W4:Y:S04]  /*57d90*/  LDL.LU R27, [R1+0x4] ;  /* 0x00000400011b7983 */ /* 0x000f280000300800 */
        /* <DEDUP_REMOVED lines=8> */
[----:B------:R-:W-:-:S02]  /*57e20*/  F2FP.F16.E4M3.UNPACK_B R4, R4 ;  /* 0x00000004ff04723e */ /* 0x000fc400020006ff */
[----:B------:R-:W-:Y:S02]  /*57e30*/  F2FP.F16.E4M3.UNPACK_B R6, R6 ;  /* 0x00000006ff06723e */ /* 0x000fe400020006ff */
[----:B------:R-:W-:Y:S02]  /*57e40*/  F2FP.F16.E4M3.UNPACK_B R5, R5 ;  /* 0x00000005ff05723e */ /* 0x000fe400020006ff */
[----:B------:R-:W-:Y:S01]  /*57e50*/  F2FP.F16.E4M3.UNPACK_B R7, R7 ;  /* 0x00000007ff07723e */ /* 0x000fe200020006ff */
[----:B---3--:R-:W-:Y:S01]  /*57e60*/  HMMA.16816.F32 R16, R16, R10, R12 ;  /* 0x0000000a1010723c */ /* 0x008fe2000000180c */
[----:B------:R-:W5:Y:S04]  /*57e70*/  LDL.LU.64 R14, [R1+0x22a0] ;  /* 0x0022a000010e7983 */ /* 0x000f680000300a00 */
[----:B------:R-:W5:-:S15]  /*57e80*/  LDL.LU.64 R12, [R1+0x2298] ;  /* 0x00229800010c7983 */ /* 0x000f5e0000300a00 */
[----:B------:R-:W-:-:S03]  /*57e90*/  NOP ;  /* 0x0000000000007918 */ /* 0x000fc60000000000 */
[----:B------:R0:W-:Y:S04]  /*57ea0*/  STL.64 [R1+0x220], R16 ;  /* 0x0002201001007387 */ /* 0x0001e80000100a00 */
[----:B------:R1:W-:Y:S04]  /*57eb0*/  STL.64 [R1+0x228], R18 ;  /* 0x0002281201007387 */ /* 0x0003e80000100a00 */
[----:B0-----:R-:W4:Y:S04]  /*57ec0*/  LDL.LU R16, [R1+0x1c0] ;  /* 0x0001c00001107983 */ /* 0x001f280000300800 */
[----:B------:R-:W4:Y:S04]  /*57ed0*/  LDL.LU R17, [R1+0x1c4] ;  /* 0x0001c40001117983 */ /* 0x000f280000300800 */
[----:B-1----:R-:W4:Y:S04]  /*57ee0*/  LDL.LU R18, [R1+0x1c8] ;  /* 0x0001c80001127983 */ /* 0x002f280000300800 */
[----:B------:R-:W4:Y:S01]  /*57ef0*/  LDL.LU R19, [R1+0x1cc] ;  /* 0x0001cc0001137983 */ /* 0x000f220000300800 */
[----:B-----5:R-:W-:Y:S03]  /*57f00*/  HMMA.16816.F32 R8, R4, R8, R12 ;  /* 0x000000080408723c */ /* 0x020fe6000000180c */
        /* <DEDUP_REMOVED lines=26> */
[----:B0-----:R-:W5:Y:S04]  /*580b0*/  LDL.LU.64 R10, [R1+0x2238] ;  /* 0x00223800010a7983 */ /* 0x001f680000300a00 */
[----:B------:R-:W3:Y:S01]  /*580c0*/  LDL.LU.64 R8, [R1+0x2230] ;  /* 0x0022300001087983 */ /* 0x000ee20000300a00 */
[C---:B----4-:R-:W-:Y:S06]  /*580d0*/  HMMA.16816.F32 R24, R4.reuse, R26, R16 ;  /* 0x0000001a0418723c */ /* 0x050fec0000001810 */
[----:B--2---:R-:W-:Y:S01]  /*580e0*/  HMMA.16816.F32 R16, R4, R2, R20 ;  /* 0x000000020410723c */ /* 0x004fe20000001814 */
[----:B------:R-:W2:-:S15]  /*580f0*/  LDL R2, [R1+0x408] ;  /* 0x0004080001027983 */ /* 0x000e9e0000100800 */
[----:B------:R-:W-:-:S01]  /*58100*/  NOP ;  /* 0x0000000000007918 */ /* 0x000fc20000000000 */
[----:B------:R0:W-:Y:S04]  /*58110*/  STL.64 [R1+0x2b0], R24 ;  /* 0x0002b01801007387 */ /* 0x0001e80000100a00 */
[----:B------:R1:W-:Y:S04]  /*58120*/  STL.64 [R1+0x2b8], R26 ;  /* 0x0002b81a01007387 */ /* 0x0003e80000100a00 */
[----:B------:R-:W4:Y:S04]  /*58130*/  LDL R3, [R1+0x40c] ;  /* 0x00040c0001037983 */ /* 0x000f280000100800 */
[----:B------:R-:W-:Y:S04]  /*58140*/  STL.64 [R1+0x2a0], R16 ;  /* 0x0002a01001007387 */ /* 0x000fe80000100a00 */
[----:B------:R-:W-:Y:S04]  /*58150*/  STL.64 [R1+0x2a8], R18 ;  /* 0x0002a81201007387 */ /* 0x000fe80000100a00 */
[----:B0-----:R-:W5:Y:S01]  /*58160*/  LDL.LU R24, [R1+0xb0] ;  /* 0x0000b00001187983 */ /* 0x001f620000300800 */
[----:B---3--:R-:W-:-:S15]  /*58170*/  HMMA.16816.F32 R12, R4, R8, R12 ;  /* 0x00000008040c723c */ /* 0x008fde000000180c */
[----:B------:R-:W-:-:S08]  /*58180*/  NOP ;  /* 0x0000000000007918 */ /* 0x000fd00000000000 */
[----:B------:R-:W-:Y:S04]  /*58190*/  STL.64 [R1+0x290], R12 ;  /* 0x0002900c01007387 */ /* 0x000fe80000100a00 */
[----:B------:R-:W-:Y:S04]  /*581a0*/  STL.64 [R1+0x298], R14 ;  /* 0x0002980e01007387 */ /* 0x000fe80000100a00 */
[----:B------:R-:W5:Y:S04]  /*581b0*/  LDL.LU R25, [R1+0xb4] ;  /* 0x0000b40001197983 */ /* 0x000f680000300800 */
[----:B-1----:R-:W3:Y:S04]  /*581c0*/  LDL.LU R26, [R1+0xb8] ;  /* 0x0000b800011a7983 */ /* 0x002ee80000300800 */
[----:B------:R-:W3:Y:S04]  /*581d0*/  LDL.LU R27, [R1+0xbc] ;  /* 0x0000bc00011b7983 */ /* 0x000ee80000300800 */
[----:B---3--:R-:W-:Y:S04]  /*581e0*/  STL.64 [R1+0x21f8], R26 ;  /* 0x0021f81a01007387 */ /* 0x008fe80000100a00 */
[----:B-----5:R0:W-:Y:S04]  /*581f0*/  STL.64 [R1+0x21f0], R24 ;  /* 0x0021f01801007387 */ /* 0x0201e80000100a00 */
[----:B0-----:R-:W3:Y:S04]  /*58200*/  LDL.LU R24, [R1+0xd0] ;  /* 0x0000d00001187983 */ /* 0x001ee80000300800 */
[----:B------:R-:W3:Y:S04]  /*58210*/  LDL.LU R25, [R1+0xd4] ;  /* 0x0000d40001197983 */ /* 0x000ee80000300800 */
[----:B------:R-:W5:Y:S04]  /*58220*/  LDL.LU R26, [R1+0xd8] ;  /* 0x0000d800011a7983 */ /* 0x000f680000300800 */
[----:B------:R-:W5:Y:S04]  /*58230*/  LDL.LU R27, [R1+0xdc] ;  /* 0x0000dc00011b7983 */ /* 0x000f680000300800 */
[----:B------:R-:W2:Y:S04]  /*58240*/  LDL.LU R12, [R1+0x150] ;  /* 0x00015000010c7983 */ /* 0x000ea80000300800 */
[----:B------:R-:W2:Y:S04]  /*58250*/  LDL.LU R13, [R1+0x154] ;  /* 0x00015400010d7983 */ /* 0x000ea80000300800 */
[----:B------:R-:W2:Y:S04]  /*58260*/  LDL.LU R14, [R1+0x158] ;  /* 0x00015800010e7983 */ /* 0x000ea80000300800 */
[----:B------:R-:W2:Y:S04]  /*58270*/  LDL.LU R15, [R1+0x15c] ;  /* 0x00015c00010f7983 */ /* 0x000ea80000300800 */
[----:B-----5:R-:W-:Y:S04]  /*58280*/  STL.64 [R1+0x2218], R26 ;  /* 0x0022181a01007387 */ /* 0x020fe80000100a00 */
[----:B---3--:R0:W-:Y:S04]  /*58290*/  STL.64 [R1+0x2210], R24 ;  /* 0x0022101801007387 */ /* 0x0081e80000100a00 */
[----:B0-----:R-:W3:Y:S04]  /*582a0*/  LDL.LU R24, [R1+0x130] ;  /* 0x0001300001187983 */ /* 0x001ee80000300800 */
[----:B------:R-:W3:Y:S04]  /*582b0*/  LDL.LU R25, [R1+0x134] ;  /* 0x0001340001197983 */ /* 0x000ee80000300800 */
[----:B------:R-:W3:Y:S04]  /*582c0*/  LDL.LU R26, [R1+0x138] ;  /* 0x00013800011a7983 */ /* 0x000ee80000300800 */
[----:B------:R-:W3:Y:S04]  /*582d0*/  LDL.LU R27, [R1+0x13c] ;  /* 0x00013c00011b7983 */ /* 0x000ee80000300800 */
[----:B------:R-:W5:Y:S04]  /*582e0*/  LDL.LU R20, [R1+0xf0] ;  /* 0x0000f00001147983 */ /* 0x000f680000300800 */
[----:B------:R-:W5:Y:S04]  /*582f0*/  LDL.LU R21, [R1+0xf4] ;  /* 0x0000f40001157983 */ /* 0x000f680000300800 */
[----:B------:R-:W5:Y:S04]  /*58300*/  LDL.LU R22, [R1+0xf8] ;  /* 0x0000f80001167983 */ /* 0x000f680000300800 */
[----:B------:R-:W5:Y:S04]  /*58310*/  LDL.LU R23, [R1+0xfc] ;  /* 0x0000fc0001177983 */ /* 0x000f680000300800 */
[----:B------:R-:W4:Y:S04]  /*58320*/  LDL.LU R29, [R1+0x1c30] ;  /* 0x001c3000011d7983 */ /* 0x000f280000300800 */
[----:B------:R-:W3:Y:S04]  /*58330*/  LDL.LU R16, [R1+0x1c2c] ;  /* 0x001c2c0001107983 */ /* 0x000ee80000300800 */
[----:B------:R-:W4:Y:S04]  /*58340*/  LDL.LU R0, [R1+0x1c40] ;  /* 0x001c400001007983 */ /* 0x000f280000300800 */
[----:B------:R-:W5:Y:S04]  /*58350*/  LDL.LU R18, [R1+0x1c3c] ;  /* 0x001c3c0001127983 */ /* 0x000f680000300800 */
[----:B------:R-:W3:Y:S04]  /*58360*/  LDL.LU R17, [R1+0x1c34] ;  /* 0x001c340001117983 */ /* 0x000ee80000300800 */
[----:B------:R-:W5:Y:S01]  /*58370*/  LDL.LU R19, [R1+0x1c44] ;  /* 0x001c440001137983 */ /* 0x000f620000300800 */
[C---:B--2---:R-:W-:Y:S03]  /*58380*/  HMMA.16816.F32 R12, R4.reuse, R10, R12 ;  /* 0x0000000a040c723c */ /* 0x044fe6000000180c */
[----:B-----5:R-:W-:Y:S04]  /*58390*/  STL.64 [R1+0x21c8], R18 ;  /* 0x0021c81201007387 */ /* 0x020fe80000100a00 */
[----:B---3--:R0:W-:Y:S04]  /*583a0*/  STL.64 [R1+0x21c0], R16 ;  /* 0x0021c01001007387 */ /* 0x0081e80000100a00 */
        /* <DEDUP_REMOVED lines=10> */
[----:B------:R-:W3:Y:S04]  /*58450*/  LDL R8, [R1+0x3f8] ;  /* 0x0003f80001087983 */ /* 0x000ee80000100800 */
[----:B------:R-:W3:Y:S04]  /*58460*/  LDL R9, [R1+0x3fc] ;  /* 0x0003fc0001097983 */ /* 0x000ee80000100800 */
[----:B------:R-:W-:Y:S04]  /*58470*/  STL.64 [R1+0x280], R12 ;  /* 0x0002800c01007387 */ /* 0x000fe80000100a00 */
[----:B------:R0:W-:Y:S04]  /*58480*/  STL.64 [R1+0x288], R14 ;  /* 0x0002880e01007387 */ /* 0x0001e80000100a00 */
[----:B0-----:R-:W5:Y:S04]  /*58490*/  LDL.LU.64 R14, [R1+0x2228] ;  /* 0x00222800010e7983 */ /* 0x001f680000300a00 */
[----:B------:R-:W4:Y:S04]  /*584a0*/  LDL.LU.64 R12, [R1+0x2220] ;  /* 0x00222000010c7983 */ /* 0x000f280000300a00 */
[----:B------:R-:W2:Y:S04]  /*584b0*/  LDL R10, [R1+0x428] ;  /* 0x00042800010a7983 */ /* 0x000ea80000100800 */
[----:B------:R-:W2:Y:S01]  /*584c0*/  LDL R11, [R1+0x42c] ;  /* 0x00042c00010b7983 */ /* 0x000ea20000100800 */
[C---:B----4-:R-:W-:Y:S06]  /*584d0*/  HMMA.16816.F32 R24, R4.reuse, R12, R24 ;  /* 0x0000000c0418723c */ /* 0x050fec0000001818 */
[C---:B-----5:R-:W-:Y:S01]  /*584e0*/  HMMA.16816.F32 R20, R4.reuse, R14, R20 ;  /* 0x0000000e0414723c */ /* 0x060fe20000001814 */
[----:B--2---:R-:W-:Y:S04]  /*584f0*/  STL.64 [R1+0x21b0], R10 ;  /* 0x0021b00a01007387 */ /* 0x004fe80000100a00 */
[----:B---3--:R0:W-:Y:S04]  /*58500*/  STL.64 [R1+0x21a8], R8 ;  /* 0x0021a80801007387 */ /* 0x0081e80000100a00 */
[----:B0-----:R-:W2:Y:S04]  /*58510*/  LDL.LU R8, [R1+0x40] ;  /* 0x0000400001087983 */ /* 0x001ea80000300800 */
[----:B------:R-:W2:Y:S04]  /*58520*/  LDL.LU R9, [R1+0x44] ;  /* 0x0000440001097983 */ /* 0x000ea80000300800 */
[----:B------:R-:W2:Y:S04]  /*58530*/  LDL.LU R10, [R1+0x48] ;  /* 0x00004800010a7983 */ /* 0x000ea80000300800 */
[----:B------:R-:W2:Y:S04]  /*58540*/  LDL.LU R11, [R1+0x4c] ;  /* 0x00004c00010b7983 */ /* 0x000ea80000300800 */
        /* <DEDUP_REMOVED lines=8> */
[----:B0-----:R-:W5:Y:S04]  /*585d0*/  LDL.LU.64 R22, [R1+0x2208] ;  /* 0x0022080001167983 */ /* 0x001f680000300a00 */
[----:B------:R-:W3:Y:S04]  /*585e0*/  LDL.LU.64 R20, [R1+0x2200] ;  /* 0x0022000001147983 */ /* 0x000ee80000300a00 */
[----:B------:R-:W4:Y:S04]  /*585f0*/  LDL.LU R14, [R1+0x1c38] ;  /* 0x001c3800010e7983 */ /* 0x000f280000300800 */
[----:B------:R-:W4:Y:S01]  /*58600*/  LDL.LU R15, [R1+0x1c48] ;  /* 0x001c4800010f7983 */ /* 0x000f220000300800 */
[----:B---3--:R-:W-:-:S15]  /*58610*/  HMMA.16816.F32 R24, R4, R20, R24 ;  /* 0x000000140418723c */ /* 0x008fde0000001818 */
[----:B------:R-:W-:-:S08]  /*58620*/  NOP ;  /* 0x0000000000007918 */ /* 0x000fd00000000000 */
[----:B------:R-:W-:Y:S04]  /*58630*/  STL.64 [R1+0x200], R24 ;  /* 0x0002001801007387 */ /* 0x000fe80000100a00 */
[----:B------:R0:W-:Y:S04]  /*58640*/  STL.64 [R1+0x208], R26 ;  /* 0x0002081a01007387 */ /* 0x0001e80000100a00 */
[----:B0-----:R-:W5:Y:S04]  /*58650*/  LDL.LU.64 R26, [R1+0x21f8] ;  /* 0x0021f800011a7983 */ /* 0x001f680000300a00 */
[----:B------:R-:W5:Y:S02]  /*58660*/  LDL.LU.64 R24, [R1+0x21f0] ;  /* 0x0021f00001187983 */ /* 0x000f640000300a00 */
[----:B-----5:R-:W-:Y:S02]  /*58670*/  HMMA.16816.F32 R20, R4, R22, R24 ;  /* 0x000000160414723c */ /* 0x020fe40000001818 */
[----:B------:R-:W3:Y:S04]  /*58680*/  LDL.LU.64 R26, [R1+0x21e8] ;  /* 0x0021e800011a7983 */ /* 0x000ee80000300a00 */
[----:B------:R-:W5:-:S15]  /*58690*/  LDL.LU.64 R24, [R1+0x21e0] ;  /* 0x0021e00001187983 */ /* 0x000f5e0000300a00 */
[----:B------:R-:W-:-:S02]  /*586a0*/  NOP ;  /* 0x0000000000007918 */ /* 0x000fc40000000000 */
[----:B------:R0:W-:Y:S04]  /*586b0*/  STL.64 [R1+0x1c0], R20 ;  /* 0x0001c01401007387 */ /* 0x0001e80000100a00 */
[----:B------:R1:W-:Y:S04]  /*586c0*/  STL.64 [R1+0x1c8], R22 ;  /* 0x0001c81601007387 */ /* 0x0003e80000100a00 */
[----:B0-----:R-:W4:Y:S04]  /*586d0*/  LDL.LU R20, [R1+0x60] ;  /* 0x0000600001147983 */ /* 0x001f280000300800 */
[----:B------:R-:W4:Y:S04]  /*586e0*/  LDL.LU R21, [R1+0x64] ;  /* 0x0000640001157983 */ /* 0x000f280000300800 */
[----:B-1----:R-:W4:Y:S04]  /*586f0*/  LDL.LU R22, [R1+0x68] ;  /* 0x0000680001167983 */ /* 0x002f280000300800 */
[----:B------:R-:W4:Y:S01]  /*58700*/  LDL.LU R23, [R1+0x6c] ;  /* 0x00006c0001177983 */ /* 0x000f220000300800 */
[----:B-----5:R-:W-:-:S15]  /*58710*/  HMMA.16816.F32 R16, R4, R24, R16 ;  /* 0x000000180410723c */ /* 0x020fde0000001810 */
[----:B------:R-:W-:-:S08]  /*58720*/  NOP ;  /* 0x0000000000007918 */ /* 0x000fd00000000000 */
[----:B------:R-:W-:Y:S04]  /*58730*/  STL.64 [R1+0xf0], R16 ;  /* 0x0000f01001007387 */ /* 0x000fe80000100a00 */
[----:B------:R0:W-:Y:S04]  /*58740*/  STL.64 [R1+0xf8], R18 ;  /* 0x0000f81201007387 */ /* 0x0001e80000100a00 */
[----:B0-----:R-:W3:Y:S04]  /*58750*/  LDL.LU.64 R18, [R1+0x21d8] ;  /* 0x0021d80001127983 */ /* 0x001ee80000300a00 */
[----:B------:R-:W3:Y:S02]  /*58760*/  LDL.LU.64 R16, [R1+0x21d0] ;  /* 0x0021d00001107983 */ /* 0x000ee40000300a00 */
[----:B---3--:R-:W-:Y:S02]  /*58770*/  HMMA.16816.F32 R24, R4, R26, R16 ;  /* 0x0000001a0418723c */ /* 0x008fe40000001810 */
        /* <DEDUP_REMOVED lines=9> */
[----:B-----5:R-:W-:-:S03]  /*58810*/  IMAD R16, R16, 0x100, R29 ;  /* 0x0000010010107824 */ /* 0x020fc600078e021d */
[----:B------:R-:W2:Y:S01]  /*58820*/  LDL.LU R29, [R1+0x21bc] ;  /* 0x0021bc00011d7983 */ /* 0x000ea20000300800 */
[----:B---3--:R-:W-:-:S03]  /*58830*/  IMAD R18, R18, 0x100, R0 ;  /* 0x0000010012127824 */ /* 0x008fc600078e0200 */
[----:B------:R-:W3:Y:S01]  /*58840*/  LDL.LU R0, [R1+0x21b8] ;  /* 0x0021b80001007983 */ /* 0x000ee20000300800 */
[----:B--2---:R-:W-:-:S15]  /*58850*/  HMMA.16816.F32 R8, R4, R28, R8 ;  /* 0x0000001c0408723c */ /* 0x004fde0000001808 */
[----:B------:R-:W-:-:S08]  /*58860*/  NOP ;  /* 0x0000000000007918 */ /* 0x000fd00000000000 */
[----:B------:R-:W-:Y:S04]  /*58870*/  STL.64 [R1+0x40], R8 ;  /* 0x0000400801007387 */ /* 0x000fe80000100a00 */
[----:B------:R0:W-:Y:S04]  /*58880*/  STL.64 [R1+0x48], R10 ;  /* 0x0000480a01007387 */ /* 0x0001e80000100a00 */
[----:B0-----:R-:W2:Y:S04]  /*58890*/  LDL.LU.64 R10, [R1+0x21b0] ;  /* 0x0021b000010a7983 */ /* 0x001ea80000300a00 */
[----:B------:R-:W5:Y:S01]  /*588a0*/  LDL.LU.64 R8, [R1+0x21a8] ;  /* 0x0021a80001087983 */ /* 0x000f620000300a00 */
[----:B----4-:R-:W-:Y:S01]  /*588b0*/  HMMA.16816.F32 R4, R4, R12, R24 ;  /* 0x0000000c0404723c */ /* 0x010fe20000001818 */
[----:B------:R-:W-:-:S02]  /*588c0*/  IMAD R17, R17, 0x100, R14 ;  /* 0x0000010011117824 */ /* 0x000fc400078e020e */
[----:B------:R-:W-:Y:S01]  /*588d0*/  IMAD R19, R19, 0x100, R15 ;  /* 0x0000010013137824 */ /* 0x000fe200078e020f */
[----:B------:R-:W-:Y:S02]  /*588e0*/  F2FP.F16.E4M3.UNPACK_B R16, R16 ;  /* 0x00000010ff10723e */ /* 0x000fe400020006ff */
[----:B------:R-:W-:Y:S02]  /*588f0*/  F2FP.F16.E4M3.UNPACK_B R18, R18 ;  /* 0x00000012ff12723e */ /* 0x000fe400020006ff */
[----:B------:R-:W-:Y:S02]  /*58900*/  F2FP.F16.E4M3.UNPACK_B R17, R17 ;  /* 0x00000011ff11723e */ /* 0x000fe400020006ff */
[----:B------:R-:W-:Y:S02]  /*58910*/  F2FP.F16.E4M3.UNPACK_B R19, R19 ;  /* 0x00000013ff13723e */ /* 0x000fe400020006ff */
[----:B------:R-:W-:Y:S02]  /*58920*/  F2FP.F16.E4M3.UNPACK_B R28, R2 ;  /* 0x00000002ff1c723e */ /* 0x000fe400020006ff */
[----:B------:R-:W-:-:S02]  /*58930*/  F2FP.F16.E4M3.UNPACK_B R29, R3 ;  /* 0x00000003ff1d723e */ /* 0x000fc400020006ff */
[----:B-----5:R-:W-:Y:S02]  /*58940*/  F2FP.F16.E4M3.UNPACK_B R8, R8 ;  /* 0x00000008ff08723e */ /* 0x020fe400020006ff */
[----:B------:R-:W-:-:S03]  /*58950*/  F2FP.F16.E4M3.UNPACK_B R9, R9 ;  /* 0x00000009ff09723e */ /* 0x000fc600020006ff */
[----:B------:R-:W-:Y:S04]  /*58960*/  STL [R1+0x28], R8 ;  /* 0x0000280801007387 */ /* 0x000fe80000100800 */
[----:B------:R-:W-:Y:S04]  /*58970*/  STL.64 [R1+0x30], R4 ;  /* 0x0000300401007387 */ /* 0x000fe80000100a00 */
[----:B------:R0:W-:Y:S02]  /*58980*/  STL.64 [R1+0x38], R6 ;  /* 0x0000380601007387 */ /* 0x0001e40000100a00 */
[----:B0-----:R-:W-:Y:S01]  /*58990*/  HMMA.16816.F32 R4, R16, R8, R20 ;  /* 0x000000081004723c */ /* 0x001fe20000001814 */
[----:B--2---:R-:W-:-:S02]  /*589a0*/  F2FP.F16.E4M3.UNPACK_B R15, R10 ;  /* 0x0000000aff0f723e */ /* 0x004fc400020006ff */
[----:B------:R-:W-:-:S03]  /*589b0*/  F2FP.F16.E4M3.UNPACK_B R14, R11 ;  /* 0x0000000bff0e723e */ /* 0x000fc600020006ff */
[----:B------:R-:W-:Y:S04]  /*589c0*/  STL [R1+0x2c], R9 ;  /* 0x00002c0901007387 */ /* 0x000fe80000100800 */
[----:B------:R-:W-:-:S13]  /*589d0*/  STL [R1+0x18], R15 ;  /* 0x0000180f01007387 */ /* 0x000fda0000100800 */
[----:B------:R0:W-:Y:S04]  /*589e0*/  STL.64 [R1+0x60], R4 ;  /* 0x0000600401007387 */ /* 0x0001e80000100a00 */
[----:B------:R1:W-:Y:S04]  /*589f0*/  STL.64 [R1+0x68], R6 ;  /* 0x0000680601007387 */ /* 0x0003e80000100a00 */
[----:B------:R-:W-:Y:S04]  /*58a00*/  STL [R1+0x1c], R14 ;  /* 0x00001c0e01007387 */ /* 0x000fe80000100800 */
[----:B0-----:R-:W2:Y:S04]  /*58a10*/  LDL.LU R4, [R1+0x160] ;  /* 0x0001600001047983 */ /* 0x001ea80000300800 */
[----:B------:R-:W2:Y:S04]  /*58a20*/  LDL.LU R5, [R1+0x164] ;  /* 0x0001640001057983 */ /* 0x000ea80000300800 */
[----:B------:R-:W-:Y:S04]  /*58a30*/  STL [R1+0x10], R28 ;  /* 0x0000101c01007387 */ /* 0x000fe80000100800 */
[----:B-1----:R-:W4:Y:S04]  /*58a40*/  LDL.LU R6, [R1+0x168] ;  /* 0x0001680001067983 */ /* 0x002f280000300800 */
[----:B------:R-:W-:Y:S04]  /*58a50*/  STL [R1+0x14], R29 ;  /* 0x0000141d01007387 */ /* 0x000fe80000100800 */
[----:B------:R-:W4:Y:S04]  /*58a60*/  LDL.LU R7, [R1+0x16c] ;  /* 0x00016c0001077983 */ /* 0x000f280000300800 */
[----:B------:R-:W5:Y:S04]  /*58a70*/  LDL R12, [R1+0x3b8] ;  /* 0x0003b800010c7983 */ /* 0x000f680000100800 */
[----:B------:R-:W5:Y:S04]  /*58a80*/  LDL R13, [R1+0x3bc] ;  /* 0x0003bc00010d7983 */ /* 0x000f680000100800 */
[----:B----4-:R-:W-:Y:S04]  /*58a90*/  STL.64 [R1+0x2120], R6 ;  /* 0x0021200601007387 */ /* 0x010fe80000100a00 */
[----:B--2---:R0:W-:Y:S04]  /*58aa0*/  STL.64 [R1+0x2118], R4 ;  /* 0x0021180401007387 */ /* 0x0041e80000100a00 */
[----:B0-----:R-:W2:Y:S04]  /*58ab0*/  LDL.LU R4, [R1+0x140] ;  /* 0x0001400001047983 */ /* 0x001ea80000300800 */
[----:B------:R-:W2:Y:S04]  /*58ac0*/  LDL.LU R5, [R1+0x144] ;  /* 0x0001440001057983 */ /* 0x000ea80000300800 */
[----:B------:R-:W4:Y:S01]  /*58ad0*/  LDL.LU R6, [R1+0x148] ;  /* 0x0001480001067983 */ /* 0x000f220000300800 */
[----:B---3--:R-:W-:-:S03]  /*58ae0*/  IMAD.MOV.U32 R7, RZ, RZ, R0 ;  /* 0x000000ffff077224 */ /* 0x008fc600078e0000 */
[----:B------:R-:W3:Y:S04]  /*58af0*/  LDL.LU R0, [R1+0x21a4] ;  /* 0x0021a40001007983 */ /* 0x000ee80000300800 */
[----:B------:R-:W5:Y:S04]  /*58b00*/  LDL R10, [R1+0x398] ;  /* 0x00039800010a7983 */ /* 0x000f680000100800 */
[----:B------:R-:W5:Y:S04]  /*58b10*/  LDL R11, [R1+0x39c] ;  /* 0x00039c00010b7983 */ /* 0x000f680000100800 */
[----:B------:R-:W2:Y:S04]  /*58b20*/  LDL R8, [R1+0x3c8] ;  /* 0x0003c80001087983 */ /* 0x000ea80000100800 */
[----:B------:R-:W2:Y:S04]  /*58b30*/  LDL R9, [R1+0x3cc] ;  /* 0x0003cc0001097983 */ /* 0x000ea80000100800 */
[----:B------:R-:W3:Y:S04]  /*58b40*/  LDL R2, [R1+0x3a8] ;  /* 0x0003a80001027983 */ /* 0x000ee80000100800 */
[----:B------:R-:W3:Y:S04]  /*58b50*/  LDL R3, [R1+0x3ac] ;  /* 0x0003ac0001037983 */ /* 0x000ee80000100800 */
[----:B-----5:R-:W-:Y:S04]  /*58b60*/  STL.64 [R1+0x2150], R10 ;  /* 0x0021500a01007387 */ /* 0x020fe80000100a00 */
[----:B--2---:R-:W-:Y:S04]  /*58b70*/  STL.64 [R1+0x2148], R8 ;  /* 0x0021480801007387 */ /* 0x004fe80000100a00 */
[----:B----4-:R-:W-:Y:S04]  /*58b80*/  STL.64 [R1+0x2130], R6 ;  /* 0x0021300601007387 */ /* 0x010fe80000100a00 */
[----:B------:R0:W-:Y:S04]  /*58b90*/  STL.64 [R1+0x2128], R4 ;  /* 0x0021280401007387 */ /* 0x0001e80000100a00 */
[----:B0-----:R-:W2:Y:S04]  /*58ba0*/  LDL.LU R4, [R1+0x120] ;  /* 0x0001200001047983 */ /* 0x001ea80000300800 */
[----:B------:R-:W2:Y:S04]  /*58bb0*/  LDL.LU R5, [R1+0x124] ;  /* 0x0001240001057983 */ /* 0x000ea80000300800 */
[----:B------:R-:W4:Y:S04]  /*58bc0*/  LDL.LU R6, [R1+0x128] ;  /* 0x0001280001067983 */ /* 0x000f280000300800 */
[----:B------:R-:W4:Y:S04]  /*58bd0*/  LDL.LU R7, [R1+0x12c] ;  /* 0x00012c0001077983 */ /* 0x000f280000300800 */
[----:B------:R-:W5:Y:S04]  /*58be0*/  LDL.LU R8, [R1+0x90] ;  /* 0x0000900001087983 */ /* 0x000f680000300800 */
[----:B------:R-:W5:Y:S04]  /*58bf0*/  LDL.LU R9, [R1+0x94] ;  /* 0x0000940001097983 */ /* 0x000f680000300800 */
[----:B------:R-:W3:Y:S04]  /*58c00*/  LDL.LU R10, [R1+0x98] ;  /* 0x00009800010a7983 */ /* 0x000ee80000300800 */
[----:B------:R-:W3:Y:S04]  /*58c10*/  LDL.LU R11, [R1+0x9c] ;  /* 0x00009c00010b7983 */ /* 0x000ee80000300800 */
[----:B---3--:R-:W-:Y:S04]  /*58c20*/  STL.64 [R1+0x2190], R10 ;  /* 0x0021900a01007387 */ /* 0x008fe80000100a00 */
[----:B-----5:R-:W-:Y:S04]  /*58c30*/  STL.64 [R1+0x2188], R8 ;  /* 0x0021880801007387 */ /* 0x020fe80000100a00 */
[----:B------:R-:W3:Y:S04]  /*58c40*/  LDL R22, [R1+0x3d8] ;  /* 0x0003d80001167983 */ /* 0x000ee80000100800 */
[----:B------:R-:W5:Y:S04]  /*58c50*/  LDL R23, [R1+0x3dc] ;  /* 0x0003dc0001177983 */ /* 0x000f680000100800 */
[----:B----4-:R-:W-:Y:S04]  /*58c60*/  STL.64 [R1+0x2140], R6 ;  /* 0x0021400601007387 */ /* 0x010fe80000100a00 */
[----:B--2---:R0:W-:Y:S04]  /*58c70*/  STL.64 [R1+0x2138], R4 ;  /* 0x0021380401007387 */ /* 0x0041e80000100a00 */
[----:B0-----:R-:W2:Y:S04]  /*58c80*/  LDL.LU R4, [R1+0x100] ;  /* 0x0001000001047983 */ /* 0x001ea80000300800 */
[----:B------:R-:W2:Y:S04]  /*58c90*/  LDL.LU R5, [R1+0x104] ;  /* 0x0001040001057983 */ /* 0x000ea80000300800 */
[----:B------:R-:W4:Y:S01]  /*58ca0*/  LDL.LU R6, [R1+0x108] ;  /* 0x0001080001067983 */ /* 0x000f220000300800 */
[----:B------:R-:W-:-:S03]  /*58cb0*/  IMAD.MOV.U32 R7, RZ, RZ, R0 ;  /* 0x000000ffff077224 */ /* 0x000fc600078e0000 */
[----:B------:R-:W3:Y:S04]  /*58cc0*/  LDL.LU R0, [R1+0x21a0] ;  /* 0x0021a00001007983 */ /* 0x000ee80000300800 */
[----:B----4-:R-:W-:Y:S04]  /*58cd0*/  STL.64 [R1+0x2160], R6 ;  /* 0x0021600601007387 */ /* 0x010fe80000100a00 */
[----:B--2---:R0:W-:Y:S04]  /*58ce0*/  STL.64 [R1+0x2158], R4 ;  /* 0x0021580401007387 */ /* 0x0041e80000100a00 */
[----:B0-----:R-:W2:Y:S04]  /*58cf0*/  LDL.LU R4, [R1+0xe0] ;  /* 0x0000e00001047983 */ /* 0x001ea80000300800 */
[----:B------:R-:W2:Y:S04]  /*58d00*/  LDL.LU R5, [R1+0xe4] ;  /* 0x0000e40001057983 */ /* 0x000ea80000300800 */
[----:B------:R-:W4:Y:S04]  /*58d10*/  LDL.LU R6, [R1+0xe8] ;  /* 0x0000e80001067983 */ /* 0x000f280000300800 */
[----:B------:R-:W4:Y:S04]  /*58d20*/  LDL.LU R7, [R1+0xec] ;  /* 0x0000ec0001077983 */ /* 0x000f280000300800 */
[----:B----4-:R0:W-:Y:S04]  /*58d30*/  STL.64 [R1+0x2170], R6 ;  /* 0x0021700601007387 */ /* 0x0101e80000100a00 */
[----:B0-----:R-:W4:Y:S04]  /*58d40*/  LDL R6, [R1+0x3e8] ;  /* 0x0003e80001067983 */ /* 0x001f280000100800 */
[----:B------:R-:W4:Y:S04]  /*58d50*/  LDL R7, [R1+0x3ec] ;  /* 0x0003ec0001077983 */ /* 0x000f280000100800 */
[----:B--2---:R0:W-:Y:S01]  /*58d60*/  STL.64 [R1+0x2168], R4 ;  /* 0x0021680401007387 */ /* 0x0041e20000100a00 */
[----:B------:R-:W-:-:S02]  /*58d70*/  IMAD.MOV.U32 R10, RZ, RZ, R15 ;  /* 0x000000ffff0a7224 */ /* 0x000fc400078e000f */
[----:B------:R-:W-:Y:S01]  /*58d80*/  IMAD.MOV.U32 R11, RZ, RZ, R14 ;  /* 0x000000ffff0b7224 */ /* 0x000fe200078e000e */
[----:B----4-:R1:W-:Y:S04]  /*58d90*/  STL.64 [R1+0x2198], R6 ;  /* 0x0021980601007387 */ /* 0x0103e80000100a00 */
[----:B0-----:R-:W2:Y:S04]  /*58da0*/  LDL.LU R4, [R1+0x70] ;  /* 0x0000700001047983 */ /* 0x001ea80000300800 */
[----:B------:R-:W2:Y:S04]  /*58db0*/  LDL.LU R5, [R1+0x74] ;  /* 0x0000740001057983 */ /* 0x000ea80000300800 */
[----:B-1----:R-:W2:Y:S04]  /*58dc0*/  LDL.LU R6, [R1+0x78] ;  /* 0x0000780001067983 */ /* 0x002ea80000300800 */
[----:B------:R-:W2:Y:S04]  /*58dd0*/  LDL.LU R7, [R1+0x7c] ;  /* 0x00007c0001077983 */ /* 0x000ea80000300800 */
[----:B------:R-:W4:Y:S01]  /*58de0*/  LDL R15, [R1+0x378] ;  /* 0x00037800010f7983 */ /* 0x000f220000100800 */
[----:B--2---:R-:W-:Y:S03]  /*58df0*/  HMMA.16816.F32 R8, R16, R10, R4 ;  /* 0x0000000a1008723c */ /* 0x004fe60000001804 */
[----:B----4-:R3:W-:Y:S04]  /*58e00*/  STL [R1+0x2180], R15 ;  /* 0x0021800f01007387 */ /* 0x0107e80000100800 */
[----:B------:R0:W-:Y:S01]  /*58e10*/  STL.64 [R1+0x2178], R12 ;  /* 0x0021780c01007387 */ /* 0x0001e20000100a00 */
[----:B---3--:R-:W-:-:S03]  /*58e20*/  IMAD.MOV.U32 R15, RZ, RZ, R0 ;  /* 0x000000ffff0f7224 */ /* 0x008fc600078e0000 */
[----:B0-----:R-:W2:Y:S04]  /*58e30*/  LDL.LU R12, [R1+0xc0] ;  /* 0x0000c000010c7983 */ /* 0x001ea80000300800 */
[----:B------:R-:W2:Y:S04]  /*58e40*/  LDL.LU R13, [R1+0xc4] ;  /* 0x0000c400010d7983 */ /* 0x000ea80000300800 */
[----:B------:R-:W2:Y:S04]  /*58e50*/  LDL.LU R14, [R1+0xc8] ;  /* 0x0000c800010e7983 */ /* 0x000ea80000300800 */
[----:B------:R-:W3:Y:S04]  /*58e60*/  LDL R0, [R1+0x37c] ;  /* 0x00037c0001007983 */ /* 0x000ee80000100800 */
[----:B------:R-:W4:Y:S04]  /*58e70*/  LDL R20, [R1+0x368] ;  /* 0x0003680001147983 */ /* 0x000f280000100800 */
[----:B------:R-:W4:Y:S04]  /*58e80*/  LDL R21, [R1+0x36c] ;  /* 0x00036c0001157983 */ /* 0x000f280000100800 */
[----:B------:R-:W4:Y:S04]  /*58e90*/  LDL.LU R24, [R1+0x180] ;  /* 0x0001800001187983 */ /* 0x000f280000300800 */
[----:B------:R-:W4:Y:S04]  /*58ea0*/  LDL.LU R25, [R1+0x184] ;  /* 0x0001840001197983 */ /* 0x000f280000300800 */
[----:B------:R-:W4:Y:S04]  /*58eb0*/  LDL.LU R26, [R1+0x188] ;  /* 0x00018800011a7983 */ /* 0x000f280000300800 */
[----:B------:R-:W4:Y:S04]  /*58ec0*/  LDL.LU R27, [R1+0x18c] ;  /* 0x00018c00011b7983 */ /* 0x000f280000300800 */
[----:B------:R-:W5:Y:S04]  /*58ed0*/  LDL.LU.64 R6, [R1+0x2198] ;  /* 0x0021980001067983 */ /* 0x000f680000300a00 */
[----:B------:R-:W-:Y:S04]  /*58ee0*/  STL.64 [R1+0x80], R8 ;  /* 0x0000800801007387 */ /* 0x000fe80000100a00 */
[----:B------:R0:W-:Y:S04]  /*58ef0*/  STL.64 [R1+0x88], R10 ;  /* 0x0000880a01007387 */ /* 0x0001e80000100a00 */
[----:B0-----:R-:W2:Y:S04]  /*58f00*/  LDL.LU.64 R10, [R1+0x2190] ;  /* 0x00219000010a7983 */ /* 0x001ea80000300a00 */
[----:B------:R-:W2:Y:S02]  /*58f10*/  LDL.LU.64 R8, [R1+0x2188] ;  /* 0x0021880001087983 */ /* 0x000ea40000300a00 */
[----:B--2---:R-:W-:Y:S01]  /*58f20*/  HMMA.16816.F32 R8, R16, R28, R8 ;  /* 0x0000001c1008723c */ /* 0x004fe20000001808 */
[----:B-----5:R-:W-:-:S02]  /*58f30*/  F2FP.F16.E4M3.UNPACK_B R4, R6 ;  /* 0x00000006ff04723e */ /* 0x020fc400020006ff */
[----:B------:R-:W-:-:S15]  /*58f40*/  F2FP.F16.E4M3.UNPACK_B R5, R7 ;  /* 0x00000007ff05723e */ /* 0x000fde00020006ff */
[----:B------:R-:W-:-:S05]  /*58f50*/  NOP ;  /* 0x0000000000007918 */ /* 0x000fca0000000000 */
[----:B------:R-:W-:Y:S04]  /*58f60*/  STL.64 [R1+0xa0], R8 ;  /* 0x0000a00801007387 */ /* 0x000fe80000100a00 */
[----:B------:R-:W-:Y:S04]  /*58f70*/  STL.64 [R1+0xa8], R10 ;  /* 0x0000a80a01007387 */ /* 0x000fe80000100a00 */
[----:B------:R-:W-:Y:S04]  /*58f80*/  STL [R1+0x8], R4 ;  /* 0x0000080401007387 */ /* 0x000fe80000100800 */
[----:B------:R0:W-:Y:S02]  /*58f90*/  STL [R1+0xc], R5 ;  /* 0x00000c0501007387 */ /* 0x0001e40000100800 */
[----:B0-----:R-:W-:Y:S02]  /*58fa0*/  HMMA.16816.F32 R4, R16, R4, R12 ;  /* 0x000000041004723c */ /* 0x001fe4000000180c */
[----:B------:R-:W2:Y:S04]  /*58fb0*/  LDL.LU R15, [R1+0x2180] ;  /* 0x00218000010f7983 */ /* 0x000ea80000300800 */
[----:B------:R-:W5:-:S15]  /*58fc0*/  LDL.LU.64 R12, [R1+0x2178] ;  /* 0x00217800010c7983 */ /* 0x000f5e0000300a00 */
[----:B------:R-:W-:-:S02]  /*58fd0*/  NOP ;  /* 0x0000000000007918 */ /* 0x000fc40000000000 */
[----:B------:R-:W-:Y:S04]  /*58fe0*/  STL.64 [R1+0xc0], R4 ;  /* 0x0000c00401007387 */ /* 0x000fe80000100a00 */
[----:B------:R0:W-:Y:S04]  /*58ff0*/  STL.64 [R1+0xc8], R6 ;  /* 0x0000c80601007387 */ /* 0x0001e80000100a00 */
[----:B0-----:R-:W3:Y:S04]  /*59000*/  LDL.LU.64 R6, [R1+0x2170] ;  /* 0x0021700001067983 */ /* 0x001ee80000300a00 */
[----:B------:R-:W3:Y:S01]  /*59010*/  LDL.LU.64 R4, [R1+0x2168] ;  /* 0x0021680001047983 */ /* 0x000ee20000300a00 */
[----:B------:R-:W-:-:S02]  /*59020*/  F2FP.F16.E4M3.UNPACK_B R8, R22 ;  /* 0x00000016ff08723e */ /* 0x000fc400020006ff */
[----:B------:R-:W-:-:S03]  /*59030*/  F2FP.F16.E4M3.UNPACK_B R9, R23 ;  /* 0x00000017ff09723e */ /* 0x000fc600020006ff */
[----:B------:R-:W-:Y:S04]  /*59040*/  STL [R1], R8 ;  /* 0x0000000801007387 */ /* 0x000fe80000100800 */
[----:B------:R3:W-:Y:S02]  /*59050*/  STL [R1+0x4], R9 ;  /* 0x0000040901007387 */ /* 0x0007e40000100800 */
[----:B---3--:R-:W-:Y:S02]  /*59060*/  HMMA.16816.F32 R8, R16, R8, R4 ;  /* 0x000000081008723c */ /* 0x008fe40000001804 */
[----:B------:R-:W3:Y:S04]  /*59070*/  LDL.LU.64 R6, [R1+0x2160] ;  /* 0x0021600001067983 */ /* 0x000ee80000300a00 */
[----:B------:R-:W3:Y:S01]  /*59080*/  LDL.LU.64 R4, [R1+0x2158] ;  /* 0x0021580001047983 */ /* 0x000ee20000300a00 */
[----:B------:R-:W-:-:S02]  /*59090*/  F2FP.F16.E4M3.UNPACK_B R2, R2 ;  /* 0x00000002ff02723e */ /* 0x000fc400020006ff */
[----:B------:R-:W-:-:S14]  /*590a0*/  F2FP.F16.E4M3.UNPACK_B R3, R3 ;  /* 0x00000003ff03723e */ /* 0x000fdc00020006ff */
[----:B------:R-:W-:Y:S04]  /*590b0*/  STL.64 [R1+0xe0], R8 ;  /* 0x0000e00801007387 */ /* 0x000fe80000100a00 */
[----:B------:R0:W-:Y:S04]  /*590c0*/  STL.64 [R1+0xe8], R10 ;  /* 0x0000e80a01007387 */ /* 0x0001e80000100a00 */
[----:B0-----:R-:W4:Y:S04]  /*590d0*/  LDL.LU.64 R10, [R1+0x2150] ;  /* 0x00215000010a7983 */ /* 0x001f280000300a00 */
[----:B------:R-:W2:Y:S01]  /*590e0*/  LDL.LU.64 R8, [R1+0x2148] ;  /* 0x0021480001087983 */ /* 0x000ea20000300a00 */
[----:B---3--:R-:W-:-:S15]  /*590f0*/  HMMA.16816.F32 R4, R16, R2, R4 ;  /* 0x000000021004723c */ /* 0x008fde0000001804 */
[----:B------:R-:W-:-:S08]  /*59100*/  NOP ;  /* 0x0000000000007918 */ /* 0x000fd00000000000 */
[----:B------:R-:W-:Y:S04]  /*59110*/  STL.64 [R1+0x110], R4 ;  /* 0x0001100401007387 */ /* 0x000fe80000100a00 */
[----:B------:R0:W-:Y:S04]  /*59120*/  STL.64 [R1+0x118], R6 ;  /* 0x0001180601007387 */ /* 0x0001e80000100a00 */
[----:B0-----:R-:W3:Y:S04]  /*59130*/  LDL.LU.64 R6, [R1+0x2140] ;  /* 0x0021400001067983 */ /* 0x001ee80000300a00 */
[----:B------:R-:W3:Y:S01]  /*59140*/  LDL.LU.64 R4, [R1+0x2138] ;  /* 0x0021380001047983 */ /* 0x000ee20000300a00 */
[----:B--2---:R-:W-:-:S02]  /*59150*/  F2FP.F16.E4M3.UNPACK_B R8, R8 ;  /* 0x00000008ff08723e */ /* 0x004fc400020006ff */
[----:B------:R-:W-:Y:S01]  /*59160*/  F2FP.F16.E4M3.UNPACK_B R9, R9 ;  /* 0x00000009ff09723e */ /* 0x000fe200020006ff */
[----:B------:R-:W-:Y:S04]  /*59170*/  STL [R1+0x20fc], R2 ;  /* 0x0020fc0201007387 */ /* 0x000fe80000100800 */
[----:B------:R-:W-:Y:S02]  /*59180*/  STL [R1+0x20f8], R3 ;  /* 0x0020f80301007387 */ /* 0x000fe40000100800 */
[----:B---3--:R-:W-:-:S15]  /*59190*/  HMMA.16816.F32 R4, R16, R8, R4 ;  /* 0x000000081004723c */ /* 0x008fde0000001804 */
[----:B------:R-:W-:-:S08]  /*591a0*/  NOP ;  /* 0x0000000000007918 */ /* 0x000fd00000000000 */
[----:B------:R-:W-:Y:S04]  /*591b0*/  STL.64 [R1+0x130], R4 ;  /* 0x0001300401007387 */ /* 0x000fe80000100a00 */
[----:B------:R0:W-:Y:S04]  /*591c0*/  STL.64 [R1+0x138], R6 ;  /* 0x0001380601007387 */ /* 0x0001e80000100a00 */
[----:B0-----:R-:W2:Y:S04]  /*591d0*/  LDL.LU.64 R6, [R1+0x2130] ;  /* 0x0021300001067983 */ /* 0x001ea80000300a00 */
[----:B------:R-:W2:Y:S01]  /*591e0*/  LDL.LU.64 R4, [R1+0x2128] ;  /* 0x0021280001047983 */ /* 0x000ea20000300a00 */
[----:B----4-:R-:W-:-:S02]  /*591f0*/  F2FP.F16.E4M3.UNPACK_B R10, R10 ;  /* 0x0000000aff0a723e */ /* 0x010fc400020006ff */
[----:B------:R-:W-:-:S07]  /*59200*/  F2FP.F16.E4M3.UNPACK_B R11, R11 ;  /* 0x0000000bff0b723e */ /* 0x000fce00020006ff */
[----:B--2---:R-:W-:-:S15]  /*59210*/  HMMA.16816.F32 R4, R16, R10, R4 ;  /* 0x0000000a1004723c */ /* 0x004fde0000001804 */
[----:B------:R-:W-:-:S08]  /*59220*/  NOP ;  /* 0x0000000000007918 */ /* 0x000fd00000000000 */
[----:B------:R-:W-:Y:S04]  /*59230*/  STL.64 [R1+0x150], R4 ;  /* 0x0001500401007387 */ /* 0x000fe80000100a00 */
[----:B------:R0:W-:Y:S04]  /*59240*/  STL.64 [R1+0x158], R6 ;  /* 0x0001580601007387 */ /* 0x0001e80000100a00 */
[----:B0-----:R-:W2:Y:S04]  /*59250*/  LDL.LU.64 R6, [R1+0x2120] ;  /* 0x0021200001067983 */ /* 0x001ea80000300a00 */
[----:B------:R-:W2:Y:S01]  /*59260*/  LDL.LU.64 R4, [R1+0x2118] ;  /* 0x0021180001047983 */ /* 0x000ea20000300a00 */
[----:B-----5:R-:W-:-:S02]  /*59270*/  F2FP.F16.E4M3.UNPACK_B R12, R12 ;  /* 0x0000000cff0c723e */ /* 0x020fc400020006ff */
[----:B------:R-:W-:Y:S02]  /*59280*/  F2FP.F16.E4M3.UNPACK_B R13, R13 ;  /* 0x0000000dff0d723e */ /* 0x000fe400020006ff */
[----:B------:R-:W-:Y:S02]  /*59290*/  F2FP.F16.E4M3.UNPACK_B R14, R15 ;  /* 0x0000000fff0e723e */ /* 0x000fe400020006ff */
[----:B------:R-:W-:Y:S01]  /*592a0*/  F2FP.F16.E4M3.UNPACK_B R15, R0 ;  /* 0x00000000ff0f723e */ /* 0x000fe200020006ff */
[----:B------:R-:W-:Y:S04]  /*592b0*/  STL.64 [R1+0x2048], R10 ;  /* 0x0020480a01007387 */ /* 0x000fe80000100a00 */
[----:B------:R-:W-:Y:S01]  /*592c0*/  STL.64 [R1+0x2040], R8 ;  /* 0x0020400801007387 */ /* 0x000fe20000100a00 */
[----:B--2---:R-:W-:-:S15]  /*592d0*/  HMMA.16816.F32 R4, R16, R12, R4 ;  /* 0x0000000c1004723c */ /* 0x004fde0000001804 */
[----:B------:R-:W-:-:S08]  /*592e0*/  NOP ;  /* 0x0000000000007918 */ /* 0x000fd00000000000 */
[----:B------:R-:W-:Y:S04]  /*592f0*/  STL.64 [R1+0x170], R4 ;  /* 0x0001700401007387 */ /* 0x000fe80000100a00 */
[----:B------:R0:W-:Y:S01]  /*59300*/  STL [R1+0x178], R6 ;  /* 0x0001780601007387 */ /* 0x0001e20000100800 */
[----:B------:R-:W-:Y:S02]  /*59310*/  IMAD.MOV.U32 R0, RZ, RZ, R7 ;  /* 0x000000ffff007224 */ /* 0x000fe400078e0007 */
[----:B0-----:R-:W-:Y:S03]  /*59320*/  HMMA.16816.F32 R4, R16, R14, R24 ;  /* 0x0000000e1004723c */ /* 0x001fe60000001818 */
[----:B------:R-:W-:Y:S04]  /*59330*/  STL [R1+0x1fc8], R0 ;  /* 0x001fc80001007387 */ /* 0x000fe80000100800 */
[----:B------:R-:W-:Y:S04]  /*59340*/  STL.64 [R1+0x2028], R14 ;  /* 0x0020280e01007387 */ /* 0x000fe80000100a00 */
[----:B------:R0:W-:-:S12]  /*59350*/  STL.64 [R1+0x2020], R12 ;  /* 0x0020200c01007387 */ /* 0x0001d80000100a00 */
[----:B------:R1:W-:Y:S04]  /*59360*/  STL.64 [R1+0x190], R4 ;  /* 0x0001900401007387 */ /* 0x0003e80000100a00 */
[----:B------:R-:W-:Y:S04]  /*59370*/  STL.64 [R1+0x198], R6 ;  /* 0x0001980601007387 */ /* 0x000fe80000100a00 */
[----:B0-----:R-:W2:Y:S04]  /*59380*/  LDL.LU R12, [R1+0x220] ;  /* 0x00022000010c7983 */ /* 0x001ea80000300800 */
[----:B------:R-:W2:Y:S04]  /*59390*/  LDL.LU R13, [R1+0x224] ;  /* 0x00022400010d7983 */ /* 0x000ea80000300800 */
[----:B------:R-:W3:Y:S04]  /*593a0*/  LDL.LU R14, [R1+0x228] ;  /* 0x00022800010e7983 */ /* 0x000ee80000300800 */
[----:B------:R-:W3:Y:S04]  /*593b0*/  LDL.LU R15, [R1+0x22c] ;  /* 0x00022c00010f7983 */ /* 0x000ee80000300800 */
[----:B------:R-:W4:Y:S04]  /*593c0*/  LDL R22, [R1+0x358] ;  /* 0x0003580001167983 */ /* 0x000f280000100800 */
[----:B------:R-:W5:Y:S04]  /*593d0*/  LDL R23, [R1+0x35c] ;  /* 0x00035c0001177983 */ /* 0x000f680000100800 */
[----:B-1----:R-:W2:Y:S04]  /*593e0*/  LDL.LU R4, [R1+0x1c4c] ;  /* 0x001c4c0001047983 */ /* 0x002ea80000300800 */
[----:B------:R-:W3:Y:S04]  /*593f0*/  LDL.LU R2, [R1+0x1c60] ;  /* 0x001c600001027983 */ /* 0x000ee80000300800 */
[----:B---3--:R0:W-:Y:S04]  /*59400*/  STL [R1+0x2100], R2 ;  /* 0x0021000201007387 */ /* 0x0081e80000100800 */
[----:B0-----:R-:W3:Y:S04]  /*59410*/  LDL.LU R2, [R1+0x1c50] ;  /* 0x001c500001027983 */ /* 0x001ee80000300800 */
[----:B------:R-:W4:Y:S04]  /*59420*/  LDL.LU R6, [R1+0x1c5c] ;  /* 0x001c5c0001067983 */ /* 0x000f280000300800 */
[----:B------:R-:W3:Y:S04]  /*59430*/  LDL.LU R3, [R1+0x1c58] ;  /* 0x001c580001037983 */ /* 0x000ee80000300800 */
[----:B------:R-:W2:Y:S04]  /*59440*/  LDL.LU R5, [R1+0x1c54] ;  /* 0x001c540001057983 */ /* 0x000ea80000300800 */
[----:B------:R-:W3:Y:S04]  /*59450*/  LDL R24, [R1+0x348] ;  /* 0x0003480001187983 */ /* 0x000ee80000100800 */
[----:B------:R-:W3:Y:S04]  /*59460*/  LDL R25, [R1+0x34c] ;  /* 0x00034c0001197983 */ /* 0x000ee80000100800 */
[----:B------:R-:W3:Y:S04]  /*59470*/  LDL.LU R0, [R1+0x1c68] ;  /* 0x001c680001007983 */ /* 0x000ee80000300800 */
[----:B------:R-:W4:Y:S04]  /*59480*/  LDL.LU R7, [R1+0x1c64] ;  /* 0x001c640001077983 */ /* 0x000f280000300800 */
[----:B----4-:R-:W-:Y:S04]  /*59490*/  STL.64 [R1+0x2110], R6 ;  /* 0x0021100601007387 */ /* 0x010fe80000100a00 */
[----:B--2---:R0:W-:Y:S04]  /*594a0*/  STL.64 [R1+0x2108], R4 ;  /* 0x0021080401007387 */ /* 0x0041e80000100a00 */
[----:B0-----:R-:W2:Y:S04]  /*594b0*/  LDL.LU R4, [R1+0x1a0] ;  /* 0x0001a00001047983 */ /* 0x001ea80000300800 */
[----:B------:R-:W2:Y:S04]  /*594c0*/  LDL.LU R5, [R1+0x1a4] ;  /* 0x0001a40001057983 */ /* 0x000ea80000300800 */
[----:B------:R-:W2:Y:S04]  /*594d0*/  LDL.LU R6, [R1+0x1a8] ;  /* 0x0001a80001067983 */ /* 0x000ea80000300800 */
[----:B------:R-:W2:Y:S04]  /*594e0*/  LDL.LU R7, [R1+0x1ac] ;  /* 0x0001ac0001077983 */ /* 0x000ea80000300800 */
[----:B------:R-:W4:Y:S04]  /*594f0*/  LDL R10, [R1+0x328] ;  /* 0x00032800010a7983 */ /* 0x000f280000100800 */
[----:B------:R-:W4:Y:S04]  /*59500*/  LDL R11, [R1+0x32c] ;  /* 0x00032c00010b7983 */ /* 0x000f280000100800 */
[----:B------:R-:W3:Y:S04]  /*59510*/  LDL R26, [R1+0x338] ;  /* 0x00033800011a7983 */ /* 0x000ee80000100800 */
[----:B------:R-:W3:Y:S04]  /*59520*/  LDL R27, [R1+0x33c] ;  /* 0x00033c00011b7983 */ /* 0x000ee80000100800 */
[----:B------:R-:W3:Y:S04]  /*59530*/  LDL R28, [R1+0x388] ;  /* 0x00038800011c7983 */ /* 0x000ee80000100800 */
[----:B------:R-:W3:Y:S01]  /*59540*/  LDL R29, [R1+0x38c] ;  /* 0x00038c00011d7983 */ /* 0x000ee20000100800 */
[----:B------:R-:W-:-:S02]  /*59550*/  F2FP.F16.E4M3.UNPACK_B R20, R20 ;  /* 0x00000014ff14723e */ /* 0x000fc400020006ff */
[----:B------:R-:W-:Y:S01]  /*59560*/  F2FP.F16.E4M3.UNPACK_B R21, R21 ;  /* 0x00000015ff15723e */ /* 0x000fe200020006ff */
[----:B----4-:R0:W-:Y:S04]  /*59570*/  STL.64 [R1+0x20e0], R10 ;  /* 0x0020e00a01007387 */ /* 0x0101e80000100a00 */
[----:B------:R-:W4:Y:S04]  /*59580*/  LDL.LU R8, [R1+0x1f0] ;  /* 0x0001f00001087983 */ /* 0x000f280000300800 */
[----:B------:R-:W4:Y:S04]  /*59590*/  LDL.LU R9, [R1+0x1f4] ;  /* 0x0001f40001097983 */ /* 0x000f280000300800 */
[----:B0-----:R-:W5:Y:S04]  /*595a0*/  LDL.LU R10, [R1+0x1f8] ;  /* 0x0001f800010a7983 */ /* 0x001f680000300800 */
[----:B------:R-:W5:Y:S01]  /*595b0*/  LDL.LU R11, [R1+0x1fc] ;  /* 0x0001fc00010b7983 */ /* 0x000f620000300800 */
[----:B--2---:R-:W-:Y:S03]  /*595c0*/  HMMA.16816.F32 R4, R16, R20, R4 ;  /* 0x000000141004723c */ /* 0x004fe60000001804 */
[----:B-----5:R-:W-:Y:S04]  /*595d0*/  STL.64 [R1+0x20f0], R10 ;  /* 0x0020f00a01007387 */ /* 0x020fe80000100a00 */
[----:B----4-:R0:W-:Y:S04]  /*595e0*/  STL.64 [R1+0x20e8], R8 ;  /* 0x0020e80801007387 */ /* 0x0101e80000100a00 */
[----:B0-----:R-:W2:Y:S04]  /*595f0*/  LDL.LU R8, [R1+0x1d0] ;  /* 0x0001d00001087983 */ /* 0x001ea80000300800 */
[----:B------:R-:W2:Y:S04]  /*59600*/  LDL.LU R9, [R1+0x1d4] ;  /* 0x0001d40001097983 */ /* 0x000ea80000300800 */
[----:B------:R-:W2:Y:S04]  /*59610*/  LDL.LU R10, [R1+0x1d8] ;  /* 0x0001d800010a7983 */ /* 0x000ea80000300800 */
[----:B------:R-:W2:Y:S04]  /*59620*/  LDL.LU R11, [R1+0x1dc] ;  /* 0x0001dc00010b7983 */ /* 0x000ea80000300800 */
[----:B------:R-:W-:Y:S04]  /*59630*/  STL.64 [R1+0x20d8], R14 ;  /* 0x0020d80e01007387 */ /* 0x000fe80000100a00 */
[----:B------:R0:W-:Y:S04]  /*59640*/  STL.64 [R1+0x20d0], R12 ;  /* 0x0020d00c01007387 */ /* 0x0001e80000100a00 */
[----:B0-----:R-:W4:Y:S04]  /*59650*/  LDL.LU R12, [R1+0x300] ;  /* 0x00030000010c7983 */ /* 0x001f280000300800 */
[----:B------:R-:W4:Y:S04]  /*59660*/  LDL.LU R13, [R1+0x304] ;  /* 0x00030400010d7983 */ /* 0x000f280000300800 */
[----:B------:R-:W4:Y:S04]  /*59670*/  LDL.LU R14, [R1+0x308] ;  /* 0x00030800010e7983 */ /* 0x000f280000300800 */
[----:B------:R-:W4:Y:S04]  /*59680*/  LDL.LU R15, [R1+0x30c] ;  /* 0x00030c00010f7983 */ /* 0x000f280000300800 */
[----:B------:R-:W-:Y:S04]  /*59690*/  STL.64 [R1+0x1b0], R4 ;  /* 0x0001b00401007387 */ /* 0x000fe80000100a00 */
[----:B------:R0:W-:Y:S04]  /*596a0*/  STL.64 [R1+0x1b8], R6 ;  /* 0x0001b80601007387 */ /* 0x0001e80000100a00 */
[----:B0-----:R-:W5:Y:S04]  /*596b0*/  LDL.LU.64 R6, [R1+0x2110] ;  /* 0x0021100001067983 */ /* 0x001f680000300a00 */
[----:B------:R-:W3:Y:S01]  /*596c0*/  LDL.LU.64 R4, [R1+0x2108] ;  /* 0x0021080001047983 */ /* 0x000ee20000300a00 */
[----:B------:R-:W-:-:S02]  /*596d0*/  F2FP.F16.E4M3.UNPACK_B R22, R22 ;  /* 0x00000016ff16723e */ /* 0x000fc400020006ff */
[----:B------:R-:W-:Y:S01]  /*596e0*/  F2FP.F16.E4M3.UNPACK_B R23, R23 ;  /* 0x00000017ff17723e */ /* 0x000fe200020006ff */
[----:B---3--:R-:W-:Y:S02]  /*596f0*/  IMAD R4, R4, 0x100, R2 ;  /* 0x0000010004047824 */ /* 0x008fe400078e0202 */
[----:B------:R-:W5:Y:S04]  /*59700*/  LDL.LU R2, [R1+0x2100] ;  /* 0x0021000001027983 */ /* 0x000f680000300800 */
[----:B--2---:R-:W-:Y:S01]  /*59710*/  HMMA.16816.F32 R8, R16, R22, R8 ;  /* 0x000000161008723c */ /* 0x004fe20000001808 */
[----:B------:R-:W-:Y:S02]  /*59720*/  IMAD R5, R5, 0x100, R3 ;  /* 0x0000010005057824 */ /* 0x000fe400078e0203 */
[----:B-----5:R-:W-:-:S02]  /*59730*/  IMAD R6, R6, 0x100, R2 ;  /* 0x0000010006067824 */ /* 0x020fc400078e0202 */
[----:B------:R-:W2:Y:S04]  /*59740*/  LDL.LU R2, [R1+0x20fc] ;  /* 0x0020fc0001027983 */ /* 0x000ea80000300800 */
[----:B------:R-:W2:-:S14]  /*59750*/  LDL.LU R3, [R1+0x20f8] ;  /* 0x0020f80001037983 */ /* 0x000e9c0000300800 */
[----:B------:R-:W-:Y:S04]  /*59760*/  STL.64 [R1+0x1e0], R8 ;  /* 0x0001e00801007387 */ /* 0x000fe80000100a00 */
[----:B------:R0:W-:Y:S04]  /*59770*/  STL.64 [R1+0x1e8], R10 ;  /* 0x0001e80a01007387 */ /* 0x0001e80000100a00 */
[----:B0-----:R-:W3:Y:S04]  /*59780*/  LDL.LU.64 R10, [R1+0x20f0] ;  /* 0x0020f000010a7983 */ /* 0x001ee80000300a00 */
[----:B------:R-:W3:Y:S01]  /*59790*/  LDL.LU.64 R8, [R1+0x20e8] ;  /* 0x0020e80001087983 */ /* 0x000ee20000300a00 */
[----:B------:R-:W-:-:S02]  /*597a0*/  F2FP.F16.E4M3.UNPACK_B R24, R24 ;  /* 0x00000018ff18723e */ /* 0x000fc400020006ff */
[----:B------:R-:W-:Y:S02]  /*597b0*/  F2FP.F16.E4M3.UNPACK_B R25, R25 ;  /* 0x00000019ff19723e */ /* 0x000fe400020006ff */
[----:B------:R-:W-:Y:S02]  /*597c0*/  F2FP.F16.E4M3.UNPACK_B R26, R26 ;  /* 0x0000001aff1a723e */ /* 0x000fe400020006ff */
[----:B------:R-:W-:-:S07]  /*597d0*/  F2FP.F16.E4M3.UNPACK_B R27, R27 ;  /* 0x0000001bff1b723e */ /* 0x000fce00020006ff */
[C---:B----4-:R-:W-:Y:S01]  /*597e0*/  HMMA.16816.F32 R12, R16.reuse, R26, R12 ;  /* 0x0000001a100c723c */ /* 0x050fe2000000180c */
[----:B------:R-:W-:Y:S04]  /*597f0*/  STL.64 [R1+0x2008], R22 ;  /* 0x0020081601007387 */ /* 0x000fe80000100a00 */
[----:B------:R0:W-:Y:S04]  /*59800*/  STL.64 [R1+0x2000], R20 ;  /* 0x0020001401007387 */ /* 0x0001e80000100a00 */
[----:B0-----:R-:W4:Y:S04]  /*59810*/  LDL.LU R20, [R1+0x310] ;  /* 0x0003100001147983 */ /* 0x001f280000300800 */
[----:B------:R-:W4:Y:S04]  /*59820*/  LDL.LU R21, [R1+0x314] ;  /* 0x0003140001157983 */ /* 0x000f280000300800 */
[----:B------:R-:W4:Y:S04]  /*59830*/  LDL.LU R22, [R1+0x318] ;  /* 0x0003180001167983 */ /* 0x000f280000300800 */
[----:B------:R-:W4:Y:S01]  /*59840*/  LDL.LU R23, [R1+0x31c] ;  /* 0x00031c0001177983 */ /* 0x000f220000300800 */
[----:B---3--:R-:W-:-:S15]  /*59850*/  HMMA.16816.F32 R8, R16, R24, R8 ;  /* 0x000000181008723c */ /* 0x008fde0000001808 */
[----:B------:R-:W-:-:S08]  /*59860*/  NOP ;  /* 0x0000000000007918 */ /* 0x000fd00000000000 */
[----:B------:R-:W-:Y:S04]  /*59870*/  STL.64 [R1+0x230], R8 ;  /* 0x0002300801007387 */ /* 0x000fe80000100a00 */
[----:B------:R0:W-:Y:S04]  /*59880*/  STL.64 [R1+0x238], R10 ;  /* 0x0002380a01007387 */ /* 0x0001e80000100a00 */
[----:B0-----:R-:W3:Y:S04]  /*59890*/  LDL.LU.64 R10, [R1+0x20e0] ;  /* 0x0020e000010a7983 */ /* 0x001ee80000300a00 */
[----:B------:R-:W-:Y:S04]  /*598a0*/  STL.64 [R1+0x250], R12 ;  /* 0x0002500c01007387 */ /* 0x000fe80000100a00 */
[----:B------:R0:W-:Y:S04]  /*598b0*/  STL.64 [R1+0x258], R14 ;  /* 0x0002580e01007387 */ /* 0x0001e80000100a00 */
[----:B0-----:R-:W5:Y:S04]  /*598c0*/  LDL.LU.64 R14, [R1+0x20d8] ;  /* 0x0020d800010e7983 */ /* 0x001f680000300a00 */
[----:B------:R-:W5:Y:S01]  /*598d0*/  LDL.LU.64 R12, [R1+0x20d0] ;  /* 0x0020d000010c7983 */ /* 0x000f620000300a00 */
[----:B------:R-:W-:-:S02]  /*598e0*/  F2FP.F16.E4M3.UNPACK_B R28, R28 ;  /* 0x0000001cff1c723e */ /* 0x000fc400020006ff */
[----:B------:R-:W-:-:S07]  /*598f0*/  F2FP.F16.E4M3.UNPACK_B R29, R29 ;  /* 0x0000001dff1d723e */ /* 0x000fce00020006ff */
[----:B----4-:R-:W-:Y:S01]  /*59900*/  HMMA.16816.F32 R20, R16, R28, R20 ;  /* 0x0000001c1014723c */ /* 0x010fe20000001814 */
[----:B------:R-:W-:Y:S01]  /*59910*/  STL.64 [R1+0x1fe8], R26 ;  /* 0x001fe81a01007387 */ /* 0x000fe20000100a00 */
[----:B------:R-:W-:Y:S01]  /*59920*/  IMAD R7, R7, 0x100, R0 ;  /* 0x0000010007077824 */ /* 0x000fe200078e0200 */
[----:B---3--:R-:W-:Y:S02]  /*59930*/  F2FP.F16.E4M3.UNPACK_B R8, R10 ;  /* 0x0000000aff08723e */ /* 0x008fe400020006ff */
[----:B------:R-:W-:-:S07]  /*59940*/  F2FP.F16.E4M3.UNPACK_B R9, R11 ;  /* 0x0000000bff09723e */ /* 0x000fce00020006ff */
[----:B-----5:R-:W-:Y:S06]  /*59950*/  HMMA.16816.F32 R12, R16, R8, R12 ;  /* 0x00000008100c723c */ /* 0x020fec000000180c */
[----:B------:R-:W-:Y:S04]  /*59960*/  STL [R1+0x20], R8 ;  /* 0x0000200801007387 */ /* 0x000fe80000100800 */
[----:B------:R0:W-:Y:S04]  /*59970*/  STL.64 [R1+0x1fe0], R24 ;  /* 0x001fe01801007387 */ /* 0x0001e80000100a00 */
[----:B------:R1:W-:Y:S04]  /*59980*/  STL.64 [R1+0x240], R20 ;  /* 0x0002401401007387 */ /* 0x0003e80000100a00 */
[----:B------:R3:W-:Y:S04]  /*59990*/  STL.64 [R1+0x248], R22 ;  /* 0x0002481601007387 */ /* 0x0007e80000100a00 */
[----:B0-----:R-:W4:Y:S04]  /*599a0*/  LDL.LU R24, [R1+0x1c0] ;  /* 0x0001c00001187983 */ /* 0x001f280000300800 */
[----:B------:R0:W-:Y:S04]  /*599b0*/  STL.64 [R1+0x220], R12 ;  /* 0x0002200c01007387 */ /* 0x0001e80000100a00 */
[----:B------:R5:W-:Y:S04]  /*599c0*/  STL.64 [R1+0x228], R14 ;  /* 0x0002280e01007387 */ /* 0x000be80000100a00 */
[----:B------:R-:W4:Y:S04]  /*599d0*/  LDL.LU R25, [R1+0x1c4] ;  /* 0x0001c40001197983 */ /* 0x000f280000300800 */
[----:B------:R-:W2:Y:S04]  /*599e0*/  LDL.LU R26, [R1+0x1c8] ;  /* 0x0001c800011a7983 */ /* 0x000ea80000300800 */
[----:B------:R-:W2:Y:S04]  /*599f0*/  LDL.LU R27, [R1+0x1cc] ;  /* 0x0001cc00011b7983 */ /* 0x000ea80000300800 */
[----:B-1----:R-:W4:Y:S04]  /*59a00*/  LDL.LU R20, [R1+0x260] ;  /* 0x0002600001147983 */ /* 0x002f280000300800 */
[----:B------:R-:W4:Y:S04]  /*59a10*/  LDL.LU R21, [R1+0x264] ;  /* 0x0002640001157983 */ /* 0x000f280000300800 */
[----:B---3--:R-:W3:Y:S04]  /*59a20*/  LDL.LU R22, [R1+0x268] ;  /* 0x0002680001167983 */ /* 0x008ee80000300800 */
[----:B------:R-:W3:Y:S04]  /*59a30*/  LDL.LU R23, [R1+0x26c] ;  /* 0x00026c0001177983 */ /* 0x000ee80000300800 */
[----:B0-----:R-:W2:Y:S04]  /*59a40*/  LDL.LU R12, [R1+0x280] ;  /* 0x00028000010c7983 */ /* 0x001ea80000300800 */
[----:B------:R-:W2:Y:S04]  /*59a50*/  LDL.LU R13, [R1+0x284] ;  /* 0x00028400010d7983 */ /* 0x000ea80000300800 */
[----:B-----5:R-:W5:Y:S04]  /*59a60*/  LDL.LU R14, [R1+0x288] ;  /* 0x00028800010e7983 */ /* 0x020f680000300800 */
[----:B------:R-:W5:Y:S01]  /*59a70*/  LDL.LU R15, [R1+0x28c] ;  /* 0x00028c00010f7983 */ /* 0x000f620000300800 */
[----:B------:R-:W-:-:S03]  /*59a80*/  IMAD.MOV.U32 R0, RZ, RZ, R9 ;  /* 0x000000ffff007224 */ /* 0x000fc600078e0009 */
[----:B------:R-:W4:Y:S04]  /*59a90*/  LDL.LU R8, [R1+0x2a0] ;  /* 0x0002a00001087983 */ /* 0x000f280000300800 */
[----:B------:R-:W4:Y:S04]  /*59aa0*/  LDL.LU R9, [R1+0x2a4] ;  /* 0x0002a40001097983 */ /* 0x000f280000300800 */
[----:B------:R-:W3:Y:S04]  /*59ab0*/  LDL.LU R10, [R1+0x2a8] ;  /* 0x0002a800010a7983 */ /* 0x000ee80000300800 */
[----:B------:R-:W3:Y:S04]  /*59ac0*/  LDL.LU R11, [R1+0x2ac] ;  /* 0x0002ac00010b7983 */ /* 0x000ee80000300800 */
[----:B---3--:R0:W-:Y:S04]  /*59ad0*/  STL.64 [R1+0x2058], R10 ;  /* 0x0020580a01007387 */ /* 0x0081e80000100a00 */
[----:B0-----:R-:W3:Y:S04]  /*59ae0*/  LDL.LU R10, [R1] ;  /* 0x00000000010a7983 */ /* 0x001ee80000300800 */
[----:B------:R-:W3:Y:S04]  /*59af0*/  LDL.LU R11, [R1+0x4] ;  /* 0x00000400010b7983 */ /* 0x000ee80000300800 */
[----:B----4-:R-:W-:Y:S04]  /*59b00*/  STL.64 [R1+0x2050], R8 ;  /* 0x0020500801007387 */ /* 0x010fe80000100a00 */
[----:B---3--:R-:W-:Y:S04]  /*59b10*/  STL.64 [R1+0x2070], R10 ;  /* 0x0020700a01007387 */ /* 0x008fe80000100a00 */
[----:B-----5:R-:W-:Y:S04]  /*59b20*/  STL.64 [R1+0x2038], R14 ;  /* 0x0020380e01007387 */ /* 0x020fe80000100a00 */
        /* <DEDUP_REMOVED lines=18> */
[----:B----4-:R-:W-:Y:S04]  /*59c50*/  STL.64 [R1+0x20a0], R10 ;  /* 0x0020a00a01007387 */ /* 0x010fe80000100a00 */
[----:B-----5:R-:W-:Y:S04]  /*59c60*/  STL.64 [R1+0x20b8], R8 ;  /* 0x0020b80801007387 */ /* 0x020fe80000100a00 */
        /* <DEDUP_REMOVED lines=20> */
[----:B------:R-:W-:-:S03]  /*59db0*/  F2FP.F16.E4M3.UNPACK_B R4, R4 ;  /* 0x00000004ff04723e */ /* 0x000fc600020006ff */
[----:B---3--:R-:W-:Y:S04]  /*59dc0*/  STL.64 [R1+0x20c8], R14 ;  /* 0x0020c80e01007387 */ /* 0x008fe80000100a00 */
[----:B--2---:R0:W-:Y:S04]  /*59dd0*/  STL.64 [R1+0x20c0], R12 ;  /* 0x0020c00c01007387 */ /* 0x0041e80000100a00 */
[----:B0-----:R-:W4:Y:S04]  /*59de0*/  LDL.LU R12, [R1+0x2f0] ;  /* 0x0002f000010c7983 */ /* 0x001f280000300800 */
[----:B------:R-:W4:Y:S04]  /*59df0*/  LDL.LU R13, [R1+0x2f4] ;  /* 0x0002f400010d7983 */ /* 0x000f280000300800 */
[----:B------:R-:W4:Y:S04]  /*59e00*/  LDL.LU R14, [R1+0x2f8] ;  /* 0x0002f800010e7983 */ /* 0x000f280000300800 */
[----:B------:R-:W4:Y:S04]  /*59e10*/  LDL.LU R15, [R1+0x2fc] ;  /* 0x0002fc00010f7983 */ /* 0x000f280000300800 */
[----:B------:R-:W-:Y:S04]  /*59e20*/  STL.64 [R1+0x2018], R22 ;  /* 0x0020181601007387 */ /* 0x000fe80000100a00 */
[----:B------:R0:W-:Y:S04]  /*59e30*/  STL.64 [R1+0x2010], R20 ;  /* 0x0020101401007387 */ /* 0x0001e80000100a00 */
        /* <DEDUP_REMOVED lines=10> */
[----:B------:R-:W5:Y:S04]  /*59ee0*/  LDL.LU R16, [R1+0x40] ;  /* 0x0000400001107983 */ /* 0x000f680000300800 */
[----:B------:R-:W5:Y:S04]  /*59ef0*/  LDL.LU R17, [R1+0x44] ;  /* 0x0000440001117983 */ /* 0x000f680000300800 */
[----:B------:R-:W2:Y:S04]  /*59f00*/  LDL.LU R18, [R1+0x48] ;  /* 0x0000480001127983 */ /* 0x000ea80000300800 */
[----:B------:R-:W2:Y:S01]  /*59f10*/  LDL.LU R19, [R1+0x4c] ;  /* 0x00004c0001137983 */ /* 0x000ea20000300800 */
[----:B------:R-:W-:-:S02]  /*59f20*/  F2FP.F16.E4M3.UNPACK_B R6, R6 ;  /* 0x00000006ff06723e */ /* 0x000fc400020006ff */
[----:B------:R-:W-:Y:S02]  /*59f30*/  F2FP.F16.E4M3.UNPACK_B R5, R5 ;  /* 0x00000005ff05723e */ /* 0x000fe400020006ff */
[----:B------:R-:W-:-:S07]  /*59f40*/  F2FP.F16.E4M3.UNPACK_B R7, R7 ;  /* 0x00000007ff07723e */ /* 0x000fce00020006ff */
[C---:B----4-:R-:W-:Y:S01]  /*59f50*/  HMMA.16816.F32 R8, R4.reuse, R10, R12 ;  /* 0x0000000a0408723c */ /* 0x050fe2000000180c */
[----:B--2---:R-:W-:Y:S04]  /*59f60*/  STL.64 [R1+0x1fd8], R18 ;  /* 0x001fd81201007387 */ /* 0x004fe80000100a00 */
[----:B-----5:R0:W-:Y:S04]  /*59f70*/  STL.64 [R1+0x1fd0], R16 ;  /* 0x001fd01001007387 */ /* 0x0201e80000100a00 */
[----:B0-----:R-:W2:Y:S04]  /*59f80*/  LDL.LU R16, [R1+0xf0] ;  /* 0x0000f00001107983 */ /* 0x001ea80000300800 */
[----:B------:R-:W2:Y:S04]  /*59f90*/  LDL.LU R17, [R1+0xf4] ;  /* 0x0000f40001117983 */ /* 0x000ea80000300800 */
[----:B------:R-:W2:Y:S04]  /*59fa0*/  LDL.LU R18, [R1+0xf8] ;  /* 0x0000f80001127983 */ /* 0x000ea80000300800 */
[----:B------:R-:W2:Y:S04]  /*59fb0*/  LDL.LU R19, [R1+0xfc] ;  /* 0x0000fc0001137983 */ /* 0x000ea80000300800 */
[----:B------:R-:W4:Y:S04]  /*59fc0*/  LDL.LU.64 R14, [R1+0x20c8] ;  /* 0x0020c800010e7983 */ /* 0x000f280000300a00 */
[----:B------:R-:W4:Y:S04]  /*59fd0*/  LDL.LU.64 R12, [R1+0x20c0] ;  /* 0x0020c000010c7983 */ /* 0x000f280000300a00 */
[----:B------:R0:W-:Y:S04]  /*59fe0*/  STL.64 [R1+0x210], R8 ;  /* 0x0002100801007387 */ /* 0x0001e80000100a00 */
[----:B------:R4:W-:Y:S04]  /*59ff0*/  STL.64 [R1+0x218], R10 ;  /* 0x0002180a01007387 */ /* 0x0009e80000100a00 */
[----:B0-----:R-:W4:Y:S02]  /*5a000*/  LDL.LU.64 R8, [R1+0x20b8] ;  /* 0x0020b80001087983 */ /* 0x001f240000300a00 */
[----:B----4-:R-:W-:Y:S02]  /*5a010*/  HMMA.16816.F32 R8, R4, R8, R12 ;  /* 0x000000080408723c */ /* 0x010fe4000000180c */
[----:B------:R-:W4:Y:S04]  /*5a020*/  LDL.LU.64 R14, [R1+0x20b0] ;  /* 0x0020b000010e7983 */ /* 0x000f280000300a00 */
[----:B------:R-:W4:-:S15]  /*5a030*/  LDL.LU.64 R12, [R1+0x20a8] ;  /* 0x0020a800010c7983 */ /* 0x000f1e0000300a00 */
[----:B------:R-:W-:-:S02]  /*5a040*/  NOP ;  /* 0x0000000000007918 */ /* 0x000fc40000000000 */
[----:B------:R-:W-:Y:S04]  /*5a050*/  STL.64 [R1+0x1f0], R8 ;  /* 0x0001f00801007387 */ /* 0x000fe80000100a00 */
[----:B------:R0:W-:Y:S04]  /*5a060*/  STL.64 [R1+0x1f8], R10 ;  /* 0x0001f80a01007387 */ /* 0x0001e80000100a00 */
[----:B0-----:R-:W4:Y:S02]  /*5a070*/  LDL.LU.64 R10, [R1+0x20a0] ;  /* 0x0020a000010a7983 */ /* 0x001f240000300a00 */
[----:B----4-:R-:W-:Y:S02]  /*5a080*/  HMMA.16816.F32 R8, R4, R10, R12 ;  /* 0x0000000a0408723c */ /* 0x010fe4000000180c */
[----:B------:R-:W4:Y:S04]  /*5a090*/  LDL.LU.64 R14, [R1+0x2098] ;  /* 0x00209800010e7983 */ /* 0x000f280000300a00 */
[----:B------:R-:W4:-:S15]  /*5a0a0*/  LDL.LU.64 R12, [R1+0x2090] ;  /* 0x00209000010c7983 */ /* 0x000f1e0000300a00 */
[----:B------:R-:W-:-:S02]  /*5a0b0*/  NOP ;  /* 0x0000000000007918 */ /* 0x000fc40000000000 */
        /* <DEDUP_REMOVED lines=16> */
[----:B0-----:R-:W5:Y:S04]  /*5a1c0*/  LDL.LU.64 R10, [R1+0x2058] ;  /* 0x00205800010a7983 */ /* 0x001f680000300a00 */
[----:B------:R-:W5:Y:S02]  /*5a1d0*/  LDL.LU.64 R8, [R1+0x2050] ;  /* 0x0020500001087983 */ /* 0x000f640000300a00 */
[----:B-----5:R-:W-:-:S15]  /*5a1e0*/  HMMA.16816.F32 R8, R4, R2, R8 ;  /* 0x000000020408723c */ /* 0x020fde0000001808 */
[----:B------:R-:W-:-:S08]  /*5a1f0*/  NOP ;  /* 0x0000000000007918 */ /* 0x000fd00000000000 */
[----:B------:R-:W-:Y:S04]  /*5a200*/  STL.64 [R1+0x160], R8 ;  /* 0x0001600801007387 */ /* 0x000fe80000100a00 */
[----:B------:R0:W-:Y:S04]  /*5a210*/  STL.64 [R1+0x168], R10 ;  /* 0x0001680a01007387 */ /* 0x0001e80000100a00 */
[----:B0-----:R-:W5:Y:S04]  /*5a220*/  LDL.LU.64 R10, [R1+0x2048] ;  /* 0x00204800010a7983 */ /* 0x001f680000300a00 */
[----:B------:R-:W4:Y:S04]  /*5a230*/  LDL.LU.64 R8, [R1+0x2040] ;  /* 0x0020400001087983 */ /* 0x000f280000300a00 */
[----:B------:R-:W2:Y:S04]  /*5a240*/  LDL.LU R2, [R1+0x3f8] ;  /* 0x0003f80001027983 */ /* 0x000ea80000300800 */
[----:B------:R-:W2:Y:S01]  /*5a250*/  LDL.LU R3, [R1+0x3fc] ;  /* 0x0003fc0001037983 */ /* 0x000ea20000300800 */
[----:B----4-:R-:W-:-:S15]  /*5a260*/  HMMA.16816.F32 R12, R4, R8, R12 ;  /* 0x00000008040c723c */ /* 0x010fde000000180c */
[----:B------:R-:W-:-:S08]  /*5a270*/  NOP ;  /* 0x0000000000007918 */ /* 0x000fd00000000000 */
[----:B------:R-:W-:Y:S04]  /*5a280*/  STL.64 [R1+0x140], R12 ;  /* 0x0001400c01007387 */ /* 0x000fe80000100a00 */
[----:B------:R0:W-:Y:S04]  /*5a290*/  STL.64 [R1+0x148], R14 ;  /* 0x0001480e01007387 */ /* 0x0001e80000100a00 */
[----:B0-----:R-:W5:Y:S04]  /*5a2a0*/  LDL.LU.64 R14, [R1+0x2038] ;  /* 0x00203800010e7983 */ /* 0x001f680000300a00 */
[----:B------:R-:W5:Y:S04]  /*5a2b0*/  LDL.LU.64 R12, [R1+0x2030] ;  /* 0x00203000010c7983 */ /* 0x000f680000300a00 */
[----:B------:R-:W4:Y:S04]  /*5a2c0*/  LDL.LU R8, [R1+0x1c88] ;  /* 0x001c880001087983 */ /* 0x000f280000300800 */
[----:B------:R-:W4:Y:S01]  /*5a2d0*/  LDL.LU R9, [R1+0x1c78] ;  /* 0x001c780001097983 */ /* 0x000f220000300800 */
[----:B-----5:R-:W-:-:S15]  /*5a2e0*/  HMMA.16816.F32 R12, R4, R10, R12 ;  /* 0x0000000a040c723c */ /* 0x020fde000000180c */
[----:B------:R-:W-:-:S08]  /*5a2f0*/  NOP ;  /* 0x0000000000007918 */ /* 0x000fd00000000000 */
        /* <DEDUP_REMOVED lines=11> */
[----:B------:R-:W5:Y:S04]  /*5a3b0*/  LDL.LU.64 R20, [R1+0x2010] ;  /* 0x0020100001147983 */ /* 0x000f680000300a00 */
[----:B------:R-:W3:Y:S04]  /*5a3c0*/  LDL.LU R12, [R1+0x1c6c] ;  /* 0x001c6c00010c7983 */ /* 0x000ee80000300800 */
[----:B------:R-:W4:Y:S01]  /*5a3d0*/  LDL.LU R13, [R1+0x1c74] ;  /* 0x001c7400010d7983 */ /* 0x000f220000300800 */
[----:B-----5:R-:W-:-:S15]  /*5a3e0*/  HMMA.16816.F32 R20, R4, R14, R20 ;  /* 0x0000000e0414723c */ /* 0x020fde0000001814 */
[----:B------:R-:W-:-:S08]  /*5a3f0*/  NOP ;  /* 0x0000000000007918 */ /* 0x000fd00000000000 */
[----:B------:R-:W-:Y:S04]  /*5a400*/  STL.64 [R1+0xd0], R20 ;  /* 0x0000d01401007387 */ /* 0x000fe80000100a00 */
[----:B------:R0:W-:Y:S04]  /*5a410*/  STL.64 [R1+0xd8], R22 ;  /* 0x0000d81601007387 */ /* 0x0001e80000100a00 */
[----:B0-----:R-:W5:Y:S04]  /*5a420*/  LDL.LU.64 R22, [R1+0x2008] ;  /* 0x0020080001167983 */ /* 0x001f680000300a00 */
[----:B------:R-:W2:Y:S04]  /*5a430*/  LDL.LU.64 R20, [R1+0x2000] ;  /* 0x0020000001147983 */ /* 0x000ea80000300a00 */
[----:B------:R-:W3:Y:S04]  /*5a440*/  LDL.LU R14, [R1+0x1c70] ;  /* 0x001c7000010e7983 */ /* 0x000ee80000300800 */
        /* <DEDUP_REMOVED lines=13> */
[----:B0-----:R-:W2:Y:S04]  /*5a520*/  LDL.LU R20, [R1+0x50] ;  /* 0x0000500001147983 */ /* 0x001ea80000300800 */
[----:B------:R-:W2:Y:S04]  /*5a530*/  LDL.LU R21, [R1+0x54] ;  /* 0x0000540001157983 */ /* 0x000ea80000300800 */
[----:B-1----:R-:W2:Y:S04]  /*5a540*/  LDL.LU R22, [R1+0x58] ;  /* 0x0000580001167983 */ /* 0x002ea80000300800 */
[----:B------:R-:W2:Y:S01]  /*5a550*/  LDL.LU R23, [R1+0x5c] ;  /* 0x00005c0001177983 */ /* 0x000ea20000300800 */
[----:B-----5:R-:W-:-:S15]  /*5a560*/  HMMA.16816.F32 R16, R4, R24, R16 ;  /* 0x000000180410723c */ /* 0x020fde0000001810 */
[----:B------:R-:W-:-:S08]  /*5a570*/  NOP ;  /* 0x0000000000007918 */ /* 0x000fd00000000000 */
[----:B------:R-:W-:Y:S04]  /*5a580*/  STL.64 [R1+0x70], R16 ;  /* 0x0000701001007387 */ /* 0x000fe80000100a00 */
[----:B------:R0:W-:Y:S04]  /*5a590*/  STL.64 [R1+0x78], R18 ;  /* 0x0000781201007387 */ /* 0x0001e80000100a00 */
[----:B0-----:R-:W5:Y:S04]  /*5a5a0*/  LDL.LU.64 R18, [R1+0x1fd8] ;  /* 0x001fd80001127983 */ /* 0x001f680000300a00 */
[----:B------:R-:W5:Y:S01]  /*5a5b0*/  LDL.LU.64 R16, [R1+0x1fd0] ;  /* 0x001fd00001107983 */ /* 0x000f620000300a00 */
[----:B--2---:R-:W-:Y:S01]  /*5a5c0*/  HMMA.16816.F32 R20, R4, R26, R20 ;  /* 0x0000001a0414723c */ /* 0x004fe20000001814 */
[----:B---3--:R-:W-:-:S02]  /*5a5d0*/  IMAD R12, R12, 0x100, R14 ;  /* 0x000001000c0c7824 */ /* 0x008fc400078e020e */
[----:B----4-:R-:W-:Y:S02]  /*5a5e0*/  IMAD R14, R13, 0x100, R15 ;  /* 0x000001000d0e7824 */ /* 0x010fe400078e020f */
[----:B------:R-:W-:Y:S01]  /*5a5f0*/  IMAD R15, R9, 0x100, R8 ;  /* 0x00000100090f7824 */ /* 0x000fe200078e0208 */
[----:B------:R-:W-:Y:S02]  /*5a600*/  F2FP.F16.E4M3.UNPACK_B R9, R2.H1 ;  /* 0x00000002ff09723e */ /* 0x000fe400030006ff */
[----:B------:R-:W-:-:S15]  /*5a610*/  F2FP.F16.E4M3.UNPACK_B R8, R3.H1 ;  /* 0x00000003ff08723e */ /* 0x000fde00030006ff */
[----:B------:R0:W-:Y:S04]  /*5a620*/  STL.64 [R1+0x50], R20 ;  /* 0x0000501401007387 */ /* 0x0001e80000100a00 */
[----:B------:R1:W-:Y:S04]  /*5a630*/  STL.64 [R1+0x58], R22 ;  /* 0x0000581601007387 */ /* 0x0003e80000100a00 */
[----:B0-----:R-:W2:Y:S01]  /*5a640*/  LDL.LU R20, [R1+0x130] ;  /* 0x0001300001147983 */ /* 0x001ea20000300800 */
[----:B-----5:R-:W-:-:S15]  /*5a650*/  HMMA.16816.F32 R16, R4, R28, R16 ;  /* 0x0000001c0410723c */ /* 0x020fde0000001810 */
[----:B------:R-:W-:-:S08]  /*5a660*/  NOP ;  /* 0x0000000000007918 */ /* 0x000fd00000000000 */
[----:B------:R-:W-:Y:S04]  /*5a670*/  STL.64 [R1+0x40], R16 ;  /* 0x0000401001007387 */ /* 0x000fe80000100a00 */
[----:B------:R-:W-:Y:S04]  /*5a680*/  STL.64 [R1+0x48], R18 ;  /* 0x0000481201007387 */ /* 0x000fe80000100a00 */
[----:B------:R-:W-:Y:S04]  /*5a690*/  STL [R1+0x28], R9 ;  /* 0x0000280901007387 */ /* 0x000fe80000100800 */
[----:B------:R-:W2:Y:S04]  /*5a6a0*/  LDL.LU R21, [R1+0x134] ;  /* 0x0001340001157983 */ /* 0x000ea80000300800 */
[----:B------:R-:W-:Y:S04]  /*5a6b0*/  STL [R1+0x2c], R8 ;  /* 0x00002c0801007387 */ /* 0x000fe80000100800 */
[----:B-1----:R-:W3:Y:S04]  /*5a6c0*/  LDL.LU R22, [R1+0x138] ;  /* 0x0001380001167983 */ /* 0x002ee80000300800 */
        /* <DEDUP_REMOVED lines=26> */
[----:B---3--:R0:W-:Y:S04]  /*5a870*/  STL.64 [R1+0x1f80], R22 ;  /* 0x001f801601007387 */ /* 0x0081e80000100a00 */
[----:B0-----:R-:W3:Y:S04]  /*5a880*/  LDL.LU R22, [R1+0x408] ;  /* 0x0004080001167983 */ /* 0x001ee80000300800 */
[----:B------:R-:W3:Y:S04]  /*5a890*/  LDL.LU R23, [R1+0x40c] ;  /* 0x00040c0001177983 */ /* 0x000ee80000300800 */
[----:B--2---:R0:W-:Y:S04]  /*5a8a0*/  STL.64 [R1+0x1f78], R20 ;  /* 0x001f781401007387 */ /* 0x0041e80000100a00 */
[----:B0-----:R-:W2:Y:S04]  /*5a8b0*/  LDL.LU R20, [R1+0x428] ;  /* 0x0004280001147983 */ /* 0x001ea80000300800 */
[----:B------:R-:W2:Y:S04]  /*5a8c0*/  LDL.LU R21, [R1+0x42c] ;  /* 0x00042c0001157983 */ /* 0x000ea80000300800 */
[----:B---3--:R-:W-:Y:S04]  /*5a8d0*/  STL.64 [R1+0x1fc0], R22 ;  /* 0x001fc01601007387 */ /* 0x008fe80000100a00 */
[----:B--2---:R0:W-:Y:S04]  /*5a8e0*/  STL.64 [R1+0x1fb8], R20 ;  /* 0x001fb81401007387 */ /* 0x0041e80000100a00 */
[----:B0-----:R-:W2:Y:S04]  /*5a8f0*/  LDL.LU R20, [R1+0x30] ;  /* 0x0000300001147983 */ /* 0x001ea80000300800 */
[----:B------:R-:W2:Y:S04]  /*5a900*/  LDL.LU R21, [R1+0x34] ;  /* 0x0000340001157983 */ /* 0x000ea80000300800 */
[----:B------:R-:W2:Y:S04]  /*5a910*/  LDL.LU R22, [R1+0x38] ;  /* 0x0000380001167983 */ /* 0x000ea80000300800 */
[----:B------:R-:W2:Y:S04]  /*5a920*/  LDL.LU R23, [R1+0x3c] ;  /* 0x00003c0001177983 */ /* 0x000ea80000300800 */
[----:B------:R-:W3:Y:S04]  /*5a930*/  LDL.LU R29, [R1+0x3dc] ;  /* 0x0003dc00011d7983 */ /* 0x000ee80000300800 */
[----:B------:R-:W5:Y:S04]  /*5a940*/  LDL.LU R26, [R1+0x3a8] ;  /* 0x0003a800011a7983 */ /* 0x000f680000300800 */
[----:B------:R-:W5:Y:S04]  /*5a950*/  LDL.LU R27, [R1+0x3ac] ;  /* 0x0003ac00011b7983 */ /* 0x000f680000300800 */
[----:B------:R-:W3:Y:S04]  /*5a960*/  LDL.LU R2, [R1+0x3c8] ;  /* 0x0003c80001027983 */ /* 0x000ee80000300800 */
[----:B------:R-:W3:Y:S04]  /*5a970*/  LDL.LU R3, [R1+0x3cc] ;  /* 0x0003cc0001037983 */ /* 0x000ee80000300800 */
[----:B------:R-:W4:Y:S04]  /*5a980*/  LDL.LU R24, [R1+0x398] ;  /* 0x0003980001187983 */ /* 0x000f280000300800 */
[----:B------:R-:W4:Y:S04]  /*5a990*/  LDL.LU R25, [R1+0x39c] ;  /* 0x00039c0001197983 */ /* 0x000f280000300800 */
[----:B-----5:R-:W-:Y:S04]  /*5a9a0*/  STL.64 [R1+0x1f90], R26 ;  /* 0x001f901a01007387 */ /* 0x020fe80000100a00 */
[----:B----4-:R0:W-:Y:S04]  /*5a9b0*/  STL.64 [R1+0x1f88], R24 ;  /* 0x001f881801007387 */ /* 0x0101e80000100a00 */
[----:B0-----:R-:W4:Y:S04]  /*5a9c0*/  LDL.LU R24, [R1+0x80] ;  /* 0x0000800001187983 */ /* 0x001f280000300800 */
[----:B------:R-:W4:Y:S04]  /*5a9d0*/  LDL.LU R25, [R1+0x84] ;  /* 0x0000840001197983 */ /* 0x000f280000300800 */
[----:B------:R-:W5:Y:S04]  /*5a9e0*/  LDL.LU R26, [R1+0x88] ;  /* 0x00008800011a7983 */ /* 0x000f680000300800 */
[----:B------:R-:W5:Y:S01]  /*5a9f0*/  LDL.LU R27, [R1+0x8c] ;  /* 0x00008c00011b7983 */ /* 0x000f620000300800 */
[----:B------:R-:W-:-:S03]  /*5aa00*/  IMAD R13, R11, 0x100, R10 ;  /* 0x000001000b0d7824 */ /* 0x000fc600078e020a */
[----:B-----5:R0:W-:Y:S04]  /*5aa10*/  STL.64 [R1+0x1fa0], R26 ;  /* 0x001fa01a01007387 */ /* 0x0201e80000100a00 */
[----:B----4-:R1:W-:Y:S01]  /*5aa20*/  STL.64 [R1+0x1f98], R24 ;  /* 0x001f981801007387 */ /* 0x0103e20000100a00 */
[----:B0-----:R-:W-:-:S03]  /*5aa30*/  IMAD.MOV.U32 R27, RZ, RZ, R8 ;  /* 0x000000ffff1b7224 */ /* 0x001fc600078e0008 */
[----:B-1----:R-:W2:Y:S01]  /*5aa40*/  LDL.LU R24, [R1+0x20] ;  /* 0x0000200001187983 */ /* 0x002ea20000300800 */
[----:B------:R-:W-:-:S03]  /*5aa50*/  IMAD.MOV.U32 R25, RZ, RZ, R0 ;  /* 0x000000ffff197224 */ /* 0x000fc600078e0000 */
[----:B------:R-:W4:Y:S01]  /*5aa60*/  LDL.LU R0, [R1+0x1fc8] ;  /* 0x001fc80001007983 */ /* 0x000f220000300800 */
[----:B------:R-:W-:-:S03]  /*5aa70*/  IMAD.MOV.U32 R26, RZ, RZ, R9 ;  /* 0x000000ffff1a7224 */ /* 0x000fc600078e0009 */
[----:B------:R-:W5:Y:S04]  /*5aa80*/  LDL.LU R8, [R1+0x150] ;  /* 0x0001500001087983 */ /* 0x000f680000300800 */
[----:B------:R-:W5:Y:S04]  /*5aa90*/  LDL.LU R9, [R1+0x154] ;  /* 0x0001540001097983 */ /* 0x000f680000300800 */
[----:B------:R-:W3:Y:S04]  /*5aaa0*/  LDL.LU R10, [R1+0x158] ;  /* 0x00015800010a7983 */ /* 0x000ee80000300800 */
[----:B------:R-:W3:Y:S01]  /*5aab0*/  LDL.LU R11, [R1+0x15c] ;  /* 0x00015c00010b7983 */ /* 0x000ee20000300800 */
[----:B------:R-:W-:-:S02]  /*5aac0*/  F2FP.F16.E4M3.UNPACK_B R12, R12 ;  /* 0x0000000cff0c723e */ /* 0x000fc400020006ff */
[----:B------:R-:W-:Y:S01]  /*5aad0*/  F2FP.F16.E4M3.UNPACK_B R14, R14 ;  /* 0x0000000eff0e723e */ /* 0x000fe200020006ff */
[----:B---3--:R-:W-:Y:S04]  /*5aae0*/  STL.64 [R1+0x1fb0], R10 ;  /* 0x001fb00a01007387 */ /* 0x008fe80000100a00 */
[----:B-----5:R0:W-:Y:S04]  /*5aaf0*/  STL.64 [R1+0x1fa8], R8 ;  /* 0x001fa80801007387 */ /* 0x0201e80000100a00 */
[----:B0-----:R-:W3:Y:S04]  /*5ab00*/  LDL.LU R8, [R1+0x60] ;  /* 0x0000600001087983 */ /* 0x001ee80000300800 */
[----:B------:R-:W3:Y:S04]  /*5ab10*/  LDL.LU R9, [R1+0x64] ;  /* 0x0000640001097983 */ /* 0x000ee80000300800 */
[----:B------:R-:W3:Y:S04]  /*5ab20*/  LDL.LU R10, [R1+0x68] ;  /* 0x00006800010a7983 */ /* 0x000ee80000300800 */
[----:B------:R-:W3:Y:S01]  /*5ab30*/  LDL.LU R11, [R1+0x6c] ;  /* 0x00006c00010b7983 */ /* 0x000ee20000300800 */
[----:B------:R-:W-:-:S02]  /*5ab40*/  F2FP.F16.E4M3.UNPACK_B R13, R13 ;  /* 0x0000000dff0d723e */ /* 0x000fc400020006ff */
[----:B------:R-:W-:Y:S01]  /*5ab50*/  F2FP.F16.E4M3.UNPACK_B R15, R15 ;  /* 0x0000000fff0f723e */ /* 0x000fe200020006ff */
[----:B--2---:R-:W-:Y:S01]  /*5ab60*/  HMMA.16816.F32 R4, R4, R24, R20 ;  /* 0x000000180404723c */ /* 0x004fe20000001814 */
[----:B------:R-:W2:Y:S04]  /*5ab70*/  LDL.LU R16, [R1+0x3b8] ;  /* 0x0003b80001107983 */ /* 0x000ea80000300800 */
[----:B------:R-:W5:Y:S04]  /*5ab80*/  LDL.LU R17, [R1+0x3bc] ;  /* 0x0003bc0001117983 */ /* 0x000f680000300800 */
[----:B------:R-:W4:Y:S04]  /*5ab90*/  LDL.LU R18, [R1+0x378] ;  /* 0x0003780001127983 */ /* 0x000f280000300800 */
[----:B------:R-:W2:Y:S04]  /*5aba0*/  LDL.LU R19, [R1+0x37c] ;  /* 0x00037c0001137983 */ /* 0x000ea80000300800 */
[----:B------:R-:W5:Y:S04]  /*5abb0*/  LDL.LU.64 R22, [R1+0x1fc0] ;  /* 0x001fc00001167983 */ /* 0x000f680000300a00 */
[----:B------:R-:W4:Y:S04]  /*5abc0*/  LDL.LU.64 R20, [R1+0x1fb8] ;  /* 0x001fb80001147983 */ /* 0x000f280000300a00 */
[----:B------:R0:W-:Y:S04]  /*5abd0*/  STL.64 [R1+0x30], R4 ;  /* 0x0000300401007387 */ /* 0x0001e80000100a00 */
[----:B------:R-:W-:Y:S04]  /*5abe0*/  STL.64 [R1+0x38], R6 ;  /* 0x0000380601007387 */ /* 0x000fe80000100a00 */
[----:B0-----:R-:W2:Y:S04]  /*5abf0*/  LDL.LU R4, [R1+0x3e8] ;  /* 0x0003e80001047983 */ /* 0x001ea80000300800 */
[----:B------:R-:W2:Y:S01]  /*5ac00*/  LDL.LU R5, [R1+0x3ec] ;  /* 0x0003ec0001057983 */ /* 0x000ea20000300800 */
[----:B---3--:R-:W-:Y:S03]  /*5ac10*/  HMMA.16816.F32 R24, R12, R26, R8 ;  /* 0x0000001a0c18723c */ /* 0x008fe60000001808 */
[----:B------:R-:W3:Y:S04]  /*5ac20*/  LDL.LU.64 R10, [R1+0x1fb0] ;  /* 0x001fb000010a7983 */ /* 0x000ee80000300a00 */
[----:B------:R-:W3:-:S15]  /*5ac30*/  LDL.LU.64 R8, [R1+0x1fa8] ;  /* 0x001fa80001087983 */ /* 0x000ede0000300a00 */
[----:B------:R-:W-:-:S01]  /*5ac40*/  NOP ;  /* 0x0000000000007918 */ /* 0x000fc20000000000 */
[----:B------:R-:W-:Y:S04]  /*5ac50*/  STL.64 [R1+0x2f0], R24 ;  /* 0x0002f01801007387 */ /* 0x000fe80000100a00 */
[----:B------:R0:W-:Y:S04]  /*5ac60*/  STL.64 [R1+0x2f8], R26 ;  /* 0x0002f81a01007387 */ /* 0x0001e80000100a00 */
[----:B0-----:R-:W2:Y:S04]  /*5ac70*/  LDL.LU.64 R26, [R1+0x1fa0] ;  /* 0x001fa000011a7983 */ /* 0x001ea80000300a00 */
[----:B------:R-:W2:Y:S01]  /*5ac80*/  LDL.LU.64 R24, [R1+0x1f98] ;  /* 0x001f980001187983 */ /* 0x000ea20000300a00 */
[----:B----4-:R-:W-:-:S02]  /*5ac90*/  F2FP.F16.E4M3.UNPACK_B R20, R20.H1 ;  /* 0x00000014ff14723e */ /* 0x010fc400030006ff */
[----:B------:R-:W-:Y:S02]  /*5aca0*/  F2FP.F16.E4M3.UNPACK_B R21, R21.H1 ;  /* 0x00000015ff15723e */ /* 0x000fe400030006ff */
[----:B-----5:R-:W-:Y:S02]  /*5acb0*/  F2FP.F16.E4M3.UNPACK_B R6, R22.H1 ;  /* 0x00000016ff06723e */ /* 0x020fe400030006ff */
[----:B------:R-:W-:Y:S01]  /*5acc0*/  F2FP.F16.E4M3.UNPACK_B R7, R23.H1 ;  /* 0x00000017ff07723e */ /* 0x000fe200030006ff */
[----:B------:R-:W-:Y:S04]  /*5acd0*/  STL [R1+0x20], R20 ;  /* 0x0000201401007387 */ /* 0x000fe80000100800 */
[----:B------:R2:W-:Y:S02]  /*5ace0*/  STL [R1+0x24], R21 ;  /* 0x0000241501007387 */ /* 0x0005e40000100800 */
[----:B--2---:R-:W-:Y:S02]  /*5acf0*/  HMMA.16816.F32 R20, R12, R20, R24 ;  /* 0x000000140c14723c */ /* 0x004fe40000001818 */
[----:B------:R-:W2:Y:S04]  /*5ad00*/  LDL.LU.64 R26, [R1+0x1f90] ;  /* 0x001f9000011a7983 */ /* 0x000ea80000300a00 */
[----:B------:R-:W4:-:S15]  /*5ad10*/  LDL.LU.64 R24, [R1+0x1f88] ;  /* 0x001f880001187983 */ /* 0x000f1e0000300a00 */
[----:B------:R-:W-:-:S02]  /*5ad20*/  NOP ;  /* 0x0000000000007918 */ /* 0x000fc40000000000 */
[----:B------:R-:W-:Y:S04]  /*5ad30*/  STL.64 [R1+0x3f0], R20 ;  /* 0x0003f01401007387 */ /* 0x000fe80000100a00 */
[----:B------:R0:W-:Y:S04]  /*5ad40*/  STL.64 [R1+0x3f8], R22 ;  /* 0x0003f81601007387 */ /* 0x0001e80000100a00 */
[----:B0-----:R-:W5:Y:S04]  /*5ad50*/  LDL.LU.64 R22, [R1+0x1f80] ;  /* 0x001f800001167983 */ /* 0x001f680000300a00 */
[----:B------:R-:W5:Y:S04]  /*5ad60*/  LDL.LU.64 R20, [R1+0x1f78] ;  /* 0x001f780001147983 */ /* 0x000f680000300a00 */
[----:B------:R-:W-:Y:S04]  /*5ad70*/  STL [R1+0x18], R6 ;  /* 0x0000180601007387 */ /* 0x000fe80000100800 */
[----:B------:R-:W-:Y:S01]  /*5ad80*/  STL [R1+0x1c], R7 ;  /* 0x00001c0701007387 */ /* 0x000fe20000100800 */
[----:B-----5:R-:W-:-:S15]  /*5ad90*/  HMMA.16816.F32 R20, R12, R6, R20 ;  /* 0x000000060c14723c */ /* 0x020fde0000001814 */
[----:B------:R-:W-:-:S08]  /*5ada0*/  NOP ;  /* 0x0000000000007918 */ /* 0x000fd00000000000 */
[----:B------:R-:W-:Y:S04]  /*5adb0*/  STL.64 [R1+0x3e0], R20 ;  /* 0x0003e01401007387 */ /* 0x000fe80000100a00 */
[----:B------:R0:W-:Y:S04]  /*5adc0*/  STL.64 [R1+0x3e8], R22 ;  /* 0x0003e81601007387 */ /* 0x0001e80000100a00 */
[----:B0-----:R-:W5:Y:S04]  /*5add0*/  LDL.LU.64 R22, [R1+0x1f70] ;  /* 0x001f700001167983 */ /* 0x001f680000300a00 */
[----:B------:R-:W5:Y:S01]  /*5ade0*/  LDL.LU.64 R20, [R1+0x1f68] ;  /* 0x001f680001147983 */ /* 0x000f620000300a00 */
[----:B------:R-:W-:-:S02]  /*5adf0*/  F2FP.F16.E4M3.UNPACK_B R4, R4.H1 ;  /* 0x00000004ff04723e */ /* 0x000fc400030006ff */
[----:B------:R-:W-:-:S03]  /*5ae00*/  F2FP.F16.E4M3.UNPACK_B R5, R5.H1 ;  /* 0x00000005ff05723e */ /* 0x000fc600030006ff */
        /* <DEDUP_REMOVED lines=18> */
[----:B--2---:R-:W-:-:S02]  /*5af30*/  F2FP.F16.E4M3.UNPACK_B R4, R26.H1 ;  /* 0x0000001aff04723e */ /* 0x004fc400030006ff */
[----:B------:R-:W-:-:S03]  /*5af40*/  F2FP.F16.E4M3.UNPACK_B R5, R27.H1 ;  /* 0x0000001bff05723e */ /* 0x000fc600030006ff */
[----:B------:R-:W-:Y:S04]  /*5af50*/  STL [R1], R4 ;  /* 0x0000000401007387 */ /* 0x000fe80000100800 */
[----:B------:R5:W-:Y:S02]  /*5af60*/  STL [R1+0x4], R5 ;  /* 0x0000040501007387 */ /* 0x000be40000100800 */
[----:B-----5:R-:W-:Y:S02]  /*5af70*/  HMMA.16816.F32 R4, R12, R4, R20 ;  /* 0x000000040c04723c */ /* 0x020fe40000001814 */
[----:B------:R-:W2:Y:S04]  /*5af80*/  LDL.LU.64 R22, [R1+0x1f40] ;  /* 0x001f400001167983 */ /* 0x000ea80000300a00 */
[----:B------:R-:W2:Y:S01]  /*5af90*/  LDL.LU.64 R20, [R1+0x1f38] ;  /* 0x001f380001147983 */ /* 0x000ea20000300a00 */
[----:B------:R-:W-:-:S02]  /*5afa0*/  F2FP.F16.E4M3.UNPACK_B R2, R2.H1 ;  /* 0x00000002ff02723e */ /* 0x000fc400030006ff */
[----:B------:R-:W-:-:S14]  /*5afb0*/  F2FP.F16.E4M3.UNPACK_B R3, R3.H1 ;  /* 0x00000003ff03723e */ /* 0x000fdc00030006ff */
[----:B------:R4:W-:Y:S04]  /*5afc0*/  STL.64 [R1+0x4d0], R4 ;  /* 0x0004d00401007387 */ /* 0x0009e80000100a00 */
[----:B------:R-:W-:Y:S04]  /*5afd0*/  STL.64 [R1+0x4d8], R6 ;  /* 0x0004d80601007387 */ /* 0x000fe80000100a00 */
[----:B------:R-:W-:Y:S04]  /*5afe0*/  STL [R1+0x1efc], R2 ;  /* 0x001efc0201007387 */ /* 0x000fe80000100800 */
[----:B------:R-:W-:Y:S01]  /*5aff0*/  STL [R1+0x1ef8], R3 ;  /* 0x001ef80301007387 */ /* 0x000fe20000100800 */
[----:B----4-:R-:W-:-:S02]  /*5b000*/  F2FP.F16.E4M3.UNPACK_B R4, R24.H1 ;  /* 0x00000018ff04723e */ /* 0x010fc400030006ff */
[----:B------:R-:W-:Y:S01]  /*5b010*/  F2FP.F16.E4M3.UNPACK_B R5, R25.H1 ;  /* 0x00000019ff05723e */ /* 0x000fe200030006ff */
[----:B--2---:R-:W-:-:S15]  /*5b020*/  HMMA.16816.F32 R20, R12, R2, R20 ;  /* 0x000000020c14723c */ /* 0x004fde0000001814 */
[----:B------:R-:W-:-:S08]  /*5b030*/  NOP ;  /* 0x0000000000007918 */ /* 0x000fd00000000000 */
[----:B------:R-:W-:Y:S04]  /*5b040*/  STL.64 [R1+0x4c0], R20 ;  /* 0x0004c01401007387 */ /* 0x000fe80000100a00 */
[----:B------:R3:W-:Y:S02]  /*5b050*/  STL.64 [R1+0x4c8], R22 ;  /* 0x0004c81601007387 */ /* 0x0007e40000100a00 */
[----:B---3--:R-:W-:-:S15]  /*5b060*/  HMMA.16816.F32 R20, R12, R4, R8 ;  /* 0x000000040c14723c */ /* 0x008fde0000001808 */
[----:B------:R-:W-:-:S08]  /*5b070*/  NOP ;  /* 0x0000000000007918 */ /* 0x000fd00000000000 */
[----:B------:R-:W-:Y:S04]  /*5b080*/  STL.64 [R1+0x4b0], R20 ;  /* 0x0004b01401007387 */ /* 0x000fe80000100a00 */
[----:B------:R-:W-:Y:S04]  /*5b090*/  STL.64 [R1+0x4b8], R22 ;  /* 0x0004b81601007387 */ /* 0x000fe80000100a00 */
[----:B------:R-:W2:Y:S04]  /*5b0a0*/  LDL.LU R10, [R1+0x368] ;  /* 0x00036800010a7983 */ /* 0x000ea80000300800 */
[----:B------:R-:W2:Y:S01]  /*5b0b0*/  LDL.LU R11, [R1+0x36c] ;  /* 0x00036c00010b7983 */ /* 0x000ea20000300800 */
[----:B------:R-:W-:-:S02]  /*5b0c0*/  F2FP.F16.E4M3.UNPACK_B R8, R18.H1 ;  /* 0x00000012ff08723e */ /* 0x000fc400030006ff */
[----:B------:R-:W-:Y:S02]  /*5b0d0*/  F2FP.F16.E4M3.UNPACK_B R9, R19.H1 ;  /* 0x00000013ff09723e */ /* 0x000fe400030006ff */
[----:B------:R-:W-:Y:S01]  /*5b0e0*/  F2FP.F16.E4M3.UNPACK_B R6, R16.H1 ;  /* 0x00000010ff06723e */ /* 0x000fe200030006ff */
[----:B--2---:R-:W-:Y:S04]  /*5b0f0*/  STL.64 [R1+0x1f30], R10 ;  /* 0x001f300a01007387 */ /* 0x004fe80000100a00 */
[----:B------:R0:W-:Y:S04]  /*5b100*/  STL.64 [R1+0x1f28], R8 ;  /* 0x001f280801007387 */ /* 0x0001e80000100a00 */
[----:B0-----:R-:W2:Y:S04]  /*5b110*/  LDL.LU R8, [R1+0x170] ;  /* 0x0001700001087983 */ /* 0x001ea80000300800 */
[----:B------:R-:W2:Y:S04]  /*5b120*/  LDL.LU R9, [R1+0x174] ;  /* 0x0001740001097983 */ /* 0x000ea80000300800 */
[----:B------:R-:W2:Y:S04]  /*5b130*/  LDL.LU R10, [R1+0x178] ;  /* 0x00017800010a7983 */ /* 0x000ea80000300800 */
[----:B------:R-:W3:Y:S04]  /*5b140*/  LDL.LU R16, [R1+0x1c8c] ;  /* 0x001c8c0001107983 */ /* 0x000ee80000300800 */
[----:B------:R-:W4:Y:S01]  /*5b150*/  LDL.LU R20, [R1+0x358] ;  /* 0x0003580001147983 */ /* 0x000f220000300800 */
[----:B------:R-:W-:Y:S01]  /*5b160*/  IMAD.MOV.U32 R11, RZ, RZ, R0 ;  /* 0x000000ffff0b7224 */ /* 0x000fe200078e0000 */
[----:B------:R-:W-:-:S02]  /*5b170*/  F2FP.F16.E4M3.UNPACK_B R7, R17.H1 ;  /* 0x00000011ff07723e */ /* 0x000fc400030006ff */
[----:B----4-:R0:W-:Y:S04]  /*5b180*/  STL [R1+0x1f10], R20 ;  /* 0x001f101401007387 */ /* 0x0101e80000100800 */
[----:B0-----:R-:W4:Y:S04]  /*5b190*/  LDL.LU R20, [R1+0x1c90] ;  /* 0x001c900001147983 */ /* 0x001f280000300800 */
[----:B------:R-:W4:Y:S04]  /*5b1a0*/  LDL.LU R21, [R1+0x35c] ;  /* 0x00035c0001157983 */ /* 0x000f280000300800 */
[----:B------:R-:W5:Y:S04]  /*5b1b0*/  LDL.LU R2, [R1+0x1ca4] ;  /* 0x001ca40001027983 */ /* 0x000f680000300800 */
[----:B------:R-:W5:Y:S04]  /*5b1c0*/  LDL.LU R0, [R1+0x1c94] ;  /* 0x001c940001007983 */ /* 0x000f680000300800 */
[----:B------:R-:W5:Y:S04]  /*5b1d0*/  LDL.LU R3, [R1+0x1ca0] ;  /* 0x001ca00001037983 */ /* 0x000f680000300800 */
[----:B------:R-:W5:Y:S04]  /*5b1e0*/  LDL.LU R17, [R1+0x1c9c] ;  /* 0x001c9c0001117983 */ /* 0x000f680000300800 */
[----:B------:R-:W5:Y:S04]  /*5b1f0*/  LDL.LU R28, [R1+0x1ca8] ;  /* 0x001ca800011c7983 */ /* 0x000f680000300800 */
[----:B------:R-:W5:Y:S04]  /*5b200*/  LDL.LU R19, [R1+0x1c98] ;  /* 0x001c980001137983 */ /* 0x000f680000300800 */
[----:B------:R-:W2:Y:S04]  /*5b210*/  LDL.LU R22, [R1+0x348] ;  /* 0x0003480001167983 */ /* 0x000ea80000300800 */
[----:B------:R-:W2:Y:S04]  /*5b220*/  LDL.LU R23, [R1+0x34c] ;  /* 0x00034c0001177983 */ /* 0x000ea80000300800 */
[----:B--2---:R-:W-:Y:S04]  /*5b230*/  STL.64 [R1+0x1f20], R22 ;  /* 0x001f201601007387 */ /* 0x004fe80000100a00 */
[----:B----4-:R0:W-:Y:S04]  /*5b240*/  STL.64 [R1+0x1f18], R20 ;  /* 0x001f181401007387 */ /* 0x0101e80000100a00 */
[----:B0-----:R-:W2:Y:S04]  /*5b250*/  LDL.LU R20, [R1+0x190] ;  /* 0x0001900001147983 */ /* 0x001ea80000300800 */
[----:B------:R-:W2:Y:S04]  /*5b260*/  LDL.LU R21, [R1+0x194] ;  /* 0x0001940001157983 */ /* 0x000ea80000300800 */
[----:B------:R-:W2:Y:S04]  /*5b270*/  LDL.LU R22, [R1+0x198] ;  /* 0x0001980001167983 */ /* 0x000ea80000300800 */
[----:B------:R-:W2:Y:S04]  /*5b280*/  LDL.LU R23, [R1+0x19c] ;  /* 0x00019c0001177983 */ /* 0x000ea80000300800 */
[----:B------:R-:W4:Y:S04]  /*5b290*/  LDL.LU R24, [R1+0x338] ;  /* 0x0003380001187983 */ /* 0x000f280000300800 */
[----:B------:R-:W4:Y:S04]  /*5b2a0*/  LDL.LU R25, [R1+0x33c] ;  /* 0x00033c0001197983 */ /* 0x000f280000300800 */
[----:B------:R-:W3:Y:S04]  /*5b2b0*/  LDL.LU R26, [R1+0x388] ;  /* 0x00038800011a7983 */ /* 0x000ee80000300800 */
[----:B------:R-:W3:Y:S01]  /*5b2c0*/  LDL.LU R27, [R1+0x38c] ;  /* 0x00038c00011b7983 */ /* 0x000ee20000300800 */
[C---:B------:R-:W-:Y:S03]  /*5b2d0*/  HMMA.16816.F32 R8, R12.reuse, R6, R8 ;  /* 0x000000060c08723c */ /* 0x040fe60000001808 */
[----:B---3--:R-:W-:Y:S04]  /*5b2e0*/  STL.64 [R1+0x1ef0], R26 ;  /* 0x001ef01a01007387 */ /* 0x008fe80000100a00 */
[----:B----4-:R0:W-:Y:S04]  /*5b2f0*/  STL.64 [R1+0x1ee8], R24 ;  /* 0x001ee81801007387 */ /* 0x0101e80000100a00 */
        /* <DEDUP_REMOVED lines=12> */
[----:B------:R-:W-:Y:S04]  /*5b3c0*/  STL.64 [R1+0x4a0], R8 ;  /* 0x0004a00801007387 */ /* 0x000fe80000100a00 */
[----:B------:R0:W-:Y:S04]  /*5b3d0*/  STL.64 [R1+0x4a8], R10 ;  /* 0x0004a80a01007387 */ /* 0x0001e80000100a00 */
[----:B0-----:R-:W5:Y:S04]  /*5b3e0*/  LDL.LU.64 R10, [R1+0x1f30] ;  /* 0x001f3000010a7983 */ /* 0x001f680000300a00 */
[----:B------:R-:W2:Y:S04]  /*5b3f0*/  LDL.LU.64 R8, [R1+0x1f28] ;  /* 0x001f280001087983 */ /* 0x000ea80000300a00 */
[----:B------:R-:W-:Y:S04]  /*5b400*/  STL.64 [R1+0x1e30], R6 ;  /* 0x001e300601007387 */ /* 0x000fe80000100a00 */
[----:B------:R0:W-:Y:S04]  /*5b410*/  STL.64 [R1+0x1e28], R4 ;  /* 0x001e280401007387 */ /* 0x0001e80000100a00 */
[----:B0-----:R-:W4:Y:S04]  /*5b420*/  LDL.LU R4, [R1+0x250] ;  /* 0x0002500001047983 */ /* 0x001f280000300800 */
[----:B------:R-:W4:Y:S04]  /*5b430*/  LDL.LU R5, [R1+0x254] ;  /* 0x0002540001057983 */ /* 0x000f280000300800 */
        /* <DEDUP_REMOVED lines=8> */
[----:B-----5:R-:W-:-:S02]  /*5b4c0*/  F2FP.F16.E4M3.UNPACK_B R10, R10.H1 ;  /* 0x0000000aff0a723e */ /* 0x020fc400030006ff */
[----:B------:R-:W-:-:S07]  /*5b4d0*/  F2FP.F16.E4M3.UNPACK_B R11, R11.H1 ;  /* 0x0000000bff0b723e */ /* 0x000fce00030006ff */
[----:B---3--:R-:W-:Y:S01]  /*5b4e0*/  HMMA.16816.F32 R24, R12, R10, R24 ;  /* 0x0000000a0c18723c */ /* 0x008fe20000001818 */
[----:B----4-:R-:W-:Y:S02]  /*5b4f0*/  IMAD R16, R16, 0x100, R20 ;  /* 0x0000010010107824 */ /* 0x010fe400078e0214 */
[----:B------:R-:W3:-:S15]  /*5b500*/  LDL.LU R20, [R1+0x1f10] ;  /* 0x001f100001147983 */ /* 0x000ede0000300800 */
[----:B------:R-:W-:-:S05]  /*5b510*/  NOP ;  /* 0x0000000000007918 */ /* 0x000fca0000000000 */
[----:B------:R-:W-:Y:S04]  /*5b520*/  STL.64 [R1+0x480], R24 ;  /* 0x0004801801007387 */ /* 0x000fe80000100a00 */
[----:B------:R0:W-:Y:S04]  /*5b530*/  STL.64 [R1+0x488], R26 ;  /* 0x0004881a01007387 */ /* 0x0001e80000100a00 */
[----:B0-----:R-:W4:Y:S04]  /*5b540*/  LDL.LU.64 R26, [R1+0x1f08] ;  /* 0x001f0800011a7983 */ /* 0x001f280000300a00 */
[----:B------:R-:W4:Y:S01]  /*5b550*/  LDL.LU.64 R24, [R1+0x1f00] ;  /* 0x001f000001187983 */ /* 0x000f220000300a00 */
[----:B------:R-:W-:-:S03]  /*5b560*/  F2FP.F16.E4M3.UNPACK_B R21, R21.H1 ;  /* 0x00000015ff15723e */ /* 0x000fc600030006ff */
[----:B------:R-:W-:Y:S04]  /*5b570*/  STL.64 [R1+0x1e10], R10 ;  /* 0x001e100a01007387 */ /* 0x000fe80000100a00 */
[----:B------:R0:W-:Y:S01]  /*5b580*/  STL.64 [R1+0x1e08], R8 ;  /* 0x001e080801007387 */ /* 0x0001e20000100a00 */
[----:B------:R-:W-:Y:S02]  /*5b590*/  IMAD R0, R0, 0x100, R2 ;  /* 0x0000010000007824 */ /* 0x000fe400078e0202 */
[----:B------:R-:W-:Y:S01]  /*5b5a0*/  IMAD R17, R17, 0x100, R3 ;  /* 0x0000010011117824 */ /* 0x000fe200078e0203 */
[----:B0-----:R-:W5:Y:S04]  /*5b5b0*/  LDL.LU R8, [R1+0x230] ;  /* 0x0002300001087983 */ /* 0x001f680000300800 */
[----:B------:R-:W5:Y:S04]  /*5b5c0*/  LDL.LU R9, [R1+0x234] ;  /* 0x0002340001097983 */ /* 0x000f680000300800 */
[----:B------:R-:W5:Y:S04]  /*5b5d0*/  LDL.LU R10, [R1+0x238] ;  /* 0x00023800010a7983 */ /* 0x000f680000300800 */
[----:B------:R-:W5:Y:S04]  /*5b5e0*/  LDL.LU R11, [R1+0x23c] ;  /* 0x00023c00010b7983 */ /* 0x000f680000300800 */
[----:B------:R-:W5:Y:S04]  /*5b5f0*/  LDL.LU R2, [R1+0x1efc] ;  /* 0x001efc0001027983 */ /* 0x000f680000300800 */
[----:B------:R-:W5:Y:S01]  /*5b600*/  LDL.LU R3, [R1+0x1ef8] ;  /* 0x001ef80001037983 */ /* 0x000f620000300800 */
[----:B---3--:R-:W-:-:S07]  /*5b610*/  F2FP.F16.E4M3.UNPACK_B R20, R20.H1 ;  /* 0x00000014ff14723e */ /* 0x008fce00030006ff */
[----:B----4-:R-:W-:-:S15]  /*5b620*/  HMMA.16816.F32 R24, R12, R20, R24 ;  /* 0x000000140c18723c */ /* 0x010fde0000001818 */
[----:B------:R-:W-:-:S08]  /*5b630*/  NOP ;  /* 0x0000000000007918 */ /* 0x000fd00000000000 */
[----:B------:R-:W-:Y:S04]  /*5b640*/  STL.64 [R1+0x500], R24 ;  /* 0x0005001801007387 */ /* 0x000fe80000100a00 */
[----:B------:R0:W-:Y:S04]  /*5b650*/  STL.64 [R1+0x508], R26 ;  /* 0x0005081a01007387 */ /* 0x0001e80000100a00 */
[----:B0-----:R-:W3:Y:S04]  /*5b660*/  LDL.LU.64 R26, [R1+0x1ef0] ;  /* 0x001ef000011a7983 */ /* 0x001ee80000300a00 */
[----:B------:R-:W4:Y:S01]  /*5b670*/  LDL.LU.64 R24, [R1+0x1ee8] ;  /* 0x001ee80001187983 */ /* 0x000f220000300a00 */
[----:B--2---:R-:W-:-:S02]  /*5b680*/  F2FP.F16.E4M3.UNPACK_B R22, R22.H1 ;  /* 0x00000016ff16723e */ /* 0x004fc400030006ff */
[----:B------:R-:W-:-:S07]  /*5b690*/  F2FP.F16.E4M3.UNPACK_B R23, R23.H1 ;  /* 0x00000017ff17723e */ /* 0x000fce00030006ff */
[----:B-----5:R-:W-:Y:S06]  /*5b6a0*/  HMMA.16816.F32 R8, R12, R22, R8 ;  /* 0x000000160c08723c */ /* 0x020fec0000001808 */
[----:B------:R-:W-:Y:S04]  /*5b6b0*/  STL.64 [R1+0x1df0], R22 ;  /* 0x001df01601007387 */ /* 0x000fe80000100a00 */
[----:B------:R0:W-:-:S13]  /*5b6c0*/  STL.64 [R1+0x1de8], R20 ;  /* 0x001de81401007387 */ /* 0x0001da0000100a00 */
[----:B------:R1:W-:Y:S04]  /*5b6d0*/  STL.64 [R1+0x510], R8 ;  /* 0x0005100801007387 */ /* 0x0003e80000100a00 */
[----:B------:R2:W-:Y:S04]  /*5b6e0*/  STL.64 [R1+0x518], R10 ;  /* 0x0005180a01007387 */ /* 0x0005e80000100a00 */
[----:B0-----:R-:W5:Y:S01]  /*5b6f0*/  LDL.LU R20, [R1+0xb0] ;  /* 0x0000b00001147983 */ /* 0x001f620000300800 */
[----:B----4-:R-:W-:Y:S02]  /*5b700*/  F2FP.F16.E4M3.UNPACK_B R24, R24.H1 ;  /* 0x00000018ff18723e */ /* 0x010fe400030006ff */
[----:B------:R-:W-:-:S07]  /*5b710*/  F2FP.F16.E4M3.UNPACK_B R25, R25.H1 ;  /* 0x00000019ff19723e */ /* 0x000fce00030006ff */
[----:B------:R-:W-:-:S15]  /*5b720*/  HMMA.16816.F32 R4, R12, R24, R4 ;  /* 0x000000180c04723c */ /* 0x000fde0000001804 */
[----:B------:R-:W-:-:S08]  /*5b730*/  NOP ;  /* 0x0000000000007918 */ /* 0x000fd00000000000 */
[----:B------:R0:W-:Y:S04]  /*5b740*/  STL.64 [R1+0x4f0], R4 ;  /* 0x0004f00401007387 */ /* 0x0001e80000100a00 */
[----:B------:R4:W-:Y:S04]  /*5b750*/  STL.64 [R1+0x4f8], R6 ;  /* 0x0004f80601007387 */ /* 0x0009e80000100a00 */
[----:B------:R-:W5:Y:S04]  /*5b760*/  LDL.LU R21, [R1+0xb4] ;  /* 0x0000b40001157983 */ /* 0x000f680000300800 */
[----:B------:R-:W5:Y:S04]  /*5b770*/  LDL.LU R22, [R1+0xb8] ;  /* 0x0000b80001167983 */ /* 0x000f680000300800 */
[----:B------:R-:W5:Y:S04]  /*5b780*/  LDL.LU R23, [R1+0xbc] ;  /* 0x0000bc0001177983 */ /* 0x000f680000300800 */
[----:B-1----:R-:W3:Y:S04]  /*5b790*/  LDL.LU R8, [R1+0x100] ;  /* 0x0001000001087983 */ /* 0x002ee80000300800 */
[----:B------:R-:W3:Y:S04]  /*5b7a0*/  LDL.LU R9, [R1+0x104] ;  /* 0x0001040001097983 */ /* 0x000ee80000300800 */
[----:B--2---:R-:W2:Y:S04]  /*5b7b0*/  LDL.LU R10, [R1+0x108] ;  /* 0x00010800010a7983 */ /* 0x004ea80000300800 */
[----:B------:R-:W2:Y:S04]  /*5b7c0*/  LDL.LU R11, [R1+0x10c] ;  /* 0x00010c00010b7983 */ /* 0x000ea80000300800 */
[----:B0-----:R-:W5:Y:S04]  /*5b7d0*/  LDL.LU R4, [R1+0x140] ;  /* 0x0001400001047983 */ /* 0x001f680000300800 */
[----:B------:R-:W5:Y:S04]  /*5b7e0*/  LDL.LU R5, [R1+0x144] ;  /* 0x0001440001057983 */ /* 0x000f680000300800 */
[----:B----4-:R-:W4:Y:S04]  /*5b7f0*/  LDL.LU R6, [R1+0x148] ;  /* 0x0001480001067983 */ /* 0x010f280000300800 */
[----:B------:R-:W4:Y:S04]  /*5b800*/  LDL.LU R7, [R1+0x14c] ;  /* 0x00014c0001077983 */ /* 0x000f280000300800 */
[----:B----4-:R0:W-:Y:S04]  /*5b810*/  STL.64 [R1+0x1e40], R6 ;  /* 0x001e400601007387 */ /* 0x0101e80000100a00 */
[----:B0-----:R-:W4:Y:S04]  /*5b820*/  LDL.LU R6, [R1] ;  /* 0x0000000001067983 */ /* 0x001f280000300800 */
[----:B------:R-:W4:Y:S04]  /*5b830*/  LDL.LU R7, [R1+0x4] ;  /* 0x0000040001077983 */ /* 0x000f280000300800 */
[----:B-----5:R-:W-:Y:S04]  /*5b840*/  STL.64 [R1+0x1e38], R4 ;  /* 0x001e380401007387 */ /* 0x020fe80000100a00 */
[----:B----4-:R-:W-:Y:S04]  /*5b850*/  STL.64 [R1+0x1e58], R6 ;  /* 0x001e580601007387 */ /* 0x010fe80000100a00 */
[----:B--2---:R-:W-:Y:S04]  /*5b860*/  STL.64 [R1+0x1e20], R10 ;  /* 0x001e200a01007387 */ /* 0x004fe80000100a00 */
[----:B---3--:R0:W-:Y:S04]  /*5b870*/  STL.64 [R1+0x1e18], R8 ;  /* 0x001e180801007387 */ /* 0x0081e80000100a00 */
        /* <DEDUP_REMOVED lines=46> */
[----:B------:R-:W5:Y:S01]  /*5bb60*/  LDL.LU R7, [R1+0x22c] ;  /* 0x00022c0001077983 */ /* 0x000f620000300800 */
[----:B------:R-:W-:-:S02]  /*5bb70*/  F2FP.F16.E4M3.UNPACK_B R26, R26.H1 ;  /* 0x0000001aff1a723e */ /* 0x000fc400030006ff */
[----:B------:R-:W-:Y:S01]  /*5bb80*/  F2FP.F16.E4M3.UNPACK_B R27, R27.H1 ;  /* 0x0000001bff1b723e */ /* 0x000fe200030006ff */
[----:B-----5:R-:W-:Y:S04]  /*5bb90*/  STL.64 [R1+0x1ee0], R6 ;  /* 0x001ee00601007387 */ /* 0x020fe80000100a00 */
[----:B----4-:R0:W-:Y:S04]  /*5bba0*/  STL.64 [R1+0x1ed8], R4 ;  /* 0x001ed80401007387 */ /* 0x0101e80000100a00 */
[----:B0-----:R-:W4:Y:S04]  /*5bbb0*/  LDL.LU R4, [R1+0x240] ;  /* 0x0002400001047983 */ /* 0x001f280000300800 */
        /* <DEDUP_REMOVED lines=8> */
[----:B------:R-:W3:Y:S01]  /*5bc40*/  LDL.LU R11, [R1+0x1fc] ;  /* 0x0001fc00010b7983 */ /* 0x000ee20000300800 */
[----:B----4-:R-:W-:Y:S03]  /*5bc50*/  HMMA.16816.F32 R4, R12, R26, R4 ;  /* 0x0000001a0c04723c */ /* 0x010fe60000001804 */
[----:B---3--:R-:W-:Y:S04]  /*5bc60*/  STL.64 [R1+0x1ec8], R10 ;  /* 0x001ec80a01007387 */ /* 0x008fe80000100a00 */
        /* <DEDUP_REMOVED lines=14> */
[----:B------:R-:W4:Y:S04]  /*5bd50*/  LDL.LU.64 R4, [R1+0x1ed8] ;  /* 0x001ed80001047983 */ /* 0x000f280000300a00 */
[----:B------:R-:W-:Y:S04]  /*5bd60*/  STL.64 [R1+0x1dd0], R26 ;  /* 0x001dd01a01007387 */ /* 0x000fe80000100a00 */
[----:B------:R0:W-:Y:S04]  /*5bd70*/  STL.64 [R1+0x1dc8], R24 ;  /* 0x001dc81801007387 */ /* 0x0001e80000100a00 */
[----:B0-----:R-:W5:Y:S04]  /*5bd80*/  LDL.LU R24, [R1+0x70] ;  /* 0x0000700001187983 */ /* 0x001f680000300800 */
[----:B------:R-:W5:Y:S04]  /*5bd90*/  LDL.LU R25, [R1+0x74] ;  /* 0x0000740001197983 */ /* 0x000f680000300800 */
[----:B------:R-:W2:Y:S04]  /*5bda0*/  LDL.LU R26, [R1+0x78] ;  /* 0x00007800011a7983 */ /* 0x000ea80000300800 */
[----:B------:R-:W2:Y:S01]  /*5bdb0*/  LDL.LU R27, [R1+0x7c] ;  /* 0x00007c00011b7983 */ /* 0x000ea20000300800 */
[----:B------:R-:W-:Y:S01]  /*5bdc0*/  IMAD R19, R19, 0x100, R28 ;  /* 0x0000010013137824 */ /* 0x000fe200078e021c */
[----:B------:R-:W-:-:S02]  /*5bdd0*/  F2FP.F16.E4M3.UNPACK_B R28, R29.H1 ;  /* 0x0000001dff1c723e */ /* 0x000fc400030006ff */
[----:B------:R-:W-:-:S07]  /*5bde0*/  F2FP.F16.E4M3.UNPACK_B R29, R18.H1 ;  /* 0x00000012ff1d723e */ /* 0x000fce00030006ff */
[----:B----4-:R-:W-:Y:S01]  /*5bdf0*/  HMMA.16816.F32 R12, R12, R28, R4 ;  /* 0x0000001c0c0c723c */ /* 0x010fe20000001804 */
[----:B--2---:R-:W-:Y:S04]  /*5be00*/  STL.64 [R1+0x1de0], R26 ;  /* 0x001de01a01007387 */ /* 0x004fe80000100a00 */
[----:B-----5:R0:W-:Y:S04]  /*5be10*/  STL.64 [R1+0x1dd8], R24 ;  /* 0x001dd81801007387 */ /* 0x0201e80000100a00 */
[----:B0-----:R-:W2:Y:S04]  /*5be20*/  LDL.LU R24, [R1+0x90] ;  /* 0x0000900001187983 */ /* 0x001ea80000300800 */
[----:B------:R-:W2:Y:S04]  /*5be30*/  LDL.LU R25, [R1+0x94] ;  /* 0x0000940001197983 */ /* 0x000ea80000300800 */
[----:B------:R-:W2:Y:S04]  /*5be40*/  LDL.LU R26, [R1+0x98] ;  /* 0x00009800011a7983 */ /* 0x000ea80000300800 */
[----:B------:R-:W2:Y:S04]  /*5be50*/  LDL.LU R27, [R1+0x9c] ;  /* 0x00009c00011b7983 */ /* 0x000ea80000300800 */
[----:B------:R-:W4:Y:S01]  /*5be60*/  LDL.LU.64 R4, [R1+0x1ed0] ;  /* 0x001ed00001047983 */ /* 0x000f220000300a00 */
[----:B------:R-:W-:-:S02]  /*5be70*/  F2FP.F16.E4M3.UNPACK_B R16, R16 ;  /* 0x00000010ff10723e */ /* 0x000fc400020006ff */
[----:B------:R-:W-:Y:S02]  /*5be80*/  F2FP.F16.E4M3.UNPACK_B R18, R0 ;  /* 0x00000000ff12723e */ /* 0x000fe400020006ff */
[----:B------:R-:W-:Y:S02]  /*5be90*/  F2FP.F16.E4M3.UNPACK_B R17, R17 ;  /* 0x00000011ff11723e */ /* 0x000fe400020006ff */
[----:B------:R-:W-:Y:S01]  /*5bea0*/  F2FP.F16.E4M3.UNPACK_B R19, R19 ;  /* 0x00000013ff13723e */ /* 0x000fe200020006ff */
[----:B------:R-:W-:Y:S04]  /*5beb0*/  STL.64 [R1+0x470], R12 ;  /* 0x0004700c01007387 */ /* 0x000fe80000100a00 */
[----:B------:R0:W-:Y:S01]  /*5bec0*/  STL.64 [R1+0x478], R14 ;  /* 0x0004780e01007387 */ /* 0x0001e20000100a00 */
[----:B------:R-:W1:Y:S03]  /*5bed0*/  LDC R0, c[0x0][0x230] ;  /* 0x00008c00ff007b82 */ /* 0x000e660000000800 */
[----:B0-----:R-:W5:Y:S01]  /*5bee0*/  LDL.LU R15, [R1+0x1ac4] ;  /* 0x001ac400010f7983 */ /* 0x001f620000300800 */
[----:B----4-:R-:W-:Y:S03]  /*5bef0*/  HMMA.16816.F32 R4, R16, R4, R8 ;  /* 0x000000041004723c */ /* 0x010fe60000001808 */
[----:B------:R-:W4:Y:S04]  /*5bf00*/  LDL.LU.64 R10, [R1+0x1ec8] ;  /* 0x001ec800010a7983 */ /* 0x000f280000300a00 */
[----:B------:R-:W4:-:S15]  /*5bf10*/  LDL.LU.64 R8, [R1+0x1ec0] ;  /* 0x001ec00001087983 */ /* 0x000f1e0000300a00 */
[----:B------:R-:W-:-:S01]  /*5bf20*/  NOP ;  /* 0x0000000000007918 */ /* 0x000fc20000000000 */
        /* <DEDUP_REMOVED lines=37> */
[----:B0-----:R-:W3:Y:S04]  /*5c180*/  LDL.LU.64 R6, [R1+0x1e40] ;  /* 0x001e400001067983 */ /* 0x001ee80000300a00 */
[----:B------:R-:W3:Y:S02]  /*5c190*/  LDL.LU.64 R4, [R1+0x1e38] ;  /* 0x001e380001047983 */ /* 0x000ee40000300a00 */
[----:B---3--:R-:W-:-:S15]  /*5c1a0*/  HMMA.16816.F32 R4, R16, R2, R4 ;  /* 0x000000021004723c */ /* 0x008fde0000001804 */
[----:B------:R-:W-:-:S08]  /*5c1b0*/  NOP ;  /* 0x0000000000007918 */ /* 0x000fd00000000000 */
[----:B------:R-:W-:Y:S04]  /*5c1c0*/  STL.64 [R1+0x2d0], R4 ;  /* 0x0002d00401007387 */ /* 0x000fe80000100a00 */
[----:B------:R0:W-:Y:S04]  /*5c1d0*/  STL.64 [R1+0x2d8], R6 ;  /* 0x0002d80601007387 */ /* 0x0001e80000100a00 */
[----:B0-----:R-:W3:Y:S04]  /*5c1e0*/  LDL.LU.64 R6, [R1+0x1e30] ;  /* 0x001e300001067983 */ /* 0x001ee80000300a00 */
[----:B------:R-:W4:Y:S02]  /*5c1f0*/  LDL.LU.64 R4, [R1+0x1e28] ;  /* 0x001e280001047983 */ /* 0x000f240000300a00 */
[----:B----4-:R-:W-:-:S15]  /*5c200*/  HMMA.16816.F32 R8, R16, R4, R8 ;  /* 0x000000041008723c */ /* 0x010fde0000001808 */
[----:B------:R-:W-:-:S08]  /*5c210*/  NOP ;  /* 0x0000000000007918 */ /* 0x000fd00000000000 */
[----:B------:R-:W-:Y:S04]  /*5c220*/  STL.64 [R1+0x2c0], R8 ;  /* 0x0002c00801007387 */ /* 0x000fe80000100a00 */
[----:B------:R0:W-:Y:S04]  /*5c230*/  STL.64 [R1+0x2c8], R10 ;  /* 0x0002c80a01007387 */ /* 0x0001e80000100a00 */
[----:B0-----:R-:W3:Y:S04]  /*5c240*/  LDL.LU.64 R10, [R1+0x1e20] ;  /* 0x001e2000010a7983 */ /* 0x001ee80000300a00 */
[----:B------:R-:W3:Y:S02]  /*5c250*/  LDL.LU.64 R8, [R1+0x1e18] ;  /* 0x001e180001087983 */ /* 0x000ee40000300a00 */
[----:B---3--:R-:W-:Y:S02]  /*5c260*/  HMMA.16816.F32 R4, R16, R6, R8 ;  /* 0x000000061004723c */ /* 0x008fe40000001808 */
[----:B------:R-:W3:Y:S04]  /*5c270*/  LDL.LU.64 R10, [R1+0x1e10] ;  /* 0x001e1000010a7983 */ /* 0x000ee80000300a00 */
        /* <DEDUP_REMOVED lines=16> */
[----:B------:R-:W2:-:S15]  /*5c380*/  LDL.LU.64 R20, [R1+0x1de8] ;  /* 0x001de80001147983 */ /* 0x000e9e0000300a00 */
[----:B------:R-:W-:-:S02]  /*5c390*/  NOP ;  /* 0x0000000000007918 */ /* 0x000fc40000000000 */
[----:B------:R0:W-:Y:S04]  /*5c3a0*/  STL.64 [R1+0x290], R8 ;  /* 0x0002900801007387 */ /* 0x0001e80000100a00 */
[----:B------:R1:W-:Y:S04]  /*5c3b0*/  STL.64 [R1+0x298], R10 ;  /* 0x0002980a01007387 */ /* 0x0003e80000100a00 */
[----:B0-----:R-:W4:Y:S04]  /*5c3c0*/  LDL.LU R8, [R1+0x40] ;  /* 0x0000400001087983 */ /* 0x001f280000300800 */
[----:B------:R-:W4:Y:S04]  /*5c3d0*/  LDL.LU R9, [R1+0x44] ;  /* 0x0000440001097983 */ /* 0x000f280000300800 */
[----:B-1----:R-:W4:Y:S04]  /*5c3e0*/  LDL.LU R10, [R1+0x48] ;  /* 0x00004800010a7983 */ /* 0x002f280000300800 */
[----:B------:R-:W4:Y:S01]  /*5c3f0*/  LDL.LU R11, [R1+0x4c] ;  /* 0x00004c00010b7983 */ /* 0x000f220000300800 */
[----:B--2---:R-:W-:-:S15]  /*5c400*/  HMMA.16816.F32 R24, R16, R20, R24 ;  /* 0x000000141018723c */ /* 0x004fde0000001818 */
[----:B------:R-:W-:-:S08]  /*5c410*/  NOP ;  /* 0x0000000000007918 */ /* 0x000fd00000000000 */
[----:B------:R-:W-:Y:S04]  /*5c420*/  STL.64 [R1+0xa0], R24 ;  /* 0x0000a01801007387 */ /* 0x000fe80000100a00 */
[----:B------:R0:W-:Y:S04]  /*5c430*/  STL.64 [R1+0xa8], R26 ;  /* 0x0000a81a01007387 */ /* 0x0001e80000100a00 */
[----:B0-----:R-:W3:Y:S04]  /*5c440*/  LDL.LU.64 R26, [R1+0x1de0] ;  /* 0x001de000011a7983 */ /* 0x001ee80000300a00 */
[----:B------:R-:W3:Y:S02]  /*5c450*/  LDL.LU.64 R24, [R1+0x1dd8] ;  /* 0x001dd80001187983 */ /* 0x000ee40000300a00 */
[----:B---3--:R-:W-:Y:S02]  /*5c460*/  HMMA.16816.F32 R20, R16, R22, R24 ;  /* 0x000000161014723c */ /* 0x008fe40000001818 */
[----:B------:R-:W4:Y:S04]  /*5c470*/  LDL.LU.64 R26, [R1+0x1dd0] ;  /* 0x001dd000011a7983 */ /* 0x000f280000300a00 */
[----:B------:R-:W2:-:S15]  /*5c480*/  LDL.LU.64 R24, [R1+0x1dc8] ;  /* 0x001dc80001187983 */ /* 0x000e9e0000300a00 */
[----:B------:R-:W-:-:S02]  /*5c490*/  NOP ;  /* 0x0000000000007918 */ /* 0x000fc40000000000 */
[----:B------:R0:W-:Y:S04]  /*5c4a0*/  STL.64 [R1+0x260], R20 ;  /* 0x0002601401007387 */ /* 0x0001e80000100a00 */
[----:B------:R1:W-:Y:S04]  /*5c4b0*/  STL.64 [R1+0x268], R22 ;  /* 0x0002681601007387 */ /* 0x0003e80000100a00 */
[----:B0-----:R-:W2:Y:S04]  /*5c4c0*/  LDL.LU R20, [R1+0x50] ;  /* 0x0000500001147983 */ /* 0x001ea80000300800 */
[----:B------:R-:W2:Y:S04]  /*5c4d0*/  LDL.LU R21, [R1+0x54] ;  /* 0x0000540001157983 */ /* 0x000ea80000300800 */
[----:B-1----:R-:W2:Y:S04]  /*5c4e0*/  LDL.LU R22, [R1+0x58] ;  /* 0x0000580001167983 */ /* 0x002ea80000300800 */
[----:B------:R-:W2:Y:S01]  /*5c4f0*/  LDL.LU R23, [R1+0x5c] ;  /* 0x00005c0001177983 */ /* 0x000ea20000300800 */
[----:B-----5:R-:W-:Y:S01]  /*5c500*/  HMMA.16816.F32 R4, R16, R28, R4 ;  /* 0x0000001c1004723c */ /* 0x020fe20000001804 */
[----:B------:R-:W-:-:S05]  /*5c510*/  VIADD R0, R0, 0x7f ;  /* 0x0000007f00007836 */ /* 0x000fca0000000000 */
[----:B------:R-:W-:Y:S01]  /*5c520*/  SHF.R.S32.HI R2, RZ, 0x1f, R0 ;  /* 0x0000001fff027819 */ /* 0x000fe20000011400 */
[----:B------:R-:W-:-:S03]  /*5c530*/  UIADD3 UR4, UR4, 0x1, URZ ;  /* 0x0000000104047890 */ /* 0x000fc6000fffe03f */
[----:B------:R-:W-:-:S04]  /*5c540*/  LEA.HI R0, R2, R0, RZ, 0x7 ;  /* 0x0000000002007211 */ /* 0x000fc800078f38ff */
[----:B------:R-:W-:-:S04]  /*5c550*/  SHF.R.S32.HI R0, RZ, 0x7, R0 ;  /* 0x00000007ff007819 */ /* 0x000fc80000011400 */
[----:B------:R-:W-:Y:S01]  /*5c560*/  ISETP.NE.U32.AND P0, PT, R0, UR4, PT ;  /* 0x0000000400007c0c */ /* 0x000fe2000bf05070 */
[C---:B----4-:R-:W-:Y:S06]  /*5c570*/  HMMA.16816.F32 R8, R16.reuse, R26, R8 ;  /* 0x0000001a1008723c */ /* 0x050fec0000001808 */
[----:B--2---:R-:W-:-:S15]  /*5c580*/  HMMA.16816.F32 R20, R16, R24, R20 ;  /* 0x000000181014723c */ /* 0x004fde0000001814 */
[----:B------:R-:W-:-:S08]  /*5c590*/  NOP ;  /* 0x0000000000007918 */ /* 0x000fd00000000000 */
[----:B------:R-:W-:Y:S04]  /*5c5a0*/  STL.64 [R1+0x220], R20 ;  /* 0x0002201401007387 */ /* 0x000fe80000100a00 */
[----:B------:R-:W-:Y:S04]  /*5c5b0*/  STL.64 [R1+0x228], R22 ;  /* 0x0002281601007387 */ /* 0x000fe80000100a00 */
[----:B------:R-:W-:Y:S04]  /*5c5c0*/  STL.64 [R1+0x280], R8 ;  /* 0x0002800801007387 */ /* 0x000fe80000100a00 */
[----:B------:R-:W-:Y:S04]  /*5c5d0*/  STL.64 [R1+0x288], R10 ;  /* 0x0002880a01007387 */ /* 0x000fe80000100a00 */
[----:B------:R-:W-:Y:S04]  /*5c5e0*/  STL.64 [R1+0x120], R4 ;  /* 0x0001200401007387 */ /* 0x000fe80000100a00 */
[----:B------:R-:W-:Y:S04]  /*5c5f0*/  STL.64 [R1+0x128], R6 ;  /* 0x0001280601007387 */ /* 0x000fe80000100a00 */
[----:B------:R-:W2:Y:S01]  /*5c600*/  LDL.LU R0, [R1+0x1ab8] ;  /* 0x001ab80001007983 */ /* 0x000ea20000300800 */
[----:B------:R-:W-:-:S03]  /*5c610*/  USHF.L.U32 UR13, UR11, 0x7, URZ ;  /* 0x000000070b0d7899 */ /* 0x000fc6000800063f */
[----:B--2---:R0:W-:Y:S04]  /*5c620*/  STL [R1+0x1dc0], R0 ;  /* 0x001dc00001007387 */ /* 0x0041e80000100800 */
[----:B0-----:R-:W2:Y:S01]  /*5c630*/  LDL.LU R0, [R1+0x1abc] ;  /* 0x001abc0001007983 */ /* 0x001ea20000300800 */
[----:B------:R-:W-:-:S05]  /*5c640*/  IADD3 R15, P5, R15, UR13, RZ ;  /* 0x0000000d0f0f7c10 */ /* 0x000fca000ffbe0ff */
[----:B------:R-:W-:Y:S04]  /*5c650*/  STL [R1+0x1ac4], R15 ;  /* 0x001ac40f01007387 */ /* 0x000fe80000100800 */
        /* <DEDUP_REMOVED lines=30> */
[----:B--2---:R-:W-:-:S05]  /*5c840*/  IADD3 R0, P6, R0, UR13, RZ ;  /* 0x0000000d00007c10 */ /* 0x004fca000ffde0ff */
[----:B------:R0:W-:Y:S04]  /*5c850*/  STL [R1+0xc28], R0 ;  /* 0x000c280001007387 */ /* 0x0001e80000100800 */
[----:B0-----:R-:W2:Y:S01]  /*5c860*/  LDL.LU R0, [R1+0x1dc4] ;  /* 0x001dc40001007983 */ /* 0x001ea20000300800 */
[----:B------:R-:W-:Y:S01]  /*5c870*/  USHF.L.U32 UR6, UR11, 0x7, URZ ;  /* 0x000000070b067899 */ /* 0x000fe2000800063f */
[----:B--2---:R-:W-:-:S05]  /*5c880*/  IADD3 R0, P1, R0, UR13, RZ ;  /* 0x0000000d00007c10 */ /* 0x004fca000ff3e0ff */
[----:B------:R0:W-:Y:S04]  /*5c890*/  STL [R1+0x1abc], R0 ;  /* 0x001abc0001007387 */ /* 0x0001e80000100800 */
[----:B0-----:R-:W2:Y:S01]  /*5c8a0*/  LDL.LU R0, [R1+0x1dc0] ;  /* 0x001dc00001007983 */ /* 0x001ea20000300800 */
[----:B------:R-:W-:Y:S01]  /*5c8b0*/  USHF.R.S32.HI UR6, URZ, 0x1f, UR6 ;  /* 0x0000001f3f067899 */ /* 0x000fe20008011406 */
[----:B---3--:R-:W-:Y:S02]  /*5c8c0*/  IADD3 R16, P3, R16, UR13, RZ ;  /* 0x0000000d10107c10 */ /* 0x008fe4000ff7e0ff */
[----:B----4-:R-:W-:-:S03]  /*5c8d0*/  IADD3 R17, P4, R17, UR13, RZ ;  /* 0x0000000d11117c10 */ /* 0x010fc6000ff9e0ff */
[----:B-----5:R-:W-:Y:S02]  /*5c8e0*/  IADD3.X R18, R18, UR6, RZ, P5, !PT ;  /* 0x0000000612127c10 */ /* 0x020fe4000affe4ff */
[----:B------:R-:W-:Y:S02]  /*5c8f0*/  IADD3 R19, P5, R19, UR13, RZ ;  /* 0x0000000d13137c10 */ /* 0x000fe4000ffbe0ff */
[----:B------:R-:W-:Y:S02]  /*5c900*/  IADD3.X R28, R28, UR6, RZ, P6, !PT ;  /* 0x000000061c1c7c10 */ /* 0x000fe4000b7fe4ff */
[----:B------:R-:W-:Y:S02]  /*5c910*/  IADD3 R29, P6, R29, UR13, RZ ;  /* 0x0000000d1d1d7c10 */ /* 0x000fe4000ffde0ff */
[----:B------:R-:W-:Y:S02]  /*5c920*/  IADD3.X R2, R2, UR6, RZ, P1, !PT ;  /* 0x0000000602027c10 */ /* 0x000fe40008ffe4ff */
[----:B------:R-:W-:-:S02]  /*5c930*/  IADD3 R26, P1, R26, UR13, RZ ;  /* 0x0000000d1a1a7c10 */ /* 0x000fc4000ff3e0ff */
[----:B------:R-:W-:Y:S02]  /*5c940*/  IADD3.X R25, R25, UR6, RZ, P3, !PT ;  /* 0x0000000619197c10 */ /* 0x000fe40009ffe4ff */
        /* <DEDUP_REMOVED lines=12> */
[----:B--2---:R-:W-:-:S05]  /*5ca10*/  IADD3 R0, P2, R0, UR13, RZ ;  /* 0x0000000d00007c10 */ /* 0x004fca000ff5e0ff */
[----:B------:R0:W-:Y:S04]  /*5ca20*/  STL [R1+0x1ab8], R0 ;  /* 0x001ab80001007387 */ /* 0x0001e80000100800 */
[----:B------:R-:W-:Y:S04]  /*5ca30*/  STL [R1+0x1ab4], R16 ;  /* 0x001ab41001007387 */ /* 0x000fe80000100800 */
[----:B------:R-:W-:Y:S04]  /*5ca40*/  STL [R1+0x1ab0], R17 ;  /* 0x001ab01101007387 */ /* 0x000fe80000100800 */
[----:B------:R-:W-:Y:S04]  /*5ca50*/  STL [R1+0x1ac0], R18 ;  /* 0x001ac01201007387 */ /* 0x000fe80000100800 */
[----:B------:R-:W-:Y:S01]  /*5ca60*/  STL [R1+0x1aac], R19 ;  /* 0x001aac1301007387 */ /* 0x000fe20000100800 */
[----:B------:R-:W-:-:S03]  /*5ca70*/  IADD3.X R27, R27, UR6, RZ, P2, !PT ;  /* 0x000000061b1b7c10 */ /* 0x000fc600097fe4ff */
[----:B------:R-:W-:Y:S01]  /*5ca80*/  STL [R1+0xb0c], R28 ;  /* 0x000b0c1c01007387 */ /* 0x000fe20000100800 */
[----:B------:R-:W-:-:S03]  /*5ca90*/  IADD3 R24, P2, R24, UR13, RZ ;  /* 0x0000000d18187c10 */ /* 0x000fc6000ff5e0ff */
        /* <DEDUP_REMOVED lines=22> */
[----:B0-----:R-:W2:Y:S01]  /*5cc00*/  LDL.LU R0, [R1+0x1a70] ;  /* 0x001a700001007983 */ /* 0x001ea20000300800 */
[----:B------:R-:W-:-:S02]  /*5cc10*/  IADD3 R13, P4, R13, UR13, RZ ;  /* 0x0000000d0d0d7c10 */ /* 0x000fc4000ff9e0ff */
[----:B------:R-:W-:-:S03]  /*5cc20*/  IADD3.X R14, R14, UR6, RZ, P5, !PT ;  /* 0x000000060e0e7c10 */ /* 0x000fc6000affe4ff */
[----:B------:R-:W-:Y:S04]  /*5cc30*/  STL [R1+0x1a5c], R13 ;  /* 0x001a5c0d01007387 */ /* 0x000fe80000100800 */
[----:B--2---:R0:W-:Y:S04]  /*5cc40*/  STL [R1+0x1db8], R0 ;  /* 0x001db80001007387 */ /* 0x0041e80000100800 */
[----:B------:R-:W-:Y:S04]  /*5cc50*/  STL [R1+0x1a80], R14 ;  /* 0x001a800e01007387 */ /* 0x000fe80000100800 */
        /* <DEDUP_REMOVED lines=32> */
[----:B------:R-:W3:Y:S01]  /*5ce60*/  LDL.LU R15, [R1+0x1a00] ;  /* 0x001a0000010f7983 */ /* 0x000ee20000300800 */
[----:B--2---:R-:W-:-:S05]  /*5ce70*/  IADD3.X R0, R0, UR6, RZ, P6, !PT ;  /* 0x0000000600007c10 */ /* 0x004fca000b7fe4ff */
[----:B------:R0:W-:Y:S04]  /*5ce80*/  STL [R1+0x1a78], R0 ;  /* 0x001a780001007387 */ /* 0x0001e80000100800 */
[----:B0-----:R-:W2:Y:S02]  /*5ce90*/  LDL.LU R0, [R1+0x1dbc] ;  /* 0x001dbc0001007983 */ /* 0x001ea40000300800 */
[----:B--2---:R-:W-:-:S05]  /*5cea0*/  IADD3 R0, P6, R0, UR13, RZ ;  /* 0x0000000d00007c10 */ /* 0x004fca000ffde0ff */
[----:B------:R0:W-:Y:S04]  /*5ceb0*/  STL [R1+0x1a4c], R0 ;  /* 0x001a4c0001007387 */ /* 0x0001e80000100800 */
[----:B0-----:R-:W2:Y:S01]  /*5cec0*/  LDL.LU R0, [R1+0x1db8] ;  /* 0x001db80001007983 */ /* 0x001ea20000300800 */
[----:B----4-:R-:W-:Y:S02]  /*5ced0*/  IADD3.X R17, R17, UR6, RZ, P2, !PT ;  /* 0x0000000611117c10 */ /* 0x010fe400097fe4ff */
[----:B-----5:R-:W-:Y:S02]  /*5cee0*/  IADD3 R18, P2, R18, UR13, RZ ;  /* 0x0000000d12127c10 */ /* 0x020fe4000ff5e0ff */
[----:B---3--:R-:W-:Y:S02]  /*5cef0*/  IADD3.X R19, R19, UR6, RZ, P3, !PT ;  /* 0x0000000613137c10 */ /* 0x008fe40009ffe4ff */
        /* <DEDUP_REMOVED lines=17> */
[----:B--2---:R-:W-:Y:S02]  /*5d010*/  IADD3.X R0, R0, UR6, RZ, P1, !PT ;  /* 0x0000000600007c10 */ /* 0x004fe40008ffe4ff */
[----:B------:R-:W-:-:S03]  /*5d020*/  IADD3 R16, P1, R16, UR13, RZ ;  /* 0x0000000d10107c10 */ /* 0x000fc6000ff3e0ff */
[----:B------:R0:W-:Y:S04]  /*5d030*/  STL [R1+0x1a70], R0 ;  /* 0x001a700001007387 */ /* 0x0001e80000100800 */
        /* <DEDUP_REMOVED lines=29> */
[----:B0-----:R-:W2:Y:S01]  /*5d210*/  LDL.LU R0, [R1+0x19cc] ;  /* 0x0019cc0001007983 */ /* 0x001ea20000300800 */
[----:B------:R-:W-:-:S02]  /*5d220*/  IADD3.X R13, R13, UR6, RZ, P2, !PT ;  /* 0x000000060d0d7c10 */ /* 0x000fc400097fe4ff */
[----:B------:R-:W-:-:S03]  /*5d230*/  IADD3 R14, P2, R14, UR13, RZ ;  /* 0x0000000d0e0e7c10 */ /* 0x000fc6000ff5e0ff */
[----:B------:R-:W-:Y:S04]  /*5d240*/  STL [R1+0x1a08], R13 ;  /* 0x001a080d01007387 */ /* 0x000fe80000100800 */
[----:B--2---:R0:W-:Y:S04]  /*5d250*/  STL [R1+0x1db0], R0 ;  /* 0x001db00001007387 */ /* 0x0041e80000100800 */
[----:B------:R-:W-:Y:S04]  /*5d260*/  STL [R1+0x19dc], R14 ;  /* 0x0019dc0e01007387 */ /* 0x000fe80000100800 */
[----:B0-----:R-:W2:Y:S01]  /*5d270*/  LDL.LU R0, [R1+0x19f8] ;  /* 0x0019f80001007983 */ /* 0x001ea20000300800 */
[----:B------:R-:W-:-:S05]  /*5d280*/  IADD3.X R15, R15, UR6, RZ, P3, !PT ;  /* 0x000000060f0f7c10 */ /* 0x000fca0009ffe4ff */
        /* <DEDUP_REMOVED lines=33> */
[----:B0-----:R-:W2:Y:S02]  /*5d4a0*/  LDL.LU R0, [R1+0x1db4] ;  /* 0x001db40001007983 */ /* 0x001ea40000300800 */
[----:B--2---:R-:W-:-:S05]  /*5d4b0*/  IADD3.X R0, R0, UR6, RZ, P4, !PT ;  /* 0x0000000600007c10 */ /* 0x004fca000a7fe4ff */
[----:B------:R0:W-:Y:S04]  /*5d4c0*/  STL [R1+0x19f8], R0 ;  /* 0x0019f80001007387 */ /* 0x0001e80000100800 */
[----:B0-----:R-:W2:Y:S01]  /*5d4d0*/  LDL.LU R0, [R1+0x1db0] ;  /* 0x001db00001007983 */ /* 0x001ea20000300800 */
[----:B---3--:R-:W-:Y:S02]  /*5d4e0*/  IADD3.X R16, R16, UR6, RZ, P5, !PT ;  /* 0x0000000610107c10 */ /* 0x008fe4000affe4ff */
[----:B----4-:R-:W-:Y:S02]  /*5d4f0*/  IADD3 R17, P5, R17, UR13, RZ ;  /* 0x0000000d11117c10 */ /* 0x010fe4000ffbe0ff */
[----:B-----5:R-:W-:Y:S02]  /*5d500*/  IADD3.X R18, R18, UR6, RZ, P6, !PT ;  /* 0x0000000612127c10 */ /* 0x020fe4000b7fe4ff */
        /* <DEDUP_REMOVED lines=18> */
[----:B--2---:R-:W-:-:S05]  /*5d630*/  IADD3 R0, P4, R0, UR13, RZ ;  /* 0x0000000d00007c10 */ /* 0x004fca000ff9e0ff */
[----:B------:R0:W-:Y:S04]  /*5d640*/  STL [R1+0x19cc], R0 ;  /* 0x0019cc0001007387 */ /* 0x0001e80000100800 */
        /* <DEDUP_REMOVED lines=2901> */
[----:B------:R-:W-:Y:S01]  /*68ba0*/  IADD3.X R11, R11, UR6, RZ, P4, !PT ;  /* 0x000000060b0b7c10 */ /* 0x000fe2000a7fe4ff */
[----:B------:R-:W-:Y:S01]  /*68bb0*/  USHF.L.U32 UR12, UR10, 0x7, URZ ;  /* 0x000000070a0c7899 */ /* 0x000fe2000800063f */
        /* <DEDUP_REMOVED lines=38> */
[----:B------:R-:W-:-:S02]  /*68e20*/  IADD3.X R13, R13, UR6, RZ, P3, !PT ;  /* 0x000000060d0d7c10 */ /* 0x000fc40009ffe4ff */
[----:B------:R-:W-:-:S03]  /*68e30*/  IADD3.X R14, R14, UR6, RZ, P4, !PT ;  /* 0x000000060e0e7c10 */ /* 0x000fc6000a7fe4ff */
        /* <DEDUP_REMOVED lines=36> */
[----:B--2---:R-:W-:-:S05]  /*69080*/  IADD3.X R0, R0, UR6, RZ, P6, !PT ;  /* 0x0000000600007c10 */ /* 0x004fca000b7fe4ff */
[----:B------:R0:W-:Y:S04]  /*69090*/  STL [R1+0x1be8], R0 ;  /* 0x001be80001007387 */ /* 0x0001e80000100800 */
[----:B0-----:R-:W2:Y:S01]  /*690a0*/  LDL.LU R0, [R1+0x1cbc] ;  /* 0x001cbc0001007983 */ /* 0x001ea20000300800 */
[----:B------:R-:W-:-:S04]  /*690b0*/  USHF.L.U32 UR5, UR10, 0x7, URZ ;  /* 0x000000070a057899 */ /* 0x000fc8000800063f */
[----:B------:R-:W-:-:S06]  /*690c0*/  USHF.R.S32.HI UR5, URZ, 0x1f, UR5 ;  /* 0x0000001f3f057899 */ /* 0x000fcc0008011405 */
[----:B--2---:R-:W-:-:S05]  /*690d0*/  IADD3.X R0, R0, UR5, RZ, P1, !PT ;  /* 0x0000000500007c10 */ /* 0x004fca0008ffe4ff */
[----:B------:R0:W-:Y:S04]  /*690e0*/  STL [R1+0xc08], R0 ;  /* 0x000c080001007387 */ /* 0x0001e80000100800 */
[----:B0-----:R-:W2:Y:S01]  /*690f0*/  LDL.LU R0, [R1+0x1cb8] ;  /* 0x001cb80001007983 */ /* 0x001ea20000300800 */
[----:B---3--:R-:W-:Y:S02]  /*69100*/  IADD3 R16, P6, R16, UR12, RZ ;  /* 0x0000000c10107c10 */ /* 0x008fe4000ffde0ff */
[----:B----4-:R-:W-:Y:S02]  /*69110*/  IADD3 R17, P5, R17, UR12, RZ ;  /* 0x0000000c11117c10 */ /* 0x010fe4000ffbe0ff */
[----:B-----5:R-:W-:Y:S02]  /*69120*/  IADD3 R18, P4, R18, UR12, RZ ;  /* 0x0000000c12127c10 */ /* 0x020fe4000ff9e0ff */
[----:B------:R-:W-:-:S02]  /*69130*/  IADD3 R19, P3, R19, UR12, RZ ;  /* 0x0000000c13137c10 */ /* 0x000fc4000ff7e0ff */
[----:B------:R-:W-:Y:S02]  /*69140*/  IADD3 R29, P2, R29, UR12, RZ ;  /* 0x0000000c1d1d7c10 */ /* 0x000fe4000ff5e0ff */
[----:B------:R-:W-:Y:S02]  /*69150*/  IADD3.X R2, R2, UR5, RZ, P6, !PT ;  /* 0x0000000502027c10 */ /* 0x000fe4000b7fe4ff */
        /* <DEDUP_REMOVED lines=15> */
[----:B--2---:R-:W-:-:S04]  /*69250*/  IADD3 R0, P1, R0, UR12, RZ ;  /* 0x0000000c00007c10 */ /* 0x004fc8000ff3e0ff */
[----:B------:R-:W-:Y:S01]  /*69260*/  IADD3.X R28, R28, UR5, RZ, P1, !PT ;  /* 0x000000051c1c7c10 */ /* 0x000fe20008ffe4ff */
[----:B------:R0:W-:Y:S04]  /*69270*/  STL [R1+0xb80], R0 ;  /* 0x000b800001007387 */ /* 0x0001e80000100800 */
[----:B------:R-:W-:Y:S04]  /*69280*/  STL [R1+0xc04], R16 ;  /* 0x000c041001007387 */ /* 0x000fe80000100800 */
[----:B------:R-:W-:Y:S04]  /*69290*/  STL [R1+0xc00], R17 ;  /* 0x000c001101007387 */ /* 0x000fe80000100800 */
        /* <DEDUP_REMOVED lines=92> */
[----:B------:R-:W-:-:S02]  /*69860*/  IADD3.X R14, R14, UR5, RZ, P5, !PT ;  /* 0x000000050e0e7c10 */ /* 0x000fc4000affe4ff */
[----:B--2---:R-:W-:Y:S02]  /*69870*/  IADD3.X R0, R0, UR5, RZ, P4, !PT ;  /* 0x0000000500007c10 */ /* 0x004fe4000a7fe4ff */
[----:B------:R-:W-:-:S03]  /*69880*/  IADD3 R16, P4, R16, UR12, RZ ;  /* 0x0000000c10107c10 */ /* 0x000fc6000ff9e0ff */
        /* <DEDUP_REMOVED lines=25> */
[----:B------:R-:W-:Y:S01]  /*69a20*/  STL [R1+0xb24], R7 ;  /* 0x000b240701007387 */ /* 0x000fe20000100800 */
[----:B------:R-:W-:-:S03]  /*69a30*/  IADD3.X R15, R15, UR5, RZ, P4, !PT ;  /* 0x000000050f0f7c10 */ /* 0x000fc6000a7fe4ff */
[----:B------:R-:W-:Y:S04]  /*69a40*/  STL [R1+0xb40], R4 ;  /* 0x000b400401007387 */ /* 0x000fe80000100800 */
[----:B------:R-:W-:Y:S04]  /*69a50*/  STL [R1+0xb1c], R5 ;  /* 0x000b1c0501007387 */ /* 0x000fe80000100800 */
[----:B------:R-:W-:Y:S04]  /*69a60*/  STL [R1+0xb38], R3 ;  /* 0x000b380301007387 */ /* 0x000fe80000100800 */
[----:B------:R-:W-:Y:S04]  /*69a70*/  STL [R1+0xb14], R12 ;  /* 0x000b140c01007387 */ /* 0x000fe80000100800 */
[----:B------:R-:W-:Y:S04]  /*69a80*/  STL [R1+0xb20], R15 ;  /* 0x000b200f01007387 */ /* 0x000fe80000100800 */
[----:B------:R-:W-:Y:S04]  /*69a90*/  STL [R1+0xb30], R13 ;  /* 0x000b300d01007387 */ /* 0x000fe80000100800 */
[----:B------:R0:W-:Y:S04]  /*69aa0*/  STL [R1+0xb28], R14 ;  /* 0x000b280e01007387 */ /* 0x0001e80000100800 */
[----:B0-----:R-:W2:Y:S04]  /*69ab0*/  LDL.LU R14, [R1+0xb18] ;  /* 0x000b1800010e7983 */ /* 0x001ea80000300800 */
[----:B------:R-:W3:Y:S01]  /*69ac0*/  LDL.LU R15, [R1+0xb10] ;  /* 0x000b1000010f7983 */ /* 0x000ee20000300800 */
[----:B--2---:R-:W-:-:S02]  /*69ad0*/  IADD3.X R14, R14, UR5, RZ, P3, !PT ;  /* 0x000000050e0e7c10 */ /* 0x004fc40009ffe4ff */
[----:B---3--:R-:W-:-:S05]  /*69ae0*/  IADD3.X R15, R15, UR5, RZ, P2, !PT ;  /* 0x000000050f0f7c10 */ /* 0x008fca00097fe4ff */
[----:B------:R1:W-:Y:S04]  /*69af0*/  STL [R1+0xb10], R15 ;  /* 0x000b100f01007387 */ /* 0x0003e80000100800 */
[----:B------:R1:W-:Y:S01]  /*69b00*/  STL [R1+0xb18], R14 ;  /* 0x000b180e01007387 */ /* 0x0003e20000100800 */
[----:B------:R-:W-:Y:S05]  /*69b10*/  @P0 BRA `(.L_x_1) ;  /* 0xfffffc9000300947 */ /* 0x000fea000383ffff */
.L_x_0:
[----:B------:R-:W2:Y:S01]  /*69b20*/  LDL.LU R29, [R1+0x3e4] ;  /* 0x0003e400011d7983 */ /* 0x000ea20000300800 */
[----:B------:R-:W3:Y:S01]  /*69b30*/  S2UR UR5, SR_CgaCtaId ;  /* 0x00000000000579c3 */ /* 0x000ee20000008800 */
[----:B------:R-:W-:Y:S01]  /*69b40*/  UMOV UR4, 0x400 ;  /* 0x0000040000047882 */ /* 0x000fe20000000000 */
[----:B------:R-:W-:Y:S01]  /*69b50*/  ULDC.64 UR12, c[0x0][0x220] ;  /* 0x00008800000c7ab9 */ /* 0x000fe20000000a00 */
[----:B------:R-:W-:Y:S01]  /*69b60*/  ULDC.64 UR14, c[0x0][0x228] ;  /* 0x00008a00000e7ab9 */ /* 0x000fe20000000a00 */
[----:B------:R-:W-:-:S04]  /*69b70*/  ULDC UR6, c[0x0][0x248] ;  /* 0x0000920000067ab9 */ /* 0x000fc80000000800 */
[----:B------:R-:W-:Y:S06]  /*69b80*/  BAR.SYNC.DEFER_BLOCKING 0x0 ;  /* 0x0000000000007b1d */ /* 0x000fec0000010000 */
[----:B--2---:R2:W-:Y:S04]  /*69b90*/  STL [R1+0x1ddc], R29 ;  /* 0x001ddc1d01007387 */ /* 0x0045e80000100800 */
[----:B--2---:R-:W2:Y:S04]  /*69ba0*/  LDL.LU R29, [R1+0x3f8] ;  /* 0x0003f800011d7983 */ /* 0x004ea80000300800 */
[----:B--2---:R2:W-:Y:S04]  /*69bb0*/  STL [R1+0x1de0], R29 ;  /* 0x001de01d01007387 */ /* 0x0045e80000100800 */
[----:B--2---:R-:W2:Y:S04]  /*69bc0*/  LDL.LU R29, [R1+0x3f4] ;  /* 0x0003f400011d7983 */ /* 0x004ea80000300800 */
[----:B--2---:R2:W-:Y:S04]  /*69bd0*/  STL [R1+0x1de8], R29 ;  /* 0x001de81d01007387 */ /* 0x0045e80000100800 */
[----:B--2---:R-:W2:Y:S04]  /*69be0*/  LDL.LU R29, [R1+0x2fc] ;  /* 0x0002fc00011d7983 */ /* 0x004ea80000300800 */
[----:B--2---:R2:W-:Y:S04]  /*69bf0*/  STL [R1+0x1df0], R29 ;  /* 0x001df01d01007387 */ /* 0x0045e80000100800 */
[----:B--2---:R-:W2:Y:S04]  /*69c00*/  LDL.LU R29, [R1+0x2f4] ;  /* 0x0002f400011d7983 */ /* 0x004ea80000300800 */
[----:B------:R-:W4:Y:S04]  /*69c10*/  LDL.LU R28, [R1+0x3e8] ;  /* 0x0003e800011c7983 */ /* 0x000f280000300800 */
[----:B----4-:R4:W-:Y:S04]  /*69c20*/  STL [R1+0x1de4], R28 ;  /* 0x001de41c01007387 */ /* 0x0109e80000100800 */
[----:B----4-:R-:W4:Y:S04]  /*69c30*/  LDL.LU R28, [R1+0x3f0] ;  /* 0x0003f000011c7983 */ /* 0x010f280000300800 */
[----:B----4-:R4:W-:Y:S04]  /*69c40*/  STL [R1+0x1dec], R28 ;  /* 0x001dec1c01007387 */ /* 0x0109e80000100800 */
[----:B----4-:R-:W4:Y:S04]  /*69c50*/  LDL.LU R28, [R1+0x2f8] ;  /* 0x0002f800011c7983 */ /* 0x010f280000300800 */
[----:B----4-:R4:W-:Y:S04]  /*69c60*/  STL [R1+0x1df4], R28 ;  /* 0x001df41c01007387 */ /* 0x0109e80000100800 */
[----:B----4-:R-:W2:Y:S04]  /*69c70*/  LDL.LU R28, [R1+0x2f0] ;  /* 0x0002f000011c7983 */ /* 0x010ea80000300800 */
[----:B------:R-:W4:Y:S04]  /*69c80*/  LDL.LU R27, [R1+0x3ec] ;  /* 0x0003ec00011b7983 */ /* 0x000f280000300800 */
[----:B0-----:R-:W5:Y:S04]  /*69c90*/  LDL.LU R26, [R1+0x400] ;  /* 0x00040000011a7983 */ /* 0x001f680000300800 */
[----:B------:R-:W5:Y:S04]  /*69ca0*/  LDL.LU R25, [R1+0x404] ;  /* 0x0004040001197983 */ /* 0x000f680000300800 */
[----:B------:R-:W3:Y:S04]  /*69cb0*/  LDL.LU R24, [R1+0x408] ;  /* 0x0004080001187983 */ /* 0x000ee80000300800 */
[----:B------:R-:W3:Y:S04]  /*69cc0*/  LDL.LU R23, [R1+0x40c] ;  /* 0x00040c0001177983 */ /* 0x000ee80000300800 */
[----:B------:R-:W5:Y:S04]  /*69cd0*/  LDL.LU R22, [R1+0x460] ;  /* 0x0004600001167983 */ /* 0x000f680000300800 */
[----:B------:R-:W5:Y:S04]  /*69ce0*/  LDL.LU R21, [R1+0x464] ;  /* 0x0004640001157983 */ /* 0x000f680000300800 */
[----:B------:R-:W5:Y:S04]  /*69cf0*/  LDL.LU R20, [R1+0x468] ;  /* 0x0004680001147983 */ /* 0x000f680000300800 */
[----:B------:R-:W5:Y:S04]  /*69d00*/  LDL.LU R19, [R1+0x46c] ;  /* 0x00046c0001137983 */ /* 0x000f680000300800 */
[----:B------:R-:W5:Y:S04]  /*69d10*/  LDL.LU R18, [R1+0x4d0] ;  /* 0x0004d00001127983 */ /* 0x000f680000300800 */
[----:B------:R-:W5:Y:S04]  /*69d20*/  LDL.LU R17, [R1+0x4d4] ;  /* 0x0004d40001117983 */ /* 0x000f680000300800 */
[----:B------:R-:W5:Y:S04]  /*69d30*/  LDL.LU R16, [R1+0x4d8] ;  /* 0x0004d80001107983 */ /* 0x000f680000300800 */
[----:B-1----:R-:W5:Y:S04]  /*69d40*/  LDL.LU R15, [R1+0x4dc] ;  /* 0x0004dc00010f7983 */ /* 0x002f680000300800 */
[----:B------:R-:W5:Y:S04]  /*69d50*/  LDL.LU R14, [R1+0x4c0] ;  /* 0x0004c000010e7983 */ /* 0x000f680000300800 */
[----:B------:R-:W5:Y:S04]  /*69d60*/  LDL.LU R11, [R1+0x4c4] ;  /* 0x0004c400010b7983 */ /* 0x000f680000300800 */
[----:B------:R-:W5:Y:S04]  /*69d70*/  LDL.LU R10, [R1+0x4c8] ;  /* 0x0004c800010a7983 */ /* 0x000f680000300800 */
[----:B------:R-:W5:Y:S04]  /*69d80*/  LDL.LU R9, [R1+0x4cc] ;  /* 0x0004cc0001097983 */ /* 0x000f680000300800 */
[----:B------:R-:W4:Y:S04]  /*69d90*/  LDL.LU R8, [R1+0x4b0] ;  /* 0x0004b00001087983 */ /* 0x000f280000300800 */
[----:B------:R-:W4:Y:S04]  /*69da0*/  LDL.LU R7, [R1+0x4b4] ;  /* 0x0004b40001077983 */ /* 0x000f280000300800 */
[----:B------:R-:W5:Y:S04]  /*69db0*/  LDL.LU R6, [R1+0x4b8] ;  /* 0x0004b80001067983 */ /* 0x000f680000300800 */
[----:B------:R-:W5:Y:S04]  /*69dc0*/  LDL.LU R5, [R1+0x4bc] ;  /* 0x0004bc0001057983 */ /* 0x000f680000300800 */
[----:B------:R-:W5:Y:S04]  /*69dd0*/  LDL.LU R4, [R1+0x4a0] ;  /* 0x0004a00001047983 */ /* 0x000f680000300800 */
[----:B------:R-:W5:Y:S04]  /*69de0*/  LDL.LU R3, [R1+0x4a4] ;  /* 0x0004a40001037983 */ /* 0x000f680000300800 */
[----:B------:R-:W5:Y:S04]  /*69df0*/  LDL.LU R2, [R1+0x4a8] ;  /* 0x0004a80001027983 */ /* 0x000f680000300800 */
[----:B------:R-:W5:Y:S04]  /*69e00*/  LDL.LU R0, [R1+0x4ac] ;  /* 0x0004ac0001007983 */ /* 0x000f680000300800 */
[----:B------:R0:W-:Y:S04]  /*69e10*/  STL [R1+0x1d3c], R12 ;  /* 0x001d3c0c01007387 */ /* 0x0001e80000100800 */
[----:B0-----:R-:W5:Y:S04]  /*69e20*/  LDL.LU R12, [R1+0x3e0] ;  /* 0x0003e000010c7983 */ /* 0x001f680000300800 */
[----:B------:R0:W-:Y:S04]  /*69e30*/  STL [R1+0x1d38], R13 ;  /* 0x001d380d01007387 */ /* 0x0001e80000100800 */
[----:B0-----:R-:W3:Y:S01]  /*69e40*/  LDL.LU R13, [R1+0x3fc] ;  /* 0x0003fc00010d7983 */ /* 0x001ee20000300800 */
[----:B--2---:R-:W-:-:S03]  /*69e50*/  F2FP.SATFINITE.E4M3.F32.PACK_AB_MERGE_C R29, R29, R28, RZ ;  /* 0x0000001c1d1d723e */ /* 0x004fc600048070ff */
[----:B------:R-:W2:Y:S04]  /*69e60*/  LDL.LU R28, [R1+0x1df4] ;  /* 0x001df400011c7983 */ /* 0x000ea80000300800 */
[----:B------:R0:W-:Y:S04]  /*69e70*/  STL [R1+0x34], R29 ;  /* 0x0000341d01007387 */ /* 0x0001e80000100800 */
[----:B0-----:R-:W2:Y:S02]  /*69e80*/  LDL.LU R29, [R1+0x1df0] ;  /* 0x001df000011d7983 */ /* 0x001ea40000300800 */
[----:B--2---:R-:W-:-:S02]  /*69e90*/  F2FP.SATFINITE.E4M3.F32.PACK_AB_MERGE_C R29, R29, R28, RZ ;  /* 0x0000001c1d1d723e */ /* 0x004fc400048070ff */
[----:B------:R-:W2:Y:S04]  /*69ea0*/  LDL.LU R28, [R1+0x1dec] ;  /* 0x001dec00011c7983 */ /* 0x000ea80000300800 */
[----:B------:R0:W-:Y:S04]  /*69eb0*/  STL [R1+0x6c], R29 ;  /* 0x00006c1d01007387 */ /* 0x0001e80000100800 */
[----:B0-----:R-:W2:Y:S02]  /*69ec0*/  LDL.LU R29, [R1+0x1de8] ;  /* 0x001de800011d7983 */ /* 0x001ea40000300800 */
[----:B--2---:R-:W-:-:S02]  /*69ed0*/  F2FP.SATFINITE.E4M3.F32.PACK_AB_MERGE_C R29, R29, R28, RZ ;  /* 0x0000001c1d1d723e */ /* 0x004fc400048070ff */
[----:B------:R-:W2:Y:S04]  /*69ee0*/  LDL.LU R28, [R1+0x1de4] ;  /* 0x001de400011c7983 */ /* 0x000ea80000300800 */
[----:B------:R0:W-:Y:S04]  /*69ef0*/  STL [R1+0x14], R29 ;  /* 0x0000141d01007387 */ /* 0x0001e80000100800 */
[----:B0-----:R-:W3:Y:S02]  /*69f00*/  LDL.LU R29, [R1+0x1de0] ;  /* 0x001de000011d7983 */ /* 0x001ee40000300800 */
[----:B---3--:R-:W-:-:S02]  /*69f10*/  F2FP.SATFINITE.E4M3.F32.PACK_AB_MERGE_C R13, R13, R29, RZ ;  /* 0x0000001d0d0d723e */ /* 0x008fc400048070ff */
[----:B------:R-:W3:Y:S01]  /*69f20*/  LDL.LU R29, [R1+0x1ddc] ;  /* 0x001ddc00011d7983 */ /* 0x000ee20000300800 */
[----:B------:R-:W-:Y:S02]  /*69f30*/  F2FP.SATFINITE.E4M3.F32.PACK_AB_MERGE_C R23, R23, R24, RZ ;  /* 0x000000181717723e */ /* 0x000fe400048070ff */
[----:B----4-:R-:W-:Y:S01]  /*69f40*/  F2FP.SATFINITE.E4M3.F32.PACK_AB_MERGE_C R7, R7, R8, RZ ;  /* 0x000000080707723e */ /* 0x010fe200048070ff */
[----:B------:R2:W-:Y:S01]  /*69f50*/  STL [R1+0x68], R13 ;  /* 0x0000680d01007387 */ /* 0x0005e20000100800 */
[----:B-----5:R-:W-:Y:S02]  /*69f60*/  F2FP.SATFINITE.E4M3.F32.PACK_AB_MERGE_C R5, R5, R6, RZ ;  /* 0x000000060505723e */ /* 0x020fe400048070ff */
[----:B--2---:R-:W-:Y:S02]  /*69f70*/  F2FP.SATFINITE.E4M3.F32.PACK_AB_MERGE_C R13, R27, R28, RZ ;  /* 0x0000001c1b0d723e */ /* 0x004fe400048070ff */
[----:B---3--:R-:W-:Y:S02]  /*69f80*/  F2FP.SATFINITE.E4M3.F32.PACK_AB_MERGE_C R29, R29, R12, RZ ;  /* 0x0000000c1d1d723e */ /* 0x008fe400048070ff */
[----:B------:R-:W-:-:S03]  /*69f90*/  F2FP.SATFINITE.E4M3.F32.PACK_AB_MERGE_C R12, R25, R26, RZ ;  /* 0x0000001a190c723e */ /* 0x000fc600048070ff */
[----:B------:R-:W-:Y:S04]  /*69fa0*/  STL [R1+0x10], R29 ;  /* 0x0000101d01007387 */ /* 0x000fe80000100800 */
[----:B------:R0:W-:Y:S04]  /*69fb0*/  STL [R1+0x64], R13 ;  /* 0x0000640d01007387 */ /* 0x0001e80000100800 */
[----:B------:R1:W-:Y:S04]  /*69fc0*/  STL [R1+0x13c], R12 ;  /* 0x00013c0c01007387 */ /* 0x0003e80000100800 */
[----:B------:R-:W-:Y:S01]  /*69fd0*/  STL [R1+0x138], R23 ;  /* 0x0001381701007387 */ /* 0x000fe20000100800 */
[----:B0-----:R-:W-:-:S02]  /*69fe0*/  F2FP.SATFINITE.E4M3.F32.PACK_AB_MERGE_C R13, R21, R22, RZ ;  /* 0x00000016150d723e */ /* 0x001fc400048070ff */
[----:B------:R-:W-:Y:S02]  /*69ff0*/  F2FP.SATFINITE.E4M3.F32.PACK_AB_MERGE_C R21, R17, R18, RZ ;  /* 0x000000121115723e */ /* 0x000fe400048070ff */
[----:B-1----:R-:W-:Y:S01]  /*6a000*/  F2FP.SATFINITE.E4M3.F32.PACK_AB_MERGE_C R12, R19, R20, RZ ;  /* 0x00000014130c723e */ /* 0x002fe200048070ff */
[----:B------:R0:W-:Y:S01]  /*6a010*/  STL [R1+0xc], R13 ;  /* 0x00000c0d01007387 */ /* 0x0001e20000100800 */
[----:B------:R-:W-:Y:S02]  /*6a020*/  F2FP.SATFINITE.E4M3.F32.PACK_AB_MERGE_C R19, R11, R14, RZ ;  /* 0x0000000e0b13723e */ /* 0x000fe400048070ff */
[----:B------:R-:W-:Y:S01]  /*6a030*/  F2FP.SATFINITE.E4M3.F32.PACK_AB_MERGE_C R18, R3, R4, RZ ;  /* 0x000000040312723e */ /* 0x000fe200048070ff */
[----:B------:R-:W-:Y:S04]  /*6a040*/  STL [R1+0x1d58], R21 ;  /* 0x001d581501007387 */ /* 0x000fe80000100800 */
[----:B------:R1:W-:Y:S01]  /*6a050*/  STL [R1+0x60], R12 ;  /* 0x0000600c01007387 */ /* 0x0003e20000100800 */
[----:B0-----:R-:W-:-:S03]  /*6a060*/  F2FP.SATFINITE.E4M3.F32.PACK_AB_MERGE_C R13, R0, R2, RZ ;  /* 0x00000002000d723e */ /* 0x001fc600048070ff */
[----:B------:R-:W-:Y:S01]  /*6a070*/  STL [R1+0x1d5c], R19 ;  /* 0x001d5c1301007387 */ /* 0x000fe20000100800 */
[----:B-1----:R-:W-:-:S05]  /*6a080*/  F2FP.SATFINITE.E4M3.F32.PACK_AB_MERGE_C R12, R15, R16, RZ ;  /* 0x000000100f0c723e */ /* 0x002fca00048070ff */
[----:B------:R0:W-:Y:S02]  /*6a090*/  STL [R1+0x5c], R12 ;  /* 0x00005c0c01007387 */ /* 0x0001e40000100800 */
[----:B0-----:R-:W-:-:S05]  /*6a0a0*/  F2FP.SATFINITE.E4M3.F32.PACK_AB_MERGE_C R12, R9, R10, RZ ;  /* 0x0000000a090c723e */ /* 0x001fca00048070ff */
[----:B------:R-:W-:Y:S04]  /*6a0b0*/  STL [R1+0x1d40], R12 ;  /* 0x001d400c01007387 */ /* 0x000fe80000100800 */
[----:B------:R-:W-:Y:S04]  /*6a0c0*/  STL [R1+0x134], R7 ;  /* 0x0001340701007387 */ /* 0x000fe80000100800 */
[----:B------:R-:W-:Y:S04]  /*6a0d0*/  STL [R1+0x1d60], R18 ;  /* 0x001d601201007387 */ /* 0x000fe80000100800 */
[----:B------:R-:W-:Y:S04]  /*6a0e0*/  STL [R1+0x130], R5 ;  /* 0x0001300501007387 */ /* 0x000fe80000100800 */
[----:B------:R-:W2:Y:S04]  /*6a0f0*/  LDL.LU R17, [R1+0x494] ;  /* 0x0004940001117983 */ /* 0x000ea80000300800 */
[----:B------:R-:W3:Y:S04]  /*6a100*/  LDL.LU R24, [R1+0x49c] ;  /* 0x00049c0001187983 */ /* 0x000ee80000300800 */
[----:B---3--:R0:W-:Y:S04]  /*6a110*/  STL [R1+0x1dd8], R24 ;  /* 0x001dd81801007387 */ /* 0x0081e80000100800 */
[----:B0-----:R-:W2:Y:S04]  /*6a120*/  LDL.LU R24, [R1+0x490] ;  /* 0x0004900001187983 */ /* 0x001ea80000300800 */
[----:B------:R-:W3:Y:S04]  /*6a130*/  LDL.LU R16, [R1+0x484] ;  /* 0x0004840001107983 */ /* 0x000ee80000300800 */
[----:B---3--:R0:W-:Y:S04]  /*6a140*/  STL [R1+0x1dd4], R16 ;  /* 0x001dd41001007387 */ /* 0x0081e80000100800 */
[----:B0-----:R-:W3:Y:S04]  /*6a150*/  LDL.LU R16, [R1+0x498] ;  /* 0x0004980001107983 */ /* 0x001ee80000300800 */
[----:B------:R-:W4:Y:S04]  /*6a160*/  LDL.LU R23, [R1+0x48c] ;  /* 0x00048c0001177983 */ /* 0x000f280000300800 */
[----:B----4-:R0:W-:Y:S04]  /*6a170*/  STL [R1+0x1dd0], R23 ;  /* 0x001dd01701007387 */ /* 0x0101e80000100800 */
[----:B0-----:R-:W4:Y:S04]  /*6a180*/  LDL.LU R23, [R1+0x480] ;  /* 0x0004800001177983 */ /* 0x001f280000300800 */
[----:B------:R-:W5:Y:S04]  /*6a190*/  LDL.LU R15, [R1+0x514] ;  /* 0x00051400010f7983 */ /* 0x000f680000300800 */
[----:B-----5:R0:W-:Y:S04]  /*6a1a0*/  STL [R1+0x1dbc], R15 ;  /* 0x001dbc0f01007387 */ /* 0x0201e80000100800 */
[----:B0-----:R-:W5:Y:S04]  /*6a1b0*/  LDL.LU R15, [R1+0x50c] ;  /* 0x00050c00010f7983 */ /* 0x001f680000300800 */
[----:B-----5:R0:W-:Y:S04]  /*6a1c0*/  STL [R1+0x1dc4], R15 ;  /* 0x001dc40f01007387 */ /* 0x0201e80000100800 */
[----:B0-----:R-:W5:Y:S04]  /*6a1d0*/  LDL.LU R15, [R1+0x504] ;  /* 0x00050400010f7983 */ /* 0x001f680000300800 */
[----:B-----5:R0:W-:Y:S04]  /*6a1e0*/  STL [R1+0x1dcc], R15 ;  /* 0x001dcc0f01007387 */ /* 0x0201e80000100800 */
[----:B0-----:R-:W5:Y:S04]  /*6a1f0*/  LDL.LU R15, [R1+0x488] ;  /* 0x00048800010f7983 */ /* 0x001f680000300800 */
[----:B------:R-:W2:Y:S04]  /*6a200*/  LDL.LU R14, [R1+0x4f4] ;  /* 0x0004f400010e7983 */ /* 0x000ea80000300800 */
[----:B--2---:R0:W-:Y:S04]  /*6a210*/  STL [R1+0x1db0], R14 ;  /* 0x001db00e01007387 */ /* 0x0041e80000100800 */
[----:B0-----:R-:W2:Y:S04]  /*6a220*/  LDL.LU R14, [R1+0x51c] ;  /* 0x00051c00010e7983 */ /* 0x001ea80000300800 */
[----:B--2---:R0:W-:Y:S04]  /*6a230*/  STL [R1+0x1db8], R14 ;  /* 0x001db80e01007387 */ /* 0x0041e80000100800 */
[----:B0-----:R-:W2:Y:S04]  /*6a240*/  LDL.LU R14, [R1+0x510] ;  /* 0x00051000010e7983 */ /* 0x001ea80000300800 */
[----:B--2---:R0:W-:Y:S04]  /*6a250*/  STL [R1+0x1dc0], R14 ;  /* 0x001dc00e01007387 */ /* 0x0041e80000100800 */
[----:B0-----:R-:W2:Y:S04]  /*6a260*/  LDL.LU R14, [R1+0x508] ;  /* 0x00050800010e7983 */ /* 0x001ea80000300800 */
[----:B--2---:R0:W-:Y:S04]  /*6a270*/  STL [R1+0x1dc8], R14 ;  /* 0x001dc80e01007387 */ /* 0x0041e80000100800 */
[----:B0-----:R-:W2:Y:S04]  /*6a280*/  LDL.LU R14, [R1+0x500] ;  /* 0x00050000010e7983 */ /* 0x001ea80000300800 */
[----:B------:R-:W3:Y:S04]  /*6a290*/  LDL.LU R11, [R1+0x4e4] ;  /* 0x0004e400010b7983 */ /* 0x000ee80000300800 */
[----:B---3--:R0:W-:Y:S04]  /*6a2a0*/  STL [R1+0x1da8], R11 ;  /* 0x001da80b01007387 */ /* 0x0081e80000100800 */
[----:B0-----:R-:W3:Y:S04]  /*6a2b0*/  LDL.LU R11, [R1+0x4f8] ;  /* 0x0004f800010b7983 */ /* 0x001ee80000300800 */
[----:B---3--:R0:W-:Y:S04]  /*6a2c0*/  STL [R1+0x1dac], R11 ;  /* 0x001dac0b01007387 */ /* 0x0081e80000100800 */
[----:B0-----:R-:W3:Y:S01]  /*6a2d0*/  LDL.LU R11, [R1+0x4f0] ;  /* 0x0004f000010b7983 */ /* 0x001ee20000300800 */
[----:B------:R-:W-:-:S03]  /*6a2e0*/  F2FP.SATFINITE.E4M3.F32.PACK_AB_MERGE_C R17, R17, R24, RZ ;  /* 0x000000181111723e */ /* 0x000fc600048070ff */
[----:B---3--:R0:W-:Y:S04]  /*6a2f0*/  STL [R1+0x1db4], R11 ;  /* 0x001db40b01007387 */ /* 0x0081e80000100800 */
        /* <DEDUP_REMOVED lines=22> */
[----:B------:R0:W-:Y:S04]  /*6a460*/  STL [R1+0x1d44], R13 ;  /* 0x001d440d01007387 */ /* 0x0001e80000100800 */
[----:B0-----:R-:W3:Y:S04]  /*6a470*/  LDL.LU R13, [R1+0x478] ;  /* 0x00047800010d7983 */ /* 0x001ee80000300800 */
[----:B------:R-:W4:Y:S04]  /*6a480*/  LDL.LU R24, [R1+0x1dd8] ;  /* 0x001dd80001187983 */ /* 0x000f280000300800 */
[----:B------:R0:W-:Y:S04]  /*6a490*/  STL [R1+0x1d64], R17 ;  /* 0x001d641101007387 */ /* 0x0001e80000100800 */
[----:B0-----:R-:W3:Y:S01]  /*6a4a0*/  LDL.LU R17, [R1+0x474] ;  /* 0x0004740001117983 */ /* 0x001ee20000300800 */
[----:B----4-:R-:W-:-:S03]  /*6a4b0*/  F2FP.SATFINITE.E4M3.F32.PACK_AB_MERGE_C R24, R24, R16, RZ ;  /* 0x000000101818723e */ /* 0x010fc600048070ff */
[----:B------:R-:W4:Y:S04]  /*6a4c0*/  LDL.LU R16, [R1+0x1dd4] ;  /* 0x001dd40001107983 */ /* 0x000f280000300800 */
[----:B------:R0:W-:Y:S04]  /*6a4d0*/  STL [R1+0x1d48], R24 ;  /* 0x001d481801007387 */ /* 0x0001e80000100800 */
[----:B0-----:R-:W3:Y:S01]  /*6a4e0*/  LDL.LU R24, [R1+0x470] ;  /* 0x0004700001187983 */ /* 0x001ee20000300800 */
[----:B----4-:R-:W-:-:S03]  /*6a4f0*/  F2FP.SATFINITE.E4M3.F32.PACK_AB_MERGE_C R16, R16, R23, RZ ;  /* 0x000000171010723e */ /* 0x010fc600048070ff */
[----:B------:R-:W5:Y:S04]  /*6a500*/  LDL.LU R23, [R1+0x1dd0] ;  /* 0x001dd00001177983 */ /* 0x000f680000300800 */
[----:B------:R0:W-:Y:S04]  /*6a510*/  STL [R1+0x1d68], R16 ;  /* 0x001d681001007387 */ /* 0x0001e80000100800 */
[----:B0-----:R-:W4:Y:S01]  /*6a520*/  LDL.LU R16, [R1+0x4ec] ;  /* 0x0004ec0001107983 */ /* 0x001f220000300800 */
[----:B-----5:R-:W-:-:S03]  /*6a530*/  F2FP.SATFINITE.E4M3.F32.PACK_AB_MERGE_C R23, R23, R15, RZ ;  /* 0x0000000f1717723e */ /* 0x020fc600048070ff */
[----:B------:R-:W2:Y:S04]  /*6a540*/  LDL.LU R15, [R1+0x1dcc] ;  /* 0x001dcc00010f7983 */ /* 0x000ea80000300800 */
[----:B------:R0:W-:Y:S04]  /*6a550*/  STL [R1+0x1d4c], R23 ;  /* 0x001d4c1701007387 */ /* 0x0001e80000100800 */
[----:B0-----:R-:W4:Y:S01]  /*6a560*/  LDL.LU R23, [R1+0x4e8] ;  /* 0x0004e80001177983 */ /* 0x001f220000300800 */
        /* <DEDUP_REMOVED lines=9> */
[----:B------:R-:W3:Y:S04]  /*6a600*/  LDL.LU R14, [R1+0x1db8] ;  /* 0x001db800010e7983 */ /* 0x000ee80000300800 */
[----:B------:R0:W-:Y:S04]  /*6a610*/  STL [R1+0x1d6c], R15 ;  /* 0x001d6c0f01007387 */ /* 0x0001e80000100800 */
[----:B0-----:R-:W2:Y:S01]  /*6a620*/  LDL.LU R15, [R1+0x4e0] ;  /* 0x0004e000010f7983 */ /* 0x001ea20000300800 */
[----:B---3--:R-:W-:-:S03]  /*6a630*/  F2FP.SATFINITE.E4M3.F32.PACK_AB_MERGE_C R14, R14, R11, RZ ;  /* 0x0000000b0e0e723e */ /* 0x008fc600048070ff */
[----:B------:R-:W3:Y:S04]  /*6a640*/  LDL.LU R11, [R1+0x1db4] ;  /* 0x001db400010b7983 */ /* 0x000ee80000300800 */
[----:B------:R0:W-:Y:S04]  /*6a650*/  STL [R1+0x30], R14 ;  /* 0x0000300e01007387 */ /* 0x0001e80000100800 */
[----:B0-----:R-:W3:Y:S02]  /*6a660*/  LDL.LU R14, [R1+0x1db0] ;  /* 0x001db000010e7983 */ /* 0x001ee40000300800 */
[----:B---3--:R-:W-:-:S02]  /*6a670*/  F2FP.SATFINITE.E4M3.F32.PACK_AB_MERGE_C R14, R14, R11, RZ ;  /* 0x0000000b0e0e723e */ /* 0x008fc400048070ff */
[----:B------:R-:W3:Y:S04]  /*6a680*/  LDL.LU R11, [R1+0x1dac] ;  /* 0x001dac00010b7983 */ /* 0x000ee80000300800 */
[----:B------:R0:W-:Y:S04]  /*6a690*/  STL [R1+0x1d70], R14 ;  /* 0x001d700e01007387 */ /* 0x0001e80000100800 */
[----:B0-----:R-:W3:Y:S02]  /*6a6a0*/  LDL.LU R14, [R1+0x4fc] ;  /* 0x0004fc00010e7983 */ /* 0x001ee40000300800 */
[----:B---3--:R-:W-:-:S02]  /*6a6b0*/  F2FP.SATFINITE.E4M3.F32.PACK_AB_MERGE_C R14, R14, R11, RZ ;  /* 0x0000000b0e0e723e */ /* 0x008fc400048070ff */
[----:B------:R-:W2:Y:S01]  /*6a6c0*/  LDL.LU R11, [R1+0x1da8] ;  /* 0x001da800010b7983 */ /* 0x000ea20000300800 */
[----:B------:R-:W-:Y:S02]  /*6a6d0*/  F2FP.SATFINITE.E4M3.F32.PACK_AB_MERGE_C R9, R9, R10, RZ ;  /* 0x0000000a0909723e */ /* 0x000fe400048070ff */
[----:B------:R-:W-:Y:S02]  /*6a6e0*/  F2FP.SATFINITE.E4M3.F32.PACK_AB_MERGE_C R7, R7, R8, RZ ;  /* 0x000000080707723e */ /* 0x000fe400048070ff */
[----:B------:R-:W-:Y:S02]  /*6a6f0*/  F2FP.SATFINITE.E4M3.F32.PACK_AB_MERGE_C R5, R5, R6, RZ ;  /* 0x000000060505723e */ /* 0x000fe400048070ff */
[----:B------:R-:W-:Y:S02]  /*6a700*/  F2FP.SATFINITE.E4M3.F32.PACK_AB_MERGE_C R0, R0, R2, RZ ;  /* 0x000000020000723e */ /* 0x000fe400048070ff */
[----:B--2---:R-:W-:Y:S02]  /*6a710*/  F2FP.SATFINITE.E4M3.F32.PACK_AB_MERGE_C R11, R11, R15, RZ ;  /* 0x0000000f0b0b723e */ /* 0x004fe400048070ff */
[----:B------:R-:W-:-:S03]  /*6a720*/  F2FP.SATFINITE.E4M3.F32.PACK_AB_MERGE_C R15, R17, R24, RZ ;  /* 0x00000018110f723e */ /* 0x000fc600048070ff */
[----:B------:R4:W-:Y:S04]  /*6a730*/  STL [R1+0x1d74], R11 ;  /* 0x001d740b01007387 */ /* 0x0009e80000100800 */
[----:B------:R0:W-:Y:S01]  /*6a740*/  STL [R1+0x2c], R14 ;  /* 0x00002c0e01007387 */ /* 0x0001e20000100800 */
[----:B----4-:R-:W-:Y:S02]  /*6a750*/  F2FP.SATFINITE.E4M3.F32.PACK_AB_MERGE_C R11, R16, R23, RZ ;  /* 0x00000017100b723e */ /* 0x010fe400048070ff */
[----:B0-----:R-:W-:-:S03]  /*6a760*/  F2FP.SATFINITE.E4M3.F32.PACK_AB_MERGE_C R14, R18, R13, RZ ;  /* 0x0000000d120e723e */ /* 0x001fc600048070ff */
[----:B------:R0:W-:Y:S01]  /*6a770*/  STL [R1+0x24], R11 ;  /* 0x0000240b01007387 */ /* 0x0001e20000100800 */
[----:B------:R-:W-:-:S03]  /*6a780*/  F2FP.SATFINITE.E4M3.F32.PACK_AB_MERGE_C R13, R29, R21, RZ ;  /* 0x000000151d0d723e */ /* 0x000fc600048070ff */
[----:B------:R-:W-:Y:S04]  /*6a790*/  STL [R1+0x10c], R15 ;  /* 0x00010c0f01007387 */ /* 0x000fe80000100800 */
[----:B------:R-:W-:Y:S01]  /*6a7a0*/  STL [R1+0x108], R14 ;  /* 0x0001080e01007387 */ /* 0x000fe20000100800 */
[----:B0-----:R-:W-:Y:S02]  /*6a7b0*/  F2FP.SATFINITE.E4M3.F32.PACK_AB_MERGE_C R11, R19, R12, RZ ;  /* 0x0000000c130b723e */ /* 0x001fe400048070ff */
[----:B------:R-:W-:Y:S02]  /*6a7c0*/  F2FP.SATFINITE.E4M3.F32.PACK_AB_MERGE_C R12, R27, R28, RZ ;  /* 0x0000001c1b0c723e */ /* 0x000fe400048070ff */
[----:B------:R-:W-:Y:S01]  /*6a7d0*/  F2FP.SATFINITE.E4M3.F32.PACK_AB_MERGE_C R28, R20, R22, RZ ;  /* 0x00000016141c723e */ /* 0x000fe200048070ff */
[----:B------:R0:W-:Y:S01]  /*6a7e0*/  STL [R1+0x1c], R11 ;  /* 0x00001c0b01007387 */ /* 0x0001e20000100800 */
[----:B------:R-:W-:-:S03]  /*6a7f0*/  F2FP.SATFINITE.E4M3.F32.PACK_AB_MERGE_C R27, R3, R4, RZ ;  /* 0x00000004031b723e */ /* 0x000fc600048070ff */
[----:B------:R1:W-:Y:S04]  /*6a800*/  STL [R1+0x28], R13 ;  /* 0x0000280d01007387 */ /* 0x0003e80000100800 */
[----:B------:R2:W-:Y:S01]  /*6a810*/  STL [R1+0x8], R12 ;  /* 0x0000080c01007387 */ /* 0x0005e20000100800 */
[----:B0-----:R-:W-:-:S03]  /*6a820*/  F2FP.SATFINITE.E4M3.F32.PACK_AB_MERGE_C R11, R25, R26, RZ ;  /* 0x0000001a190b723e */ /* 0x001fc600048070ff */
[----:B------:R-:W-:Y:S04]  /*6a830*/  STL [R1+0x1d50], R28 ;  /* 0x001d501c01007387 */ /* 0x000fe80000100800 */
[----:B------:R-:W-:Y:S04]  /*6a840*/  STL [R1+0x20], R11 ;  /* 0x0000200b01007387 */ /* 0x000fe80000100800 */
[----:B------:R-:W-:Y:S04]  /*6a850*/  STL [R1+0x18], R9 ;  /* 0x0000180901007387 */ /* 0x000fe80000100800 */
[----:B------:R-:W-:Y:S04]  /*6a860*/  STL [R1+0xfc], R7 ;  /* 0x0000fc0701007387 */ /* 0x000fe80000100800 */
[----:B------:R-:W-:Y:S04]  /*6a870*/  STL [R1+0x1d54], R27 ;  /* 0x001d541b01007387 */ /* 0x000fe80000100800 */
[----:B------:R-:W-:Y:S04]  /*6a880*/  STL [R1+0xf8], R5 ;  /* 0x0000f80501007387 */ /* 0x000fe80000100800 */
[----:B------:R-:W3:Y:S04]  /*6a890*/  LDL.LU R23, [R1+0x2e0] ;  /* 0x0002e00001177983 */ /* 0x000ee80000300800 */
[----:B------:R-:W3:Y:S04]  /*6a8a0*/  LDL.LU R26, [R1+0x2e4] ;  /* 0x0002e400011a7983 */ /* 0x000ee80000300800 */
[----:B------:R-:W-:Y:S04]  /*6a8b0*/  STL [R1+0x4], R0 ;  /* 0x0000040001007387 */ /* 0x000fe80000100800 */
[----:B-1----:R-:W4:Y:S04]  /*6a8c0*/  LDL.LU R13, [R1+0x2e8] ;  /* 0x0002e800010d7983 */ /* 0x002f280000300800 */
[----:B--2---:R-:W4:Y:S04]  /*6a8d0*/  LDL.LU R12, [R1+0x2ec] ;  /* 0x0002ec00010c7983 */ /* 0x004f280000300800 */
[----:B------:R-:W2:Y:S04]  /*6a8e0*/  LDL.LU R25, [R1+0x2d4] ;  /* 0x0002d40001197983 */ /* 0x000ea80000300800 */
[----:B------:R-:W5:Y:S04]  /*6a8f0*/  LDL.LU R29, [R1+0x2dc] ;  /* 0x0002dc00011d7983 */ /* 0x000f680000300800 */
[----:B-----5:R0:W-:Y:S04]  /*6a900*/  STL [R1+0x1da4], R29 ;  /* 0x001da41d01007387 */ /* 0x0201e80000100800 */
[----:B0-----:R-:W2:Y:S04]  /*6a910*/  LDL.LU R29, [R1+0x2d0] ;  /* 0x0002d000011d7983 */ /* 0x001ea80000300800 */
[----:B------:R-:W5:Y:S04]  /*6a920*/  LDL.LU R3, [R1+0x2b4] ;  /* 0x0002b40001037983 */ /* 0x000f680000300800 */
[----:B-----5:R0:W-:Y:S04]  /*6a930*/  STL [R1+0x1d90], R3 ;  /* 0x001d900301007387 */ /* 0x0201e80000100800 */
[----:B0-----:R-:W5:Y:S04]  /*6a940*/  LDL.LU R3, [R1+0x2cc] ;  /* 0x0002cc0001037983 */ /* 0x001f680000300800 */
[----:B-----5:R0:W-:Y:S04]  /*6a950*/  STL [R1+0x1d98], R3 ;  /* 0x001d980301007387 */ /* 0x0201e80000100800 */
[----:B0-----:R-:W5:Y:S04]  /*6a960*/  LDL.LU R3, [R1+0x2c4] ;  /* 0x0002c40001037983 */ /* 0x001f680000300800 */
[----:B-----5:R0:W-:Y:S04]  /*6a970*/  STL [R1+0x1da0], R3 ;  /* 0x001da00301007387 */ /* 0x0201e80000100800 */
[----:B0-----:R-:W5:Y:S04]  /*6a980*/  LDL.LU R3, [R1+0x2d8] ;  /* 0x0002d80001037983 */ /* 0x001f680000300800 */
[----:B------:R-:W3:Y:S04]  /*6a990*/  LDL.LU R0, [R1+0x2bc] ;  /* 0x0002bc0001007983 */ /* 0x000ee80000300800 */
[----:B---3--:R0:W-:Y:S04]  /*6a9a0*/  STL [R1+0x1d8c], R0 ;  /* 0x001d8c0001007387 */ /* 0x0081e80000100800 */
[----:B0-----:R-:W3:Y:S04]  /*6a9b0*/  LDL.LU R0, [R1+0x2b0] ;  /* 0x0002b00001007983 */ /* 0x001ee80000300800 */
[----:B---3--:R0:W-:Y:S04]  /*6a9c0*/  STL [R1+0x1d94], R0 ;  /* 0x001d940001007387 */ /* 0x0081e80000100800 */
[----:B0-----:R-:W3:Y:S04]  /*6a9d0*/  LDL.LU R0, [R1+0x2c8] ;  /* 0x0002c80001007983 */ /* 0x001ee80000300800 */
[----:B---3--:R0:W-:Y:S04]  /*6a9e0*/  STL [R1+0x1d9c], R0 ;  /* 0x001d9c0001007387 */ /* 0x0081e80000100800 */
[----:B0-----:R-:W3:Y:S04]  /*6a9f0*/  LDL.LU R0, [R1+0x2c0] ;  /* 0x0002c00001007983 */ /* 0x001ee80000300800 */
[----:B------:R-:W4:Y:S04]  /*6aa00*/  LDL.LU R2, [R1+0x2a4] ;  /* 0x0002a40001027983 */ /* 0x000f280000300800 */
[----:B----4-:R0:W-:Y:S04]  /*6aa10*/  STL [R1+0x1d88], R2 ;  /* 0x001d880201007387 */ /* 0x0101e80000100800 */
[----:B0-----:R-:W4:Y:S04]  /*6aa20*/  LDL.LU R2, [R1+0x2b8] ;  /* 0x0002b80001027983 */ /* 0x001f280000300800 */
[----:B------:R-:W2:Y:S04]  /*6aa30*/  LDL.LU R4, [R1+0x2ac] ;  /* 0x0002ac0001047983 */ /* 0x000ea80000300800 */
[----:B--2---:R0:W-:Y:S04]  /*6aa40*/  STL [R1+0x1d84], R4 ;  /* 0x001d840401007387 */ /* 0x0041e80000100800 */
[----:B0-----:R-:W2:Y:S04]  /*6aa50*/  LDL.LU R4, [R1+0x2a0] ;  /* 0x0002a00001047983 */ /* 0x001ea80000300800 */
[----:B------:R-:W5:Y:S04]  /*6aa60*/  LDL.LU R5, [R1+0x294] ;  /* 0x0002940001057983 */ /* 0x000f680000300800 */
[----:B-----5:R0:W-:Y:S04]  /*6aa70*/  STL [R1+0x1d80], R5 ;  /* 0x001d800501007387 */ /* 0x0201e80000100800 */
[----:B0-----:R-:W5:Y:S04]  /*6aa80*/  LDL.LU R5, [R1+0x2a8] ;  /* 0x0002a80001057983 */ /* 0x001f680000300800 */
[----:B------:R-:W3:Y:S04]  /*6aa90*/  LDL.LU R6, [R1+0x29c] ;  /* 0x00029c0001067983 */ /* 0x000ee80000300800 */
[----:B---3--:R0:W-:Y:S04]  /*6aaa0*/  STL [R1+0x1d7c], R6 ;  /* 0x001d7c0601007387 */ /* 0x0081e80000100800 */
[----:B0-----:R-:W3:Y:S04]  /*6aab0*/  LDL.LU R6, [R1+0x290] ;  /* 0x0002900001067983 */ /* 0x001ee80000300800 */
[----:B------:R-:W4:Y:S01]  /*6aac0*/  LDL.LU R11, [R1+0xa0] ;  /* 0x0000a000010b7983 */ /* 0x000f220000300800 */
[----:B------:R-:W-:-:S02]  /*6aad0*/  F2FP.SATFINITE.E4M3.F32.PACK_AB_MERGE_C R12, R12, R13, RZ ;  /* 0x0000000d0c0c723e */ /* 0x000fc400048070ff */
[----:B------:R-:W-:Y:S02]  /*6aae0*/  F2FP.SATFINITE.E4M3.F32.PACK_AB_MERGE_C R26, R26, R23, RZ ;  /* 0x000000171a1a723e */ /* 0x000fe400048070ff */
[----:B------:R-:W-:Y:S01]  /*6aaf0*/  F2FP.SATFINITE.E4M3.F32.PACK_AB_MERGE_C R25, R25, R29, RZ ;  /* 0x0000001d1919723e */ /* 0x000fe200048070ff */
[----:B----4-:R0:W-:Y:S04]  /*6ab00*/  STL [R1+0x1d78], R11 ;  /* 0x001d780b01007387 */ /* 0x0101e80000100800 */
        /* <DEDUP_REMOVED lines=19> */
[----:B------:R0:W-:Y:S04]  /*6ac40*/  STL [R1], R12 ;  /* 0x0000000c01007387 */ /* 0x0001e80000100800 */
[----:B0-----:R-:W4:Y:S04]  /*6ac50*/  LDL.LU R12, [R1+0xc] ;  /* 0x00000c00010c7983 */ /* 0x001f280000300800 */
[----:B------:R-:W2:Y:S02]  /*6ac60*/  LDL.LU R29, [R1+0x1da4] ;  /* 0x001da400011d7983 */ /* 0x000ea40000300800 */
[----:B--2---:R-:W-:-:S02]  /*6ac70*/  F2FP.SATFINITE.E4M3.F32.PACK_AB_MERGE_C R29, R29, R3, RZ ;  /* 0x000000031d1d723e */ /* 0x004fc400048070ff */
        /* <DEDUP_REMOVED lines=12> */
[----:B------:R-:W2:Y:S02]  /*6ad40*/  LDL.LU R0, [R1+0x1d8c] ;  /* 0x001d8c0001007983 */ /* 0x000ea40000300800 */
[----:B--2---:R-:W-:Y:S02]  /*6ad50*/  F2FP.SATFINITE.E4M3.F32.PACK_AB_MERGE_C R0, R0, R2, RZ ;  /* 0x000000020000723e */ /* 0x004fe400048070ff */
[----:B------:R-:W2:Y:S04]  /*6ad60*/  LDL.LU R2, [R1+0x1d88] ;  /* 0x001d880001027983 */ /* 0x000ea80000300800 */
[----:B------:R0:W-:Y:S04]  /*6ad70*/  STL [R1+0x1d30], R0 ;  /* 0x001d300001007387 */ /* 0x0001e80000100800 */
[----:B0-----:R-:W4:Y:S01]  /*6ad80*/  LDL.LU R0, [R1+0x120] ;  /* 0x0001200001007983 */ /* 0x001f220000300800 */
[----:B--2---:R-:W-:-:S03]  /*6ad90*/  F2FP.SATFINITE.E4M3.F32.PACK_AB_MERGE_C R2, R2, R4, RZ ;  /* 0x000000040202723e */ /* 0x004fc600048070ff */
[----:B------:R-:W5:Y:S02]  /*6ada0*/  LDL.LU R4, [R1+0x1d84] ;  /* 0x001d840001047983 */ /* 0x000f640000300800 */
[----:B-----5:R-:W-:Y:S02]  /*6adb0*/  F2FP.SATFINITE.E4M3.F32.PACK_AB_MERGE_C R4, R4, R5, RZ ;  /* 0x000000050404723e */ /* 0x020fe400048070ff */
[----:B------:R-:W3:Y:S04]  /*6adc0*/  LDL.LU R5, [R1+0x1d80] ;  /* 0x001d800001057983 */ /* 0x000ee80000300800 */
[----:B------:R0:W-:Y:S04]  /*6add0*/  STL [R1+0x1d34], R4 ;  /* 0x001d340401007387 */ /* 0x0001e80000100800 */
[----:B0-----:R-:W2:Y:S01]  /*6ade0*/  LDL.LU R4, [R1+0x288] ;  /* 0x0002880001047983 */ /* 0x001ea20000300800 */
[----:B---3--:R-:W-:-:S03]  /*6adf0*/  F2FP.SATFINITE.E4M3.F32.PACK_AB_MERGE_C R5, R5, R6, RZ ;  /* 0x000000060505723e */ /* 0x008fc600048070ff */
[----:B------:R-:W4:Y:S02]  /*6ae00*/  LDL.LU R6, [R1+0x1d7c] ;  /* 0x001d7c0001067983 */ /* 0x000f240000300800 */
[----:B----4-:R-:W-:Y:S02]  /*6ae10*/  F2FP.SATFINITE.E4M3.F32.PACK_AB_MERGE_C R6, R6, R11, RZ ;  /* 0x0000000b0606723e */ /* 0x010fe400048070ff */
[----:B------:R-:W3:Y:S01]  /*6ae20*/  LDL.LU R11, [R1+0x1d78] ;  /* 0x001d7800010b7983 */ /* 0x000ee20000300800 */
[----:B------:R-:W-:Y:S02]  /*6ae30*/  F2FP.SATFINITE.E4M3.F32.PACK_AB_MERGE_C R16, R16, R15, RZ ;  /* 0x0000000f1010723e */ /* 0x000fe400048070ff */
[----:B------:R-:W-:Y:S02]  /*6ae40*/  F2FP.SATFINITE.E4M3.F32.PACK_AB_MERGE_C R8, R8, R18, RZ ;  /* 0x000000120808723e */ /* 0x000fe400048070ff */
[----:B------:R-:W-:Y:S02]  /*6ae50*/  F2FP.SATFINITE.E4M3.F32.PACK_AB_MERGE_C R7, R7, R17, RZ ;  /* 0x000000110707723e */ /* 0x000fe400048070ff */
[----:B------:R-:W-:-:S02]  /*6ae60*/  F2FP.SATFINITE.E4M3.F32.PACK_AB_MERGE_C R9, R9, R19, RZ ;  /* 0x000000130909723e */ /* 0x000fc400048070ff */
[----:B------:R-:W-:Y:S02]  /*6ae70*/  F2FP.SATFINITE.E4M3.F32.PACK_AB_MERGE_C R10, R10, R21, RZ ;  /* 0x000000150a0a723e */ /* 0x000fe400048070ff */
[----:B---3--:R-:W-:Y:S02]  /*6ae80*/  F2FP.SATFINITE.E4M3.F32.PACK_AB_MERGE_C R14, R14, R11, RZ ;  /* 0x0000000b0e0e723e */ /* 0x008fe400048070ff */
[----:B------:R-:W3:Y:S04]  /*6ae90*/  LDL.LU R11, [R1+0x1d74] ;  /* 0x001d7400010b7983 */ /* 0x000ee80000300800 */
[----:B------:R0:W-:Y:S04]  /*6aea0*/  STL [R1+0xe0], R14 ;  /* 0x0000e00e01007387 */ /* 0x0001e80000100800 */
[----:B0-----:R-:W4:Y:S04]  /*6aeb0*/  LDL.LU R14, [R1+0x1d70] ;  /* 0x001d7000010e7983 */ /* 0x001f280000300800 */
[----:B------:R-:W5:Y:S04]  /*6aec0*/  LDL.LU R15, [R1+0x1d6c] ;  /* 0x001d6c00010f7983 */ /* 0x000f680000300800 */
[----:B------:R0:W-:Y:S04]  /*6aed0*/  STL [R1+0xd8], R16 ;  /* 0x0000d81001007387 */ /* 0x0001e80000100800 */
[----:B0-----:R-:W3:Y:S04]  /*6aee0*/  LDL.LU R16, [R1+0x1d68] ;  /* 0x001d680001107983 */ /* 0x001ee80000300800 */
[----:B------:R-:W3:Y:S04]  /*6aef0*/  LDL.LU R17, [R1+0x1d64] ;  /* 0x001d640001117983 */ /* 0x000ee80000300800 */
[----:B------:R-:W3:Y:S04]  /*6af00*/  LDL.LU R18, [R1+0x1d60] ;  /* 0x001d600001127983 */ /* 0x000ee80000300800 */
[----:B------:R0:W-:Y:S04]  /*6af10*/  STL [R1+0x1d24], R8 ;  /* 0x001d240801007387 */ /* 0x0001e80000100800 */
[----:B0-----:R-:W3:Y:S04]  /*6af20*/  LDL.LU R8, [R1+0x280] ;  /* 0x0002800001087983 */ /* 0x001ee80000300800 */
[----:B------:R-:W3:Y:S04]  /*6af30*/  LDL.LU R19, [R1+0x1d5c] ;  /* 0x001d5c0001137983 */ /* 0x000ee80000300800 */
[----:B------:R-:W3:Y:S01]  /*6af40*/  LDL.LU R21, [R1+0x1d58] ;  /* 0x001d580001157983 */ /* 0x000ee20000300800 */
[----:B--2---:R-:W-:-:S02]  /*6af50*/  F2FP.SATFINITE.E4M3.F32.PACK_AB_MERGE_C R20, R20, R4, RZ ;  /* 0x000000041414723e */ /* 0x004fc400048070ff */
[----:B------:R-:W-:Y:S01]  /*6af60*/  F2FP.SATFINITE.E4M3.F32.PACK_AB_MERGE_C R4, R29, R0, RZ ;  /* 0x000000001d04723e */ /* 0x000fe200048070ff */
[----:B------:R0:W-:Y:S01]  /*6af70*/  STL [R1+0x1d28], R10 ;  /* 0x001d280a01007387 */ /* 0x0001e20000100800 */
[----:B------:R-:W-:Y:S02]  /*6af80*/  F2FP.SATFINITE.E4M3.F32.PACK_AB_MERGE_C R0, R28, R27, RZ ;  /* 0x0000001b1c00723e */ /* 0x000fe400048070ff */
[----:B------:R-:W-:Y:S01]  /*6af90*/  LOP3.LUT R24, R24, 0xffff, RZ, 0xc0, !PT ;  /* 0x0000ffff18187812 */ /* 0x000fe200078ec0ff */
[----:B------:R4:W-:Y:S01]  /*6afa0*/  STL [R1+0xc4], R4 ;  /* 0x0000c40401007387 */ /* 0x0009e20000100800 */
[----:B------:R-:W-:Y:S02]  /*6afb0*/  LOP3.LUT R23, R23, 0xffff, RZ, 0xc0, !PT ;  /* 0x0000ffff17177812 */ /* 0x000fe400078ec0ff */
[----:B------:R-:W-:Y:S01]  /*6afc0*/  LOP3.LUT R27, R13, 0xffff, RZ, 0xc0, !PT ;  /* 0x0000ffff0d1b7812 */ /* 0x000fe200078ec0ff */
[----:B------:R5:W-:Y:S01]  /*6afd0*/  STL [R1+0xc0], R0 ;  /* 0x0000c00001007387 */ /* 0x000be20000100800 */
[----:B------:R-:W-:-:S03]  /*6afe0*/  LOP3.LUT R12, R12, 0xffff, RZ, 0xc0, !PT ;  /* 0x0000ffff0c0c7812 */ /* 0x000fc600078ec0ff */
[----:B0-----:R-:W2:Y:S04]  /*6aff0*/  LDL.LU R10, [R1+0x60] ;  /* 0x00006000010a7983 */ /* 0x001ea80000300800 */
[----:B------:R-:W-:Y:S04]  /*6b000*/  STL [R1+0x4c], R24 ;  /* 0x00004c1801007387 */ /* 0x000fe80000100800 */
[----:B------:R-:W-:Y:S04]  /*6b010*/  STL [R1+0x40], R23 ;  /* 0x0000401701007387 */ /* 0x000fe80000100800 */
[----:B------:R0:W-:Y:S04]  /*6b020*/  STL [R1+0x38], R27 ;  /* 0x0000381b01007387 */ /* 0x0001e80000100800 */
[----:B------:R-:W-:Y:S01]  /*6b030*/  STL [R1+0x54], R12 ;  /* 0x0000540c01007387 */ /* 0x000fe20000100800 */
[----:B----4-:R-:W-:-:S02]  /*6b040*/  LOP3.LUT R4, R14, 0xffff, RZ, 0xc0, !PT ;  /* 0x0000ffff0e047812 */ /* 0x010fc400078ec0ff */
[----:B-----5:R-:W-:Y:S02]  /*6b050*/  LOP3.LUT R0, R15, 0xffff, RZ, 0xc0, !PT ;  /* 0x0000ffff0f007812 */ /* 0x020fe400078ec0ff */
[----:B---3--:R-:W-:Y:S02]  /*6b060*/  LOP3.LUT R16, R16, 0xffff, RZ, 0xc0, !PT ;  /* 0x0000ffff10107812 */ /* 0x008fe400078ec0ff */
[----:B------:R-:W-:Y:S02]  /*6b070*/  LOP3.LUT R29, R18, 0xffff, RZ, 0xc0, !PT ;  /* 0x0000ffff121d7812 */ /* 0x000fe400078ec0ff */
[----:B------:R-:W-:Y:S02]  /*6b080*/  PRMT R15, R16, 0x3340, R1 ;  /* 0x00003340100f7816 */ /* 0x000fe40000000001 */
[----:B------:R-:W-:Y:S02]  /*6b090*/  F2FP.SATFINITE.E4M3.F32.PACK_AB_MERGE_C R22, R22, R8, RZ ;  /* 0x000000081616723e */ /* 0x000fe400048070ff */
[----:B------:R-:W1:Y:S01]  /*6b0a0*/  S2R R8, SR_TID.X ;  /* 0x0000000000087919 */ /* 0x000e620000002100 */
[----:B------:R-:W-:-:S02]  /*6b0b0*/  LOP3.LUT R28, R19, 0xffff, RZ, 0xc0, !PT ;  /* 0x0000ffff131c7812 */ /* 0x000fc400078ec0ff */
[----:B------:R-:W-:Y:S02]  /*6b0c0*/  LOP3.LUT R13, R21, 0xffff, RZ, 0xc0, !PT ;  /* 0x0000ffff150d7812 */ /* 0x000fe400078ec0ff */
[----:B------:R-:W-:-:S03]  /*6b0d0*/  LOP3.LUT R21, R17, 0xffff, RZ, 0xc0, !PT ;  /* 0x0000ffff11157812 */ /* 0x000fc600078ec0ff */
[----:B------:R-:W-:Y:S01]  /*6b0e0*/  STL [R1+0x50], R13 ;  /* 0x0000500d01007387 */ /* 0x000fe20000100800 */
[----:B------:R-:W-:-:S03]  /*6b0f0*/  LOP3.LUT R19, R11, 0xffff, RZ, 0xc0, !PT ;  /* 0x0000ffff0b137812 */ /* 0x000fc600078ec0ff */
[----:B------:R-:W-:Y:S01]  /*6b100*/  STL [R1+0x48], R28 ;  /* 0x0000481c01007387 */ /* 0x000fe20000100800 */
[----:B------:R-:W-:-:S03]  /*6b110*/  PRMT R11, R27, 0x3340, R1 ;  /* 0x000033401b0b7816 */ /* 0x000fc60000000001 */
[----:B------:R-:W-:Y:S04]  /*6b120*/  STL [R1+0x3c], R29 ;  /* 0x00003c1d01007387 */ /* 0x000fe80000100800 */
[----:B------:R-:W-:Y:S04]  /*6b130*/  STL [R1+0x34], R21 ;  /* 0x0000341501007387 */ /* 0x000fe80000100800 */
[----:B------:R3:W-:Y:S01]  /*6b140*/  STL [R1+0x14], R16 ;  /* 0x0000141001007387 */ /* 0x0007e20000100800 */
[----:B------:R-:W-:-:S03]  /*6b150*/  PRMT R14, R28, 0x3340, R1 ;  /* 0x000033401c0e7816 */ /* 0x000fc60000000001 */
[----:B0-----:R-:W4:Y:S01]  /*6b160*/  LDL.LU R27, [R1+0x1d54] ;  /* 0x001d5400011b7983 */ /* 0x001f220000300800 */
[----:B------:R-:W-:-:S03]  /*6b170*/  PRMT R17, R24, 0x3340, R23 ;  /* 0x0000334018117816 */ /* 0x000fc60000000017 */
[----:B------:R-:W-:Y:S04]  /*6b180*/  STL [R1+0x84], R0 ;  /* 0x0000840001007387 */ /* 0x000fe80000100800 */
[----:B------:R-:W-:Y:S01]  /*6b190*/  STL [R1+0x7c], R4 ;  /* 0x00007c0401007387 */ /* 0x000fe20000100800 */
[----:B---3--:R-:W-:-:S03]  /*6b1a0*/  PRMT R16, R19, 0x3340, R1 ;  /* 0x0000334013107816 */ /* 0x008fc60000000001 */
[----:B------:R0:W-:Y:S01]  /*6b1b0*/  STL [R1+0x70], R19 ;  /* 0x0000701301007387 */ /* 0x0001e20000100800 */
[----:B------:R-:W-:-:S03]  /*6b1c0*/  PRMT R18, R12, 0x3340, R13 ;  /* 0x000033400c127816 */ /* 0x000fc6000000000d */
[----:B------:R-:W3:Y:S04]  /*6b1d0*/  LDL.LU R28, [R1+0x1d50] ;  /* 0x001d5000011c7983 */ /* 0x000ee80000300800 */
[----:B------:R-:W5:Y:S01]  /*6b1e0*/  LDL.LU R23, [R1+0x1d4c] ;  /* 0x001d4c0001177983 */ /* 0x000f620000300800 */
[----:B0-----:R-:W-:-:S03]  /*6b1f0*/  PRMT R19, R29, 0x3340, R21 ;  /* 0x000033401d137816 */ /* 0x001fc60000000015 */
[----:B------:R-:W4:Y:S01]  /*6b200*/  LDL.LU R24, [R1+0x1d48] ;  /* 0x001d480001187983 */ /* 0x000f220000300800 */
[----:B------:R-:W-:Y:S02]  /*6b210*/  PRMT R21, R0, 0x3340, R4 ;  /* 0x0000334000157816 */ /* 0x000fe40000000004 */
[----:B------:R-:W-:Y:S01]  /*6b220*/  PRMT R0, R17, 0x5410, R11 ;  /* 0x0000541011007816 */ /* 0x000fe2000000000b */
[----:B------:R-:W2:Y:S04]  /*6b230*/  LDL.LU R13, [R1+0x1d44] ;  /* 0x001d4400010d7983 */ /* 0x000ea80000300800 */
[----:B------:R-:W3:Y:S04]  /*6b240*/  LDL.LU R12, [R1+0x1d40] ;  /* 0x001d4000010c7983 */ /* 0x000ee80000300800 */
[----:B------:R-:W5:Y:S04]  /*6b250*/  LDL.LU R11, [R1+0x64] ;  /* 0x00006400010b7983 */ /* 0x000f680000300800 */
[----:B------:R-:W4:Y:S04]  /*6b260*/  LDL.LU R17, [R1+0x5c] ;  /* 0x00005c0001117983 */ /* 0x000f280000300800 */
[----:B------:R0:W-:Y:S01]  /*6b270*/  STL [R1+0x114], R0 ;  /* 0x0001140001007387 */ /* 0x0001e20000100800 */
[----:B------:R-:W-:-:S02]  /*6b280*/  PRMT R19, R19, 0x5410, R15 ;  /* 0x0000541013137816 */ /* 0x000fc4000000000f */
[----:B------:R-:W-:Y:S02]  /*6b290*/  PRMT R15, R21, 0x5410, R16 ;  /* 0x00005410150f7816 */ /* 0x000fe40000000010 */
[----:B0-----:R-:W-:Y:S02]  /*6b2a0*/  PRMT R0, R18, 0x5410, R14 ;  /* 0x0000541012007816 */ /* 0x001fe4000000000e */
[----:B------:R-:W4:Y:S04]  /*6b2b0*/  LDL.LU R18, [R1+0x6c] ;  /* 0x00006c0001127983 */ /* 0x000f280000300800 */
[----:B------:R-:W4:Y:S04]  /*6b2c0*/  LDL.LU R14, [R1+0x68] ;  /* 0x00006800010e7983 */ /* 0x000f280000300800 */
[----:B------:R0:W-:Y:S04]  /*6b2d0*/  STL [R1+0x110], R0 ;  /* 0x0001100001007387 */ /* 0x0001e80000100800 */
[----:B------:R-:W4:Y:S04]  /*6b2e0*/  LDL.LU R4, [R1+0x24] ;  /* 0x0000240001047983 */ /* 0x000f280000300800 */
[----:B0-----:R-:W4:Y:S04]  /*6b2f0*/  LDL.LU R0, [R1+0x1c] ;  /* 0x00001c0001007983 */ /* 0x001f280000300800 */
[----:B------:R-:W4:Y:S04]  /*6b300*/  LDL.LU R29, [R1+0x8] ;  /* 0x00000800011d7983 */ /* 0x000f280000300800 */
[----:B------:R-:W-:Y:S04]  /*6b310*/  STL [R1+0x104], R19 ;  /* 0x0001041301007387 */ /* 0x000fe80000100800 */
[----:B------:R3:W-:Y:S01]  /*6b320*/  STL [R1+0x100], R15 ;  /* 0x0001000f01007387 */ /* 0x0007e20000100800 */
[----:B--2---:R-:W-:-:S02]  /*6b330*/  LOP3.LUT R16, R13, 0xffff, RZ, 0xc0, !PT ;  /* 0x0000ffff0d107812 */ /* 0x004fc400078ec0ff */
[----:B---3--:R-:W-:Y:S02]  /*6b340*/  LOP3.LUT R15, R12, 0xffff, RZ, 0xc0, !PT ;  /* 0x0000ffff0c0f7812 */ /* 0x008fe400078ec0ff */
[----:B------:R-:W2:Y:S01]  /*6b350*/  LDL.LU R12, [R1+0x1d3c] ;  /* 0x001d3c00010c7983 */ /* 0x000ea20000300800 */
[----:B-----5:R-:W-:-:S05]  /*6b360*/  LOP3.LUT R11, R11, 0xffff, RZ, 0xc0, !PT ;  /* 0x0000ffff0b0b7812 */ /* 0x020fca00078ec0ff */
[----:B------:R-:W-:Y:S04]  /*6b370*/  STL [R1+0x64], R11 ;  /* 0x0000640b01007387 */ /* 0x000fe80000100800 */
[----:B------:R-:W3:Y:S01]  /*6b380*/  LDL.LU R13, [R1+0x1d38] ;  /* 0x001d3800010d7983 */ /* 0x000ee20000300800 */
[----:B------:R-:W-:Y:S02]  /*6b390*/  LOP3.LUT R10, R10, 0xffff, RZ, 0xc0, !PT ;  /* 0x0000ffff0a0a7812 */ /* 0x000fe400078ec0ff */
[----:B----4-:R-:W-:Y:S02]  /*6b3a0*/  LOP3.LUT R19, R14, 0xffff, RZ, 0xc0, !PT ;  /* 0x0000ffff0e137812 */ /* 0x010fe400078ec0ff */
[----:B------:R-:W-:Y:S02]  /*6b3b0*/  LOP3.LUT R14, R17, 0xffff, RZ, 0xc0, !PT ;  /* 0x0000ffff110e7812 */ /* 0x000fe400078ec0ff */
[----:B------:R-:W-:-:S02]  /*6b3c0*/  LOP3.LUT R17, R24, 0xffff, RZ, 0xc0, !PT ;  /* 0x0000ffff18117812 */ /* 0x000fc400078ec0ff */
[----:B------:R-:W-:Y:S01]  /*6b3d0*/  LOP3.LUT R21, R18, 0xffff, RZ, 0xc0, !PT ;  /* 0x0000ffff12157812 */ /* 0x000fe200078ec0ff */
[----:B------:R0:W-:Y:S01]  /*6b3e0*/  STL [R1+0xc], R14 ;  /* 0x00000c0e01007387 */ /* 0x0001e20000100800 */
[----:B------:R-:W-:Y:S02]  /*6b3f0*/  IMAD.MOV.U32 R24, RZ, RZ, R14 ;  /* 0x000000ffff187224 */ /* 0x000fe400078e000e */
[C---:B-1----:R-:W-:Y:S01]  /*6b400*/  IMAD.SHL.U32 R18, R8.reuse, 0x200, RZ ;  /* 0x0000020008127824 */ /* 0x042fe200078e00ff */
[----:B------:R-:W-:Y:S01]  /*6b410*/  STL [R1+0x10], R10 ;  /* 0x0000100a01007387 */ /* 0x000fe20000100800 */
[----:B------:R-:W-:Y:S01]  /*6b420*/  IMAD.SHL.U32 R8, R8, 0x20, RZ ;  /* 0x0000002008087824 */ /* 0x000fe200078e00ff */
[----:B0-----:R-:W-:Y:S02]  /*6b430*/  LOP3.LUT R14, R23, 0xffff, RZ, 0xc0, !PT ;  /* 0x0000ffff170e7812 */ /* 0x001fe400078ec0ff */
[----:B------:R-:W-:-:S03]  /*6b440*/  LOP3.LUT R18, R18, 0x3000, RZ, 0xc0, !PT ;  /* 0x0000300012127812 */ /* 0x000fc600078ec0ff */
[----:B------:R0:W-:Y:S01]  /*6b450*/  STL [R1+0x44], R14 ;  /* 0x0000440e01007387 */ /* 0x0001e20000100800 */
[----:B------:R-:W-:Y:S02]  /*6b460*/  PRMT R11, R11, 0x3340, R1 ;  /* 0x000033400b0b7816 */ /* 0x000fe40000000001 */
[----:B------:R-:W-:Y:S02]  /*6b470*/  LOP3.LUT R18, R18, 0xc60, R8, 0xf8, !PT ;  /* 0x00000c6012127812 */ /* 0x000fe400078ef808 */
[----:B---3--:R-:W-:Y:S02]  /*6b480*/  PRMT R13, R14, 0x3340, R13 ;  /* 0x000033400e0d7816 */ /* 0x008fe4000000000d */
[----:B0-----:R-:W-:-:S04]  /*6b490*/  PRMT R14, R21, 0x3340, R19 ;  /* 0x00003340150e7816 */ /* 0x001fc80000000013 */
[----:B------:R-:W-:Y:S02]  /*6b4a0*/  PRMT R8, R14, 0x5410, R11 ;  /* 0x000054100e087816 */ /* 0x000fe4000000000b */
[----:B------:R-:W3:Y:S04]  /*6b4b0*/  LDL.LU R14, [R1+0x30] ;  /* 0x00003000010e7983 */ /* 0x000ee80000300800 */
[----:B------:R-:W4:Y:S01]  /*6b4c0*/  LDL.LU R11, [R1+0x2c] ;  /* 0x00002c00010b7983 */ /* 0x000f220000300800 */
[----:B--2---:R-:W-:Y:S02]  /*6b4d0*/  PRMT R12, R15, 0x3340, R12 ;  /* 0x000033400f0c7816 */ /* 0x004fe4000000000c */
[----:B------:R-:W-:Y:S02]  /*6b4e0*/  PRMT R23, R10, 0x3340, R24 ;  /* 0x000033400a177816 */ /* 0x000fe40000000018 */
[----:B------:R-:W-:-:S02]  /*6b4f0*/  PRMT R24, R16, 0x3340, R17 ;  /* 0x0000334010187816 */ /* 0x000fc40000000011 */
[----:B------:R-:W-:Y:S01]  /*6b500*/  PRMT R23, R23, 0x5410, R12 ;  /* 0x0000541017177816 */ /* 0x000fe2000000000c */
[----:B------:R0:W-:Y:S01]  /*6b510*/  STL [R1+0xf4], R8 ;  /* 0x0000f40801007387 */ /* 0x0001e20000100800 */
[----:B------:R-:W-:-:S03]  /*6b520*/  PRMT R12, R24, 0x5410, R13 ;  /* 0x00005410180c7816 */ /* 0x000fc6000000000d */
[----:B------:R-:W2:Y:S01]  /*6b530*/  LDL.LU R10, [R1+0x4] ;  /* 0x00000400010a7983 */ /* 0x000ea20000300800 */
[----:B------:R-:W-:-:S03]  /*6b540*/  LOP3.LUT R13, R0, 0xffff, RZ, 0xc0, !PT ;  /* 0x0000ffff000d7812 */ /* 0x000fc600078ec0ff */
[----:B0-----:R-:W5:Y:S04]  /*6b550*/  LDL.LU R8, [R1] ;  /* 0x0000000001087983 */ /* 0x001f680000300800 */
[----:B------:R-:W-:Y:S01]  /*6b560*/  STL [R1+0xf0], R23 ;  /* 0x0000f01701007387 */ /* 0x000fe20000100800 */
[----:B------:R-:W-:-:S03]  /*6b570*/  LOP3.LUT R27, R27, 0xffff, RZ, 0xc0, !PT ;  /* 0x0000ffff1b1b7812 */ /* 0x000fc600078ec0ff */
[----:B------:R0:W-:Y:S01]  /*6b580*/  STL [R1+0xec], R12 ;  /* 0x0000ec0c01007387 */ /* 0x0001e20000100800 */
[----:B------:R-:W-:Y:S02]  /*6b590*/  LOP3.LUT R0, R26, 0xffff, RZ, 0xc0, !PT ;  /* 0x0000ffff1a007812 */ /* 0x000fe400078ec0ff */
[----:B------:R-:W-:Y:S02]  /*6b5a0*/  LOP3.LUT R25, R25, 0xffff, RZ, 0xc0, !PT ;  /* 0x0000ffff19197812 */ /* 0x000fe400078ec0ff */
[----:B0-----:R-:W-:Y:S02]  /*6b5b0*/  LOP3.LUT R12, R4, 0xffff, RZ, 0xc0, !PT ;  /* 0x0000ffff040c7812 */ /* 0x001fe400078ec0ff */
[----:B------:R-:W-:Y:S02]  /*6b5c0*/  LOP3.LUT R4, R28, 0xffff, RZ, 0xc0, !PT ;  /* 0x0000ffff1c047812 */ /* 0x000fe400078ec0ff */
[----:B------:R-:W-:-:S03]  /*6b5d0*/  LOP3.LUT R28, R3, 0xffff, RZ, 0xc0, !PT ;  /* 0x0000ffff031c7812 */ /* 0x000fc600078ec0ff */
[----:B------:R-:W-:Y:S01]  /*6b5e0*/  STL [R1+0x68], R4 ;  /* 0x0000680401007387 */ /* 0x000fe20000100800 */
[----:B------:R-:W-:-:S03]  /*6b5f0*/  LOP3.LUT R24, R5, 0xffff, RZ, 0xc0, !PT ;  /* 0x0000ffff05187812 */ /* 0x000fc600078ec0ff */
[----:B------:R0:W-:Y:S01]  /*6b600*/  STL [R1+0x60], R27 ;  /* 0x0000601b01007387 */ /* 0x0001e20000100800 */
[----:B------:R-:W-:-:S03]  /*6b610*/  PRMT R5, R25, 0x3340, R1 ;  /* 0x0000334019057816 */ /* 0x000fc60000000001 */
[----:B------:R-:W-:Y:S04]  /*6b620*/  STL [R1+0x5c], R0 ;  /* 0x00005c0001007387 */ /* 0x000fe80000100800 */
[----:B------:R1:W-:Y:S01]  /*6b630*/  STL [R1+0x58], R25 ;  /* 0x0000581901007387 */ /* 0x0003e20000100800 */
[----:B------:R-:W-:-:S03]  /*6b640*/  PRMT R3, R4, 0x3340, R1 ;  /* 0x0000334004037816 */ /* 0x000fc60000000001 */
[----:B------:R1:W-:Y:S01]  /*6b650*/  STL [R1+0x30], R28 ;  /* 0x0000301c01007387 */ /* 0x0003e20000100800 */
[----:B0-----:R-:W-:Y:S02]  /*6b660*/  PRMT R27, R27, 0x3340, R0 ;  /* 0x000033401b1b7816 */ /* 0x001fe40000000000 */
[----:B---3--:R-:W-:Y:S02]  /*6b670*/  LOP3.LUT R23, R14, 0xffff, RZ, 0xc0, !PT ;  /* 0x0000ffff0e177812 */ /* 0x008fe400078ec0ff */
[----:B------:R-:W-:Y:S02]  /*6b680*/  LOP3.LUT R14, R29, 0xffff, RZ, 0xc0, !PT ;  /* 0x0000ffff1d0e7812 */ /* 0x000fe400078ec0ff */
[----:B----4-:R-:W-:Y:S02]  /*6b690*/  LOP3.LUT R11, R11, 0xffff, RZ, 0xc0, !PT ;  /* 0x0000ffff0b0b7812 */ /* 0x010fe400078ec0ff */
[----:B------:R-:W-:Y:S02]  /*6b6a0*/  LOP3.LUT R29, R2, 0xffff, RZ, 0xc0, !PT ;  /* 0x0000ffff021d7812 */ /* 0x000fe400078ec0ff */
[----:B------:R-:W-:-:S02]  /*6b6b0*/  PRMT R2, R12, 0x3340, R1 ;  /* 0x000033400c027816 */ /* 0x000fc40000000001 */
[----:B-1----:R-:W-:Y:S01]  /*6b6c0*/  PRMT R25, R23, 0x3340, R11 ;  /* 0x0000334017197816 */ /* 0x002fe2000000000b */
[----:B------:R0:W-:Y:S01]  /*6b6d0*/  STL [R1+0x24], R29 ;  /* 0x0000241d01007387 */ /* 0x0001e20000100800 */
[----:B------:R-:W-:Y:S02]  /*6b6e0*/  PRMT R28, R28, 0x3340, R29 ;  /* 0x000033401c1c7816 */ /* 0x000fe4000000001d */
[----:B------:R-:W-:Y:S01]  /*6b6f0*/  PRMT R2, R25, 0x5410, R2 ;  /* 0x0000541019027816 */ /* 0x000fe20000000002 */
[----:B------:R-:W-:Y:S01]  /*6b700*/  STL [R1+0x90], R24 ;  /* 0x0000901801007387 */ /* 0x000fe20000100800 */
[----:B------:R-:W-:-:S03]  /*6b710*/  PRMT R26, R13, 0x3340, R14 ;  /* 0x000033400d1a7816 */ /* 0x000fc6000000000e */
[----:B------:R-:W3:Y:S04]  /*6b720*/  LDL.LU R4, [R1+0x1d34] ;  /* 0x001d340001047983 */ /* 0x000ee80000300800 */
[----:B------:R-:W4:Y:S04]  /*6b730*/  LDL.LU R0, [R1+0x1d30] ;  /* 0x001d300001007983 */ /* 0x000f280000300800 */
[----:B0-----:R-:W4:Y:S04]  /*6b740*/  LDL.LU R29, [R1+0x1d2c] ;  /* 0x001d2c00011d7983 */ /* 0x001f280000300800 */
[----:B------:R-:W4:Y:S01]  /*6b750*/  LDL.LU R25, [R1+0x20] ;  /* 0x0000200001197983 */ /* 0x000f220000300800 */
[----:B------:R-:W-:-:S03]  /*6b760*/  PRMT R26, R26, 0x5410, R3 ;  /* 0x000054101a1a7816 */ /* 0x000fc60000000003 */
[----:B------:R0:W-:Y:S04]  /*6b770*/  STL [R1+0xd4], R2 ;  /* 0x0000d40201007387 */ /* 0x0001e80000100800 */
[----:B0-----:R-:W4:Y:S04]  /*6b780*/  LDL.LU R2, [R1+0x18] ;  /* 0x0000180001027983 */ /* 0x001f280000300800 */
[----:B------:R-:W4:Y:S01]  /*6b790*/  LDL.LU R3, [R1+0x28] ;  /* 0x0000280001037983 */ /* 0x000f220000300800 */
[----:B------:R-:W-:-:S03]  /*6b7a0*/  PRMT R24, R24, 0x3340, R1 ;  /* 0x0000334018187816 */ /* 0x000fc60000000001 */
[----:B------:R0:W-:Y:S02]  /*6b7b0*/  STL [R1+0xd0], R26 ;  /* 0x0000d01a01007387 */ /* 0x0001e40000100800 */
[----:B0-----:R-:W-:Y:S02]  /*6b7c0*/  PRMT R26, R27, 0x5410, R5 ;  /* 0x000054101b1a7816 */ /* 0x001fe40000000005 */
[----:B------:R-:W-:Y:S02]  /*6b7d0*/  PRMT R5, R28, 0x5410, R24 ;  /* 0x000054101c057816 */ /* 0x000fe40000000018 */
[----:B--2---:R-:W-:Y:S01]  /*6b7e0*/  LOP3.LUT R24, R10, 0xffff, RZ, 0xc0, !PT ;  /* 0x0000ffff0a187812 */ /* 0x004fe200078ec0ff */
[----:B------:R0:W-:Y:S01]  /*6b7f0*/  STL [R1+0xcc], R26 ;  /* 0x0000cc1a01007387 */ /* 0x0001e20000100800 */
[----:B-----5:R-:W-:-:S03]  /*6b800*/  LOP3.LUT R10, R8, 0xffff, RZ, 0xc0, !PT ;  /* 0x0000ffff080a7812 */ /* 0x020fc600078ec0ff */
[----:B------:R1:W-:Y:S04]  /*6b810*/  STL [R1+0xc8], R5 ;  /* 0x0000c80501007387 */ /* 0x0003e80000100800 */
[----:B0-----:R-:W2:Y:S01]  /*6b820*/  LDL.LU R26, [R1+0x38] ;  /* 0x00003800011a7983 */ /* 0x001ea20000300800 */
[----:B-1----:R-:W-:Y:S02]  /*6b830*/  LOP3.LUT R5, R6, 0xffff, RZ, 0xc0, !PT ;  /* 0x0000ffff06057812 */ /* 0x002fe400078ec0ff */
[----:B------:R-:W-:Y:S02]  /*6b840*/  LOP3.LUT R7, R7, 0xffff, RZ, 0xc0, !PT ;  /* 0x0000ffff07077812 */ /* 0x000fe400078ec0ff */
[----:B------:R-:W-:-:S04]  /*6b850*/  LOP3.LUT R9, R9, 0xffff, RZ, 0xc0, !PT ;  /* 0x0000ffff09097812 */ /* 0x000fc800078ec0ff */
[----:B------:R-:W-:Y:S02]  /*6b860*/  PRMT R6, R7, 0x3340, R9 ;  /* 0x0000334007067816 */ /* 0x000fe40000000009 */
[----:B---3--:R-:W-:Y:S02]  /*6b870*/  LOP3.LUT R8, R4, 0xffff, RZ, 0xc0, !PT ;  /* 0x0000ffff04087812 */ /* 0x008fe400078ec0ff */
[----:B------:R-:W-:Y:S02]  /*6b880*/  LOP3.LUT R4, R22, 0xffff, RZ, 0xc0, !PT ;  /* 0x0000ffff16047812 */ /* 0x000fe400078ec0ff */
[----:B----4-:R-:W-:Y:S02]  /*6b890*/  LOP3.LUT R27, R25, 0xffff, RZ, 0xc0, !PT ;  /* 0x0000ffff191b7812 */ /* 0x010fe400078ec0ff */
[----:B------:R-:W-:Y:S02]  /*6b8a0*/  LOP3.LUT R25, R0, 0xffff, RZ, 0xc0, !PT ;  /* 0x0000ffff00197812 */ /* 0x000fe400078ec0ff */
[----:B------:R-:W-:-:S02]  /*6b8b0*/  LOP3.LUT R2, R2, 0xffff, RZ, 0xc0, !PT ;  /* 0x0000ffff02027812 */ /* 0x000fc400078ec0ff */
[----:B------:R-:W-:-:S03]  /*6b8c0*/  LOP3.LUT R28, R3, 0xffff, RZ, 0xc0, !PT ;  /* 0x0000ffff031c7812 */ /* 0x000fc600078ec0ff */
[----:B------:R-:W-:Y:S01]  /*6b8d0*/  STL [R1+0xbc], R2 ;  /* 0x0000bc0201007387 */ /* 0x000fe20000100800 */
[----:B------:R-:W-:-:S03]  /*6b8e0*/  LOP3.LUT R3, R29, 0xffff, RZ, 0xc0, !PT ;  /* 0x0000ffff1d037812 */ /* 0x000fc600078ec0ff */
[----:B------:R0:W-:Y:S04]  /*6b8f0*/  STL [R1+0xb8], R24 ;  /* 0x0000b81801007387 */ /* 0x0001e80000100800 */
[----:B------:R-:W-:Y:S04]  /*6b900*/  STL [R1+0xb4], R10 ;  /* 0x0000b40a01007387 */ /* 0x000fe80000100800 */
[----:B------:R-:W3:Y:S04]  /*6b910*/  LDL.LU R29, [R1+0x40] ;  /* 0x00004000011d7983 */ /* 0x000ee80000300800 */
[----:B------:R-:W-:Y:S01]  /*6b920*/  STL [R1+0xb0], R3 ;  /* 0x0000b00301007387 */ /* 0x000fe20000100800 */
[----:B0-----:R-:W-:-:S03]  /*6b930*/  PRMT R24, R24, 0x3340, R10 ;  /* 0x0000334018187816 */ /* 0x001fc6000000000a */
[----:B------:R0:W-:Y:S01]  /*6b940*/  STL [R1+0xac], R25 ;  /* 0x0000ac1901007387 */ /* 0x0001e20000100800 */
[----:B------:R-:W-:-:S03]  /*6b950*/  PRMT R0, R4, 0x3340, R1 ;  /* 0x0000334004007816 */ /* 0x000fc60000000001 */
[----:B------:R1:W-:Y:S04]  /*6b960*/  STL [R1+0xa8], R8 ;  /* 0x0000a80801007387 */ /* 0x0003e80000100800 */
[----:B------:R-:W-:Y:S01]  /*6b970*/  STL [R1+0xdc], R5 ;  /* 0x0000dc0501007387 */ /* 0x000fe20000100800 */
[----:B0-----:R-:W-:-:S03]  /*6b980*/  PRMT R25, R25, 0x3340, R8 ;  /* 0x0000334019197816 */ /* 0x001fc60000000008 */
[----:B------:R-:W4:Y:S04]  /*6b990*/  LDL.LU R10, [R1+0x1d28] ;  /* 0x001d2800010a7983 */ /* 0x000f280000300800 */
[----:B-1----:R-:W5:Y:S01]  /*6b9a0*/  LDL.LU R8, [R1+0x1d24] ;  /* 0x001d240001087983 */ /* 0x002f620000300800 */
[----:B------:R-:W-:-:S03]  /*6b9b0*/  PRMT R6, R6, 0x5410, R0 ;  /* 0x0000541006067816 */ /* 0x000fc60000000000 */
[----:B------:R-:W3:Y:S01]  /*6b9c0*/  LDL.LU R0, [R1+0x4c] ;  /* 0x00004c0001007983 */ /* 0x000ee20000300800 */
[----:B------:R-:W-:Y:S02]  /*6b9d0*/  PRMT R2, R2, 0x3340, R1 ;  /* 0x0000334002027816 */ /* 0x000fe40000000001 */
[----:B------:R-:W-:Y:S01]  /*6b9e0*/  PRMT R22, R28, 0x3340, R27 ;  /* 0x000033401c167816 */ /* 0x000fe2000000001b */
[----:B------:R0:W-:Y:S01]  /*6b9f0*/  STL [R1+0xa4], R6 ;  /* 0x0000a40601007387 */ /* 0x0001e20000100800 */
[----:B------:R-:W-:Y:S02]  /*6ba00*/  PRMT R3, R3, 0x3340, R1 ;  /* 0x0000334003037816 */ /* 0x000fe40000000001 */
[----:B0-----:R-:W-:Y:S02]  /*6ba10*/  PRMT R6, R22, 0x5410, R2 ;  /* 0x0000541016067816 */ /* 0x001fe40000000002 */
[----:B------:R-:W-:Y:S01]  /*6ba20*/  PRMT R2, R24, 0x5410, R3 ;  /* 0x0000541018027816 */ /* 0x000fe20000000003 */
[----:B------:R-:W3:Y:S04]  /*6ba30*/  LDL.LU R22, [R1+0x14] ;  /* 0x0000140001167983 */ /* 0x000ee80000300800 */
[----:B------:R-:W-:Y:S04]  /*6ba40*/  STL [R1+0xa0], R6 ;  /* 0x0000a00601007387 */ /* 0x000fe80000100800 */
[----:B------:R-:W3:Y:S04]  /*6ba50*/  LDL.LU R24, [R1+0x34] ;  /* 0x0000340001187983 */ /* 0x000ee80000300800 */
[----:B------:R0:W-:Y:S02]  /*6ba60*/  STL [R1+0x9c], R2 ;  /* 0x00009c0201007387 */ /* 0x0001e40000100800 */
[----:B0-----:R-:W0:Y:S01]  /*6ba70*/  S2R R2, SR_TID.X ;  /* 0x0000000000027919 */ /* 0x001e220000002100 */
[----:B------:R-:W-:-:S04]  /*6ba80*/  PRMT R5, R5, 0x3340, R1 ;  /* 0x0000334005057816 */ /* 0x000fc80000000001 */
[----:B------:R-:W-:Y:S02]  /*6ba90*/  PRMT R3, R25, 0x5410, R5 ;  /* 0x0000541019037816 */ /* 0x000fe40000000005 */
[----:B------:R-:W3:Y:S04]  /*6baa0*/  LDL.LU R25, [R1+0x3c] ;  /* 0x00003c0001197983 */ /* 0x000ee80000300800 */
[----:B------:R1:W-:Y:S02]  /*6bab0*/  STL [R1+0x98], R3 ;  /* 0x0000980301007387 */ /* 0x0003e40000100800 */
[----:B-1----:R-:W-:Y:S01]  /*6bac0*/  LOP3.LUT R3, R20, 0xffff, RZ, 0xc0, !PT ;  /* 0x0000ffff14037812 */ /* 0x002fe200078ec0ff */
[----:B0-----:R-:W-:Y:S01]  /*6bad0*/  IMAD.SHL.U32 R20, R2, 0x800, RZ ;  /* 0x0000080002147824 */ /* 0x001fe200078e00ff */
[----:B----4-:R-:W-:-:S02]  /*6bae0*/  LOP3.LUT R5, R10, 0xffff, RZ, 0xc0, !PT ;  /* 0x0000ffff0a057812 */ /* 0x010fc400078ec0ff */
[----:B-----5:R-:W-:Y:S02]  /*6baf0*/  LOP3.LUT R6, R8, 0xffff, RZ, 0xc0, !PT ;  /* 0x0000ffff08067812 */ /* 0x020fe400078ec0ff */
[----:B--2---:R-:W-:Y:S02]  /*6bb00*/  SHF.R.U32.HI R8, RZ, 0x8, R26 ;  /* 0x00000008ff087819 */ /* 0x004fe4000001161a */
[----:B---3--:R-:W-:Y:S01]  /*6bb10*/  SHF.R.U32.HI R0, RZ, 0x8, R0 ;  /* 0x00000008ff007819 */ /* 0x008fe20000011600 */
[----:B------:R-:W-:Y:S01]  /*6bb20*/  STL [R1+0x8c], R6 ;  /* 0x00008c0601007387 */ /* 0x000fe20000100800 */
[----:B------:R-:W-:-:S03]  /*6bb30*/  IMAD.SHL.U32 R10, R2, 0x10, RZ ;  /* 0x00000010020a7824 */ /* 0x000fc600078e00ff */
[----:B------:R0:W-:Y:S01]  /*6bb40*/  STL [R1+0x6c], R5 ;  /* 0x00006c0501007387 */ /* 0x0001e20000100800 */
[----:B------:R-:W-:-:S03]  /*6bb50*/  SHF.R.U32.HI R2, RZ, 0x8, R29 ;  /* 0x00000008ff027819 */ /* 0x000fc6000001161d */
[----:B------:R1:W-:Y:S04]  /*6bb60*/  STL [R1+0x88], R3 ;  /* 0x0000880301007387 */ /* 0x0003e80000100800 */
[----:B------:R-:W2:Y:S01]  /*6bb70*/  LDL.LU R29, [R1+0x7c] ;  /* 0x00007c00011d7983 */ /* 0x000ea20000300800 */
[----:B0-----:R-:W-:Y:S02]  /*6bb80*/  PRMT R5, R6, 0x3340, R5 ;  /* 0x0000334006057816 */ /* 0x001fe40000000005 */
[----:B------:R-:W-:Y:S01]  /*6bb90*/  LOP3.LUT R6, R0, 0xffff, RZ, 0xc0, !PT ;  /* 0x0000ffff00067812 */ /* 0x000fe200078ec0ff */
[----:B------:R-:W3:Y:S01]  /*6bba0*/  LDL.LU R26, [R1+0x70] ;  /* 0x00007000011a7983 */ /* 0x000ee20000300800 */
[----:B-1----:R-:W-:Y:S02]  /*6bbb0*/  PRMT R3, R3, 0x3340, R1 ;  /* 0x0000334003037816 */ /* 0x002fe40000000001 */
[----:B------:R-:W-:-:S02]  /*6bbc0*/  LOP3.LUT R0, R8, 0xffff, RZ, 0xc0, !PT ;  /* 0x0000ffff08007812 */ /* 0x000fc400078ec0ff */
[----:B------:R-:W4:Y:S01]  /*6bbd0*/  LDL.LU R8, [R1+0x48] ;  /* 0x0000480001087983 */ /* 0x000f220000300800 */
[----:B------:R-:W-:-:S03]  /*6bbe0*/  PRMT R3, R5, 0x5410, R3 ;  /* 0x0000541005037816 */ /* 0x000fc60000000003 */
[----:B------:R-:W5:Y:S04]  /*6bbf0*/  LDL.LU R5, [R1+0x54] ;  /* 0x0000540001057983 */ /* 0x000f680000300800 */
[----:B------:R0:W-:Y:S04]  /*6bc00*/  STL [R1+0x94], R3 ;  /* 0x0000940301007387 */ /* 0x0001e80000100800 */
[----:B0-----:R-:W2:Y:S01]  /*6bc10*/  LDL.LU R3, [R1+0x50] ;  /* 0x0000500001037983 */ /* 0x001ea20000300800 */
[----:B------:R-:W-:-:S04]  /*6bc20*/  LOP3.LUT R20, R20, 0x3000, RZ, 0xc0, !PT ;  /* 0x0000300014147812 */ /* 0x000fc800078ec0ff */
[----:B------:R-:W-:Y:S02]  /*6bc30*/  LOP3.LUT R20, R20, 0x3f0, R10, 0xf8, !PT ;  /* 0x000003f014147812 */ /* 0x000fe400078ef80a */
[----:B------:R-:W3:Y:S01]  /*6bc40*/  LDL.LU R10, [R1+0x84] ;  /* 0x00008400010a7983 */ /* 0x000ee20000300800 */
[----:B------:R-:W-:-:S04]  /*6bc50*/  LOP3.LUT R2, R2, 0xffff, RZ, 0xc0, !PT ;  /* 0x0000ffff02027812 */ /* 0x000fc800078ec0ff */
[----:B------:R-:W-:Y:S02]  /*6bc60*/  PRMT R2, R6, 0x3340, R2 ;  /* 0x0000334006027816 */ /* 0x000fe40000000002 */
[----:B------:R-:W-:-:S03]  /*6bc70*/  PRMT R6, R0, 0x3340, R1 ;  /* 0x0000334000067816 */ /* 0x000fc60000000001 */
[----:B------:R-:W-:Y:S04]  /*6bc80*/  STL [R1+0x78], R2 ;  /* 0x0000780201007387 */ /* 0x000fe80000100800 */
[----:B------:R0:W-:Y:S02]  /*6bc90*/  STL [R1+0x8], R6 ;  /* 0x0000080601007387 */ /* 0x0001e40000100800 */
[----:B0-----:R-:W-:-:S04]  /*6bca0*/  SHF.R.U32.HI R6, RZ, 0x8, R24 ;  /* 0x00000008ff067819 */ /* 0x001fc80000011618 */
[----:B------:R-:W-:Y:S02]  /*6bcb0*/  LOP3.LUT R6, R6, 0xffff, RZ, 0xc0, !PT ;  /* 0x0000ffff06067812 */ /* 0x000fe400078ec0ff */
[----:B-----5:R-:W-:Y:S02]  /*6bcc0*/  SHF.R.U32.HI R0, RZ, 0x8, R5 ;  /* 0x00000008ff007819 */ /* 0x020fe40000011605 */
[----:B------:R-:W-:Y:S02]  /*6bcd0*/  SHF.R.U32.HI R5, RZ, 0x8, R25 ;  /* 0x00000008ff057819 */ /* 0x000fe40000011619 */
[----:B------:R-:W5:Y:S04]  /*6bce0*/  LDL.LU R25, [R1+0x64] ;  /* 0x0000640001197983 */ /* 0x000f680000300800 */
[----:B------:R-:W5:Y:S01]  /*6bcf0*/  LDL.LU R24, [R1+0x10] ;  /* 0x0000100001187983 */ /* 0x000f620000300800 */
[----:B------:R-:W-:-:S02]  /*6bd00*/  LOP3.LUT R0, R0, 0xffff, RZ, 0xc0, !PT ;  /* 0x0000ffff00007812 */ /* 0x000fc400078ec0ff */
[----:B--2---:R-:W-:-:S04]  /*6bd10*/  SHF.R.U32.HI R2, RZ, 0x8, R3 ;  /* 0x00000008ff027819 */ /* 0x004fc80000011603 */
[----:B------:R-:W-:Y:S02]  /*6bd20*/  LOP3.LUT R2, R2, 0xffff, RZ, 0xc0, !PT ;  /* 0x0000ffff02027812 */ /* 0x000fe400078ec0ff */
[----:B----4-:R-:W-:Y:S02]  /*6bd30*/  SHF.R.U32.HI R3, RZ, 0x8, R8 ;  /* 0x00000008ff037819 */ /* 0x010fe40000011608 */
[----:B------:R-:W-:Y:S02]  /*6bd40*/  PRMT R0, R0, 0x3340, R2 ;  /* 0x0000334000007816 */ /* 0x000fe40000000002 */
[----:B------:R-:W0:Y:S01]  /*6bd50*/  S2R R2, SR_TID.X ;  /* 0x0000000000027919 */ /* 0x000e220000002100 */
[----:B------:R-:W-:Y:S02]  /*6bd60*/  LOP3.LUT R3, R3, 0xffff, RZ, 0xc0, !PT ;  /* 0x0000ffff03037812 */ /* 0x000fe400078ec0ff */
[----:B------:R-:W-:Y:S02]  /*6bd70*/  SHF.R.U32.HI R8, RZ, 0x8, R22 ;  /* 0x00000008ff087819 */ /* 0x000fe40000011616 */
[----:B------:R-:W2:Y:S01]  /*6bd80*/  LDL.LU R22, [R1+0xc] ;  /* 0x00000c0001167983 */ /* 0x000ea20000300800 */
[----:B------:R-:W-:-:S03]  /*6bd90*/  LOP3.LUT R5, R5, 0xffff, RZ, 0xc0, !PT ;  /* 0x0000ffff05057812 */ /* 0x000fc600078ec0ff */
[----:B------:R1:W-:Y:S01]  /*6bda0*/  STL [R1+0x74], R0 ;  /* 0x0000740001007387 */ /* 0x0003e20000100800 */
[----:B------:R-:W-:Y:S02]  /*6bdb0*/  LOP3.LUT R8, R8, 0xffff, RZ, 0xc0, !PT ;  /* 0x0000ffff08087812 */ /* 0x000fe400078ec0ff */
[----:B-1----:R-:W-:Y:S02]  /*6bdc0*/  PRMT R0, R3, 0x3340, R1 ;  /* 0x0000334003007816 */ /* 0x002fe40000000001 */
[----:B------:R-:W-:-:S03]  /*6bdd0*/  PRMT R3, R5, 0x3340, R6 ;  /* 0x0000334005037816 */ /* 0x000fc60000000006 */
[----:B------:R1:W-:Y:S04]  /*6bde0*/  STL [R1+0x4], R0 ;  /* 0x0000040001007387 */ /* 0x0003e80000100800 */
[----:B------:R-:W-:Y:S01]  /*6bdf0*/  STL [R1+0x80], R3 ;  /* 0x0000800301007387 */ /* 0x000fe20000100800 */
[----:B-1----:R-:W-:Y:S02]  /*6be00*/  PRMT R0, R8, 0x3340, R1 ;  /* 0x0000334008007816 */ /* 0x002fe40000000001 */
[----:B---3--:R-:W-:-:S03]  /*6be10*/  SHF.R.U32.HI R5, RZ, 0x8, R10 ;  /* 0x00000008ff057819 */ /* 0x008fc6000001160a */
[----:B------:R1:W-:Y:S01]  /*6be20*/  STL [R1], R0 ;  /* 0x0000000001007387 */ /* 0x0003e20000100800 */
[----:B------:R-:W-:Y:S02]  /*6be30*/  LOP3.LUT R5, R5, 0xffff, RZ, 0xc0, !PT ;  /* 0x0000ffff05057812 */ /* 0x000fe400078ec0ff */
[----:B-1----:R-:W-:Y:S02]  /*6be40*/  SHF.R.U32.HI R0, RZ, 0x8, R29 ;  /* 0x00000008ff007819 */ /* 0x002fe4000001161d */
[----:B------:R-:W-:Y:S02]  /*6be50*/  SHF.R.U32.HI R29, RZ, 0x8, R26 ;  /* 0x00000008ff1d7819 */ /* 0x000fe4000001161a */
[----:B------:R-:W-:Y:S01]  /*6be60*/  LOP3.LUT R0, R0, 0xffff, RZ, 0xc0, !PT ;  /* 0x0000ffff00007812 */ /* 0x000fe200078ec0ff */
[----:B0-----:R-:W-:Y:S01]  /*6be70*/  IMAD.SHL.U32 R6, R2, 0x4, RZ ;  /* 0x0000000402067824 */ /* 0x001fe200078e00ff */
[----:B------:R-:W-:Y:S01]  /*6be80*/  LOP3.LUT R29, R29, 0xffff, RZ, 0xc0, !PT ;  /* 0x0000ffff1d1d7812 */ /* 0x000fe200078ec0ff */
[----:B------:R-:W3:Y:S01]  /*6be90*/  LDL.LU R26, [R1+0x44] ;  /* 0x00004400011a7983 */ /* 0x000ee20000300800 */
[----:B------:R-:W-:-:S02]  /*6bea0*/  PRMT R0, R5, 0x3340, R0 ;  /* 0x0000334005007816 */ /* 0x000fc40000000000 */
[----:B------:R-:W-:Y:S02]  /*6beb0*/  PRMT R29, R29, 0x3340, R1 ;  /* 0x000033401d1d7816 */ /* 0x000fe40000000001 */
[----:B------:R-:W-:Y:S02]  /*6bec0*/  SHF.R.U32.HI R3, RZ, 0x8, R21 ;  /* 0x00000008ff037819 */ /* 0x000fe40000011615 */
[----:B------:R-:W-:Y:S01]  /*6bed0*/  SHF.R.U32.HI R2, RZ, 0x8, R19 ;  /* 0x00000008ff027819 */ /* 0x000fe20000011613 */
[----:B------:R-:W-:Y:S01]  /*6bee0*/  STL [R1+0x1d04], R29 ;  /* 0x001d041d01007387 */ /* 0x000fe20000100800 */
[----:B------:R-:W-:-:S03]  /*6bef0*/  LOP3.LUT R3, R3, 0xffff, RZ, 0xc0, !PT ;  /* 0x0000ffff03037812 */ /* 0x000fc600078ec0ff */
[----:B------:R0:W-:Y:S01]  /*6bf00*/  STL [R1+0x54], R0 ;  /* 0x0000540001007387 */ /* 0x0001e20000100800 */
[----:B------:R-:W-:Y:S02]  /*6bf10*/  LOP3.LUT R2, R2, 0xffff, RZ, 0xc0, !PT ;  /* 0x0000ffff02027812 */ /* 0x000fe400078ec0ff */
[----:B0-----:R-:W-:-:S05]  /*6bf20*/  LOP3.LUT R0, R18, 0x70, R6, 0x78, !PT ;  /* 0x0000007012007812 */ /* 0x001fca00078e7806 */
[----:B------:R0:W-:Y:S02]  /*6bf30*/  STL [R1+0x1d08], R0 ;  /* 0x001d080001007387 */ /* 0x0001e40000100800 */
[----:B0-----:R-:W-:-:S05]  /*6bf40*/  PRMT R0, R3, 0x3340, R2 ;  /* 0x0000334003007816 */ /* 0x001fca0000000002 */
[----:B------:R0:W-:Y:S04]  /*6bf50*/  STL [R1+0x50], R0 ;  /* 0x0000500001007387 */ /* 0x0001e80000100800 */
[----:B------:R-:W4:Y:S04]  /*6bf60*/  LDL.LU R29, [R1+0x68] ;  /* 0x00006800011d7983 */ /* 0x000f280000300800 */
[----:B------:R-:W4:Y:S04]  /*6bf70*/  LDL.LU R10, [R1+0x60] ;  /* 0x00006000010a7983 */ /* 0x000f280000300800 */
[----:B------:R-:W4:Y:S01]  /*6bf80*/  LDL.LU R8, [R1+0x5c] ;  /* 0x00005c0001087983 */ /* 0x000f220000300800 */
[----:B-----5:R-:W-:-:S03]  /*6bf90*/  SHF.R.U32.HI R3, RZ, 0x8, R24 ;  /* 0x00000008ff037819 */ /* 0x020fc60000011618 */
[----:B------:R-:W5:Y:S04]  /*6bfa0*/  LDL.LU R24, [R1+0x58] ;  /* 0x0000580001187983 */ /* 0x000f680000300800 */
[----:B------:R-:W5:Y:S01]  /*6bfb0*/  LDL.LU R19, [R1+0x30] ;  /* 0x0000300001137983 */ /* 0x000f620000300800 */
[----:B------:R-:W-:-:S03]  /*6bfc0*/  SHF.R.U32.HI R2, RZ, 0x8, R25 ;  /* 0x00000008ff027819 */ /* 0x000fc60000011619 */
[----:B------:R-:W5:Y:S01]  /*6bfd0*/  LDL.LU R25, [R1+0x24] ;  /* 0x0000240001197983 */ /* 0x000f620000300800 */
[----:B------:R-:W-:Y:S02]  /*6bfe0*/  SHF.R.U32.HI R15, RZ, 0x8, R15 ;  /* 0x00000008ff0f7819 */ /* 0x000fe4000001160f */
[----:B------:R-:W-:Y:S02]  /*6bff0*/  LOP3.LUT R2, R2, 0xffff, RZ, 0xc0, !PT ;  /* 0x0000ffff02027812 */ /* 0x000fe400078ec0ff */
[----:B------:R-:W-:Y:S02]  /*6c000*/  LOP3.LUT R6, R3, 0xffff, RZ, 0xc0, !PT ;  /* 0x0000ffff03067812 */ /* 0x000fe400078ec0ff */
[----:B------:R-:W-:Y:S02]  /*6c010*/  LOP3.LUT R3, R15, 0xffff, RZ, 0xc0, !PT ;  /* 0x0000ffff0f037812 */ /* 0x000fe400078ec0ff */
[----:B--2---:R-:W-:Y:S02]  /*6c020*/  SHF.R.U32.HI R5, RZ, 0x8, R22 ;  /* 0x00000008ff057819 */ /* 0x004fe40000011616 */
[----:B------:R-:W-:-:S02]  /*6c030*/  SHF.R.U32.HI R16, RZ, 0x8, R16 ;  /* 0x00000008ff107819 */ /* 0x000fc40000011610 */
[----:B------:R-:W-:Y:S02]  /*6c040*/  LOP3.LUT R5, R5, 0xffff, RZ, 0xc0, !PT ;  /* 0x0000ffff05057812 */ /* 0x000fe400078ec0ff */
[----:B------:R-:W-:Y:S02]  /*6c050*/  SHF.R.U32.HI R17, RZ, 0x8, R17 ;  /* 0x00000008ff117819 */ /* 0x000fe40000011611 */
[--C-:B------:R-:W-:Y:S02]  /*6c060*/  PRMT R2, R2, 0x3340, R1.reuse ;  /* 0x0000334002027816 */ /* 0x100fe40000000001 */
[----:B------:R-:W-:Y:S02]  /*6c070*/  PRMT R3, R3, 0x3340, R1 ;  /* 0x0000334003037816 */ /* 0x000fe40000000001 */
[----:B0-----:R-:W-:Y:S01]  /*6c080*/  PRMT R0, R6, 0x3340, R5 ;  /* 0x0000334006007816 */ /* 0x001fe20000000005 */
[----:B------:R-:W-:Y:S01]  /*6c090*/  STL [R1+0x1d0c], R2 ;  /* 0x001d0c0201007387 */ /* 0x000fe20000100800 */
[----:B------:R-:W-:-:S02]  /*6c0a0*/  LOP3.LUT R17, R17, 0xffff, RZ, 0xc0, !PT ;  /* 0x0000ffff11117812 */ /* 0x000fc400078ec0ff */
[----:B------:R-:W-:Y:S01]  /*6c0b0*/  LOP3.LUT R16, R16, 0xffff, RZ, 0xc0, !PT ;  /* 0x0000ffff10107812 */ /* 0x000fe200078ec0ff */
[----:B------:R-:W-:Y:S01]  /*6c0c0*/  STL [R1+0x1d00], R3 ;  /* 0x001d000301007387 */ /* 0x000fe20000100800 */
[----:B------:R-:W-:Y:S02]  /*6c0d0*/  SHF.R.U32.HI R12, RZ, 0x8, R12 ;  /* 0x00000008ff0c7819 */ /* 0x000fe4000001160c */
[----:B------:R-:W-:Y:S01]  /*6c0e0*/  SHF.R.U32.HI R23, RZ, 0x8, R23 ;  /* 0x00000008ff177819 */ /* 0x000fe20000011617 */
[----:B------:R0:W-:Y:S01]  /*6c0f0*/  STL [R1+0x28], R0 ;  /* 0x0000280001007387 */ /* 0x0001e20000100800 */
[----:B------:R-:W-:Y:S02]  /*6c100*/  SHF.R.U32.HI R11, RZ, 0x8, R11 ;  /* 0x00000008ff0b7819 */ /* 0x000fe4000001160b */
[----:B------:R-:W-:Y:S02]  /*6c110*/  LOP3.LUT R12, R12, 0xffff, RZ, 0xc0, !PT ;  /* 0x0000ffff0c0c7812 */ /* 0x000fe400078ec0ff */
[----:B------:R-:W-:-:S02]  /*6c120*/  LOP3.LUT R11, R11, 0xffff, RZ, 0xc0, !PT ;  /* 0x0000ffff0b0b7812 */ /* 0x000fc400078ec0ff */
[----:B------:R-:W-:Y:S02]  /*6c130*/  LOP3.LUT R23, R23, 0xffff, RZ, 0xc0, !PT ;  /* 0x0000ffff17177812 */ /* 0x000fe400078ec0ff */
[----:B0-----:R-:W-:Y:S02]  /*6c140*/  PRMT R0, R16, 0x3340, R17 ;  /* 0x0000334010007816 */ /* 0x001fe40000000011 */
[----:B------:R-:W-:Y:S02]  /*6c150*/  SHF.R.U32.HI R13, RZ, 0x8, R13 ;  /* 0x00000008ff0d7819 */ /* 0x000fe4000001160d */
[----:B------:R-:W-:Y:S02]  /*6c160*/  SHF.R.U32.HI R14, RZ, 0x8, R14 ;  /* 0x00000008ff0e7819 */ /* 0x000fe4000001160e */
[----:B------:R-:W-:Y:S02]  /*6c170*/  PRMT R22, R12, 0x3340, R1 ;  /* 0x000033400c167816 */ /* 0x000fe40000000001 */
[----:B------:R-:W-:-:S02]  /*6c180*/  LOP3.LUT R14, R14, 0xffff, RZ, 0xc0, !PT ;  /* 0x0000ffff0e0e7812 */ /* 0x000fc400078ec0ff */
[----:B---3--:R-:W-:Y:S02]  /*6c190*/  SHF.R.U32.HI R5, RZ, 0x8, R26 ;  /* 0x00000008ff057819 */ /* 0x008fe4000001161a */
[----:B------:R-:W2:Y:S02]  /*6c1a0*/  LDL.LU R26, [R1+0x90] ;  /* 0x00009000011a7983 */ /* 0x000ea40000300800 */
[----:B------:R-:W-:Y:S02]  /*6c1b0*/  LOP3.LUT R5, R5, 0xffff, RZ, 0xc0, !PT ;  /* 0x0000ffff05057812 */ /* 0x000fe400078ec0ff */
[----:B------:R0:W-:Y:S02]  /*6c1c0*/  STL [R1+0x2c], R0 ;  /* 0x00002c0001007387 */ /* 0x0001e40000100800 */
[----:B------:R-:W-:Y:S02]  /*6c1d0*/  PRMT R21, R5, 0x3340, R1 ;  /* 0x0000334005157816 */ /* 0x000fe40000000001 */
[----:B------:R-:W-:-:S03]  /*6c1e0*/  LOP3.LUT R13, R13, 0xffff, RZ, 0xc0, !PT ;  /* 0x0000ffff0d0d7812 */ /* 0x000fc600078ec0ff */
[----:B------:R-:W-:Y:S01]  /*6c1f0*/  STL [R1+0x1cfc], R21 ;  /* 0x001cfc1501007387 */ /* 0x000fe20000100800 */
[----:B0-----:R-:W-:-:S03]  /*6c200*/  PRMT R0, R23, 0x3340, R11 ;  /* 0x0000334017007816 */ /* 0x001fc6000000000b */
[----:B------:R-:W-:Y:S04]  /*6c210*/  STL [R1+0x1d10], R22 ;  /* 0x001d101601007387 */ /* 0x000fe80000100800 */
[----:B------:R0:W-:Y:S02]  /*6c220*/  STL [R1+0x14], R0 ;  /* 0x0000140001007387 */ /* 0x0001e40000100800 */
[----:B0-----:R-:W-:-:S05]  /*6c230*/  PRMT R0, R13, 0x3340, R14 ;  /* 0x000033400d007816 */ /* 0x001fca000000000e */
[----:B------:R0:W-:Y:S01]  /*6c240*/  STL [R1+0x1c], R0 ;  /* 0x00001c0001007387 */ /* 0x0001e20000100800 */
[----:B----4-:R-:W-:Y:S02]  /*6c250*/  SHF.R.U32.HI R23, RZ, 0x8, R29 ;  /* 0x00000008ff177819 */ /* 0x010fe4000001161d */
[----:B------:R-:W-:Y:S02]  /*6c260*/  SHF.R.U32.HI R10, RZ, 0x8, R10 ;  /* 0x00000008ff0a7819 */ /* 0x000fe4000001160a */
[----:B------:R-:W-:Y:S02]  /*6c270*/  LOP3.LUT R23, R23, 0xffff, RZ, 0xc0, !PT ;  /* 0x0000ffff17177812 */ /* 0x000fe400078ec0ff */
[----:B------:R-:W-:Y:S02]  /*6c280*/  SHF.R.U32.HI R8, RZ, 0x8, R8 ;  /* 0x00000008ff087819 */ /* 0x000fe40000011608 */
[----:B------:R-:W-:Y:S02]  /*6c290*/  LOP3.LUT R10, R10, 0xffff, RZ, 0xc0, !PT ;  /* 0x0000ffff0a0a7812 */ /* 0x000fe400078ec0ff */
[----:B------:R-:W-:-:S02]  /*6c2a0*/  LOP3.LUT R8, R8, 0xffff, RZ, 0xc0, !PT ;  /* 0x0000ffff08087812 */ /* 0x000fc400078ec0ff */
[----:B------:R-:W-:Y:S02]  /*6c2b0*/  PRMT R23, R23, 0x3340, R1 ;  /* 0x0000334017177816 */ /* 0x000fe40000000001 */
[----:B0-----:R-:W-:-:S03]  /*6c2c0*/  PRMT R0, R10, 0x3340, R8 ;  /* 0x000033400a007816 */ /* 0x001fc60000000008 */
[----:B------:R-:W-:Y:S04]  /*6c2d0*/  STL [R1+0x1d14], R23 ;  /* 0x001d141701007387 */ /* 0x000fe80000100800 */
[----:B------:R-:W3:Y:S04]  /*6c2e0*/  LDL.LU R21, [R1+0xbc] ;  /* 0x0000bc0001157983 */ /* 0x000ee80000300800 */
[----:B------:R-:W4:Y:S04]  /*6c2f0*/  LDL.LU R16, [R1+0xb8] ;  /* 0x0000b80001107983 */ /* 0x000f280000300800 */
[----:B------:R0:W-:Y:S04]  /*6c300*/  STL [R1+0x20], R0 ;  /* 0x0000200001007387 */ /* 0x0001e80000100800 */
[----:B------:R-:W4:Y:S04]  /*6c310*/  LDL.LU R17, [R1+0xb4] ;  /* 0x0000b40001117983 */ /* 0x000f280000300800 */
[----:B------:R-:W3:Y:S04]  /*6c320*/  LDL.LU R18, [R1+0xb0] ;  /* 0x0000b00001127983 */ /* 0x000ee80000300800 */
[----:B------:R-:W4:Y:S01]  /*6c330*/  LDL.LU R29, [R1+0xac] ;  /* 0x0000ac00011d7983 */ /* 0x000f220000300800 */
[----:B-----5:R-:W-:-:S03]  /*6c340*/  SHF.R.U32.HI R6, RZ, 0x8, R19 ;  /* 0x00000008ff067819 */ /* 0x020fc60000011613 */
[----:B------:R-:W5:Y:S01]  /*6c350*/  LDL.LU R19, [R1+0xa8] ;  /* 0x0000a80001137983 */ /* 0x000f620000300800 */
[----:B------:R-:W-:Y:S02]  /*6c360*/  SHF.R.U32.HI R24, RZ, 0x8, R24 ;  /* 0x00000008ff187819 */ /* 0x000fe40000011618 */
[----:B------:R-:W-:Y:S02]  /*6c370*/  SHF.R.U32.HI R5, RZ, 0x8, R25 ;  /* 0x00000008ff057819 */ /* 0x000fe40000011619 */
[----:B------:R-:W-:Y:S02]  /*6c380*/  LOP3.LUT R24, R24, 0xffff, RZ, 0xc0, !PT ;  /* 0x0000ffff18187812 */ /* 0x000fe400078ec0ff */
[----:B------:R-:W-:Y:S02]  /*6c390*/  LOP3.LUT R5, R5, 0xffff, RZ, 0xc0, !PT ;  /* 0x0000ffff05057812 */ /* 0x000fe400078ec0ff */
[----:B------:R-:W-:Y:S02]  /*6c3a0*/  LOP3.LUT R6, R6, 0xffff, RZ, 0xc0, !PT ;  /* 0x0000ffff06067812 */ /* 0x000fe400078ec0ff */
[----:B------:R-:W-:-:S02]  /*6c3b0*/  PRMT R24, R24, 0x3340, R1 ;  /* 0x0000334018187816 */ /* 0x000fc40000000001 */
[----:B0-----:R-:W-:-:S03]  /*6c3c0*/  PRMT R0, R6, 0x3340, R5 ;  /* 0x0000334006007816 */ /* 0x001fc60000000005 */
[----:B------:R-:W-:Y:S04]  /*6c3d0*/  STL [R1+0x1cf8], R24 ;  /* 0x001cf81801007387 */ /* 0x000fe80000100800 */
[----:B------:R-:W5:Y:S04]  /*6c3e0*/  LDL.LU R3, [R1+0xdc] ;  /* 0x0000dc0001037983 */ /* 0x000f680000300800 */
[----:B------:R0:W-:Y:S04]  /*6c3f0*/  STL [R1+0x24], R0 ;  /* 0x0000240001007387 */ /* 0x0001e80000100800 */
[----:B------:R-:W5:Y:S04]  /*6c400*/  LDL.LU R2, [R1+0x6c] ;  /* 0x00006c0001027983 */ /* 0x000f680000300800 */
[----:B------:R-:W5:Y:S04]  /*6c410*/  LDL.LU R15, [R1+0x8c] ;  /* 0x00008c00010f7983 */ /* 0x000f680000300800 */
[----:B0-----:R-:W5:Y:S01]  /*6c420*/  LDL.LU R0, [R1+0x88] ;  /* 0x0000880001007983 */ /* 0x001f620000300800 */
[----:B------:R-:W-:-:S02]  /*6c430*/  SHF.R.U32.HI R7, RZ, 0x8, R7 ;  /* 0x00000008ff077819 */ /* 0x000fc40000011607 */
[----:B------:R-:W-:Y:S02]  /*6c440*/  SHF.R.U32.HI R6, RZ, 0x8, R9 ;  /* 0x00000008ff067819 */ /* 0x000fe40000011609 */
[----:B------:R-:W-:Y:S02]  /*6c450*/  SHF.R.U32.HI R5, RZ, 0x8, R28 ;  /* 0x00000008ff057819 */ /* 0x000fe4000001161c */
[----:B------:R-:W-:Y:S02]  /*6c460*/  LOP3.LUT R6, R6, 0xffff, RZ, 0xc0, !PT ;  /* 0x0000ffff06067812 */ /* 0x000fe400078ec0ff */
[----:B------:R-:W-:Y:S02]  /*6c470*/  LOP3.LUT R7, R7, 0xffff, RZ, 0xc0, !PT ;  /* 0x0000ffff07077812 */ /* 0x000fe400078ec0ff */
[----:B------:R-:W-:Y:S02]  /*6c480*/  LOP3.LUT R5, R5, 0xffff, RZ, 0xc0, !PT ;  /* 0x0000ffff05057812 */ /* 0x000fe400078ec0ff */
[----:B------:R-:W-:-:S02]  /*6c490*/  PRMT R6, R7, 0x3340, R6 ;  /* 0x0000334007067816 */ /* 0x000fc40000000006 */
[----:B--2---:R-:W-:Y:S02]  /*6c4a0*/  SHF.R.U32.HI R25, RZ, 0x8, R26 ;  /* 0x00000008ff197819 */ /* 0x004fe4000001161a */
[----:B------:R-:W-:Y:S02]  /*6c4b0*/  SHF.R.U32.HI R26, RZ, 0x8, R4 ;  /* 0x00000008ff1a7819 */ /* 0x000fe40000011604 */
[----:B------:R-:W-:Y:S02]  /*6c4c0*/  SHF.R.U32.HI R4, RZ, 0x8, R27 ;  /* 0x00000008ff047819 */ /* 0x000fe4000001161b */
[----:B------:R-:W-:Y:S02]  /*6c4d0*/  LOP3.LUT R25, R25, 0xffff, RZ, 0xc0, !PT ;  /* 0x0000ffff19197812 */ /* 0x000fe400078ec0ff */
[----:B------:R-:W-:Y:S02]  /*6c4e0*/  LOP3.LUT R26, R26, 0xffff, RZ, 0xc0, !PT ;  /* 0x0000ffff1a1a7812 */ /* 0x000fe400078ec0ff */
[----:B------:R-:W-:-:S02]  /*6c4f0*/  LOP3.LUT R4, R4, 0xffff, RZ, 0xc0, !PT ;  /* 0x0000ffff04047812 */ /* 0x000fc400078ec0ff */
[--C-:B------:R-:W-:Y:S02]  /*6c500*/  PRMT R25, R25, 0x3340, R1.reuse ;  /* 0x0000334019197816 */ /* 0x100fe40000000001 */
[----:B------:R-:W-:Y:S02]  /*6c510*/  PRMT R26, R26, 0x3340, R1 ;  /* 0x000033401a1a7816 */ /* 0x000fe40000000001 */
[----:B------:R-:W-:Y:S01]  /*6c520*/  PRMT R4, R5, 0x3340, R4 ;  /* 0x0000334005047816 */ /* 0x000fe20000000004 */
[----:B------:R-:W-:Y:S04]  /*6c530*/  STL [R1+0x1cf4], R25 ;  /* 0x001cf41901007387 */ /* 0x000fe80000100800 */
[----:B------:R-:W-:Y:S04]  /*6c540*/  STL [R1+0x1cf0], R26 ;  /* 0x001cf01a01007387 */ /* 0x000fe80000100800 */
[----:B------:R-:W-:Y:S04]  /*6c550*/  STL [R1+0x18], R6 ;  /* 0x0000180601007387 */ /* 0x000fe80000100800 */
[----:B------:R5:W-:Y:S01]  /*6c560*/  STL [R1+0x30], R4 ;  /* 0x0000300401007387 */ /* 0x000be20000100800 */
[----:B---3--:R-:W-:-:S03]  /*6c570*/  SHF.R.U32.HI R27, RZ, 0x8, R18 ;  /* 0x00000008ff1b7819 */ /* 0x008fc60000011612 */
[----:B------:R-:W2:Y:S01]  /*6c580*/  LDL.LU R18, [R1+0x13c] ;  /* 0x00013c0001127983 */ /* 0x000ea20000300800 */
[----:B----4-:R-:W-:-:S03]  /*6c590*/  SHF.R.U32.HI R5, RZ, 0x8, R29 ;  /* 0x00000008ff057819 */ /* 0x010fc6000001161d */
[----:B------:R-:W3:Y:S01]  /*6c5a0*/  LDL.LU R29, [R1+0x138] ;  /* 0x00013800011d7983 */ /* 0x000ee20000300800 */
[----:B-----5:R-:W-:-:S03]  /*6c5b0*/  SHF.R.U32.HI R4, RZ, 0x8, R19 ;  /* 0x00000008ff047819 */ /* 0x020fc60000011613 */
[----:B------:R-:W4:Y:S01]  /*6c5c0*/  LDL.LU R19, [R1+0x134] ;  /* 0x0001340001137983 */ /* 0x000f220000300800 */
[----:B------:R-:W-:Y:S02]  /*6c5d0*/  SHF.R.U32.HI R8, RZ, 0x8, R21 ;  /* 0x00000008ff087819 */ /* 0x000fe40000011615 */
[----:B------:R-:W-:Y:S02]  /*6c5e0*/  SHF.R.U32.HI R7, RZ, 0x8, R16 ;  /* 0x00000008ff077819 */ /* 0x000fe40000011610 */
[----:B------:R-:W-:Y:S02]  /*6c5f0*/  SHF.R.U32.HI R6, RZ, 0x8, R17 ;  /* 0x00000008ff067819 */ /* 0x000fe40000011611 */
[----:B------:R-:W-:Y:S02]  /*6c600*/  LOP3.LUT R8, R8, 0xffff, RZ, 0xc0, !PT ;  /* 0x0000ffff08087812 */ /* 0x000fe400078ec0ff */
[----:B------:R-:W-:Y:S02]  /*6c610*/  LOP3.LUT R27, R27, 0xffff, RZ, 0xc0, !PT ;  /* 0x0000ffff1b1b7812 */ /* 0x000fe400078ec0ff */
[----:B------:R-:W-:-:S02]  /*6c620*/  LOP3.LUT R6, R6, 0xffff, RZ, 0xc0, !PT ;  /* 0x0000ffff06067812 */ /* 0x000fc400078ec0ff */
[----:B------:R-:W-:Y:S02]  /*6c630*/  LOP3.LUT R7, R7, 0xffff, RZ, 0xc0, !PT ;  /* 0x0000ffff07077812 */ /* 0x000fe400078ec0ff */
[----:B------:R-:W-:Y:S02]  /*6c640*/  LOP3.LUT R4, R4, 0xffff, RZ, 0xc0, !PT ;  /* 0x0000ffff04047812 */ /* 0x000fe400078ec0ff */
[----:B------:R-:W-:Y:S02]  /*6c650*/  LOP3.LUT R5, R5, 0xffff, RZ, 0xc0, !PT ;  /* 0x0000ffff05057812 */ /* 0x000fe400078ec0ff */
[--C-:B------:R-:W-:Y:S02]  /*6c660*/  PRMT R8, R8, 0x3340, R1.reuse ;  /* 0x0000334008087816 */ /* 0x100fe40000000001 */
[----:B------:R-:W-:Y:S02]  /*6c670*/  PRMT R27, R27, 0x3340, R1 ;  /* 0x000033401b1b7816 */ /* 0x000fe40000000001 */
[----:B------:R-:W-:-:S02]  /*6c680*/  PRMT R6, R7, 0x3340, R6 ;  /* 0x0000334007067816 */ /* 0x000fc40000000006 */
[----:B------:R-:W-:Y:S01]  /*6c690*/  PRMT R4, R5, 0x3340, R4 ;  /* 0x0000334005047816 */ /* 0x000fe20000000004 */
[----:B------:R-:W-:Y:S04]  /*6c6a0*/  STL [R1+0xc], R8 ;  /* 0x00000c0801007387 */ /* 0x000fe80000100800 */
[----:B------:R-:W-:Y:S04]  /*6c6b0*/  STL [R1+0x1cd8], R27 ;  /* 0x001cd81b01007387 */ /* 0x000fe80000100800 */
[----:B------:R-:W-:Y:S04]  /*6c6c0*/  STL [R1+0x38], R6 ;  /* 0x0000380601007387 */ /* 0x000fe80000100800 */
[----:B------:R0:W-:Y:S02]  /*6c6d0*/  STL [R1+0x3c], R4 ;  /* 0x00003c0401007387 */ /* 0x0001e40000100800 */
[----:B0-----:R-:W-:-:S02]  /*6c6e0*/  SHF.R.U32.HI R4, RZ, 0x8, R0 ;  /* 0x00000008ff047819 */ /* 0x001fc40000011600 */
[----:B------:R-:W0:Y:S01]  /*6c6f0*/  S2R R0, SR_TID.X ;  /* 0x0000000000007919 */ /* 0x000e220000002100 */
[----:B------:R-:W-:Y:S02]  /*6c700*/  SHF.R.U32.HI R28, RZ, 0x8, R3 ;  /* 0x00000008ff1c7819 */ /* 0x000fe40000011603 */
[----:B------:R-:W-:Y:S02]  /*6c710*/  SHF.R.U32.HI R5, RZ, 0x8, R2 ;  /* 0x00000008ff057819 */ /* 0x000fe40000011602 */
[----:B------:R-:W-:Y:S02]  /*6c720*/  SHF.R.U32.HI R6, RZ, 0x8, R15 ;  /* 0x00000008ff067819 */ /* 0x000fe4000001160f */
[----:B------:R-:W-:Y:S02]  /*6c730*/  LOP3.LUT R28, R28, 0xffff, RZ, 0xc0, !PT ;  /* 0x0000ffff1c1c7812 */ /* 0x000fe400078ec0ff */
[----:B------:R-:W-:Y:S02]  /*6c740*/  LOP3.LUT R5, R5, 0xffff, RZ, 0xc0, !PT ;  /* 0x0000ffff05057812 */ /* 0x000fe400078ec0ff */
[----:B------:R-:W-:-:S02]  /*6c750*/  LOP3.LUT R6, R6, 0xffff, RZ, 0xc0, !PT ;  /* 0x0000ffff06067812 */ /* 0x000fc400078ec0ff */
[----:B------:R-:W-:Y:S02]  /*6c760*/  LOP3.LUT R4, R4, 0xffff, RZ, 0xc0, !PT ;  /* 0x0000ffff04047812 */ /* 0x000fe400078ec0ff */
[----:B------:R-:W-:Y:S02]  /*6c770*/  PRMT R28, R28, 0x3340, R1 ;  /* 0x000033401c1c7816 */ /* 0x000fe40000000001 */
[----:B------:R-:W-:-:S03]  /*6c780*/  PRMT R2, R6, 0x3340, R5 ;  /* 0x0000334006027816 */ /* 0x000fc60000000005 */
[----:B------:R-:W-:Y:S04]  /*6c790*/  STL [R1+0x1cdc], R28 ;  /* 0x001cdc1c01007387 */ /* 0x000fe80000100800 */
[----:B------:R2:W-:Y:S01]  /*6c7a0*/  STL [R1+0x34], R2 ;  /* 0x0000340201007387 */ /* 0x0005e20000100800 */
[----:B0-----:R-:W-:Y:S02]  /*6c7b0*/  SHF.R.U32.HI R7, RZ, 0x1, R0 ;  /* 0x00000001ff077819 */ /* 0x001fe40000011600 */
[----:B------:R-:W-:Y:S02]  /*6c7c0*/  PRMT R0, R4, 0x3340, R1 ;  /* 0x0000334004007816 */ /* 0x000fe40000000001 */
[----:B------:R-:W-:-:S05]  /*6c7d0*/  LOP3.LUT R20, R20, 0x20, R7, 0x78, !PT ;  /* 0x0000002014147812 */ /* 0x000fca00078e7807 */
[----:B------:R-:W-:Y:S04]  /*6c7e0*/  STL [R1+0x1cd4], R20 ;  /* 0x001cd41401007387 */ /* 0x000fe80000100800 */
[----:B------:R-:W-:Y:S01]  /*6c7f0*/  STL [R1+0x10], R0 ;  /* 0x0000100001007387 */ /* 0x000fe20000100800 */
[----:B--2---:R-:W-:-:S05]  /*6c800*/  LOP3.LUT R2, R18, 0xffff, RZ, 0xc0, !PT ;  /* 0x0000ffff12027812 */ /* 0x004fca00078ec0ff */
[----:B------:R0:W-:Y:S04]  /*6c810*/  STL [R1+0x40], R2 ;  /* 0x0000400201007387 */ /* 0x0001e80000100800 */
[----:B------:R-:W2:Y:S01]  /*6c820*/  LDL.LU R22, [R1+0x130] ;  /* 0x0001300001167983 */ /* 0x000ea20000300800 */
[----:B---3--:R-:W-:-:S03]  /*6c830*/  LOP3.LUT R23, R29, 0xffff, RZ, 0xc0, !PT ;  /* 0x0000ffff1d177812 */ /* 0x008fc600078ec0ff */
[----:B0-----:R-:W3:Y:S01]  /*6c840*/  LDL.LU R2, [R1+0x118] ;  /* 0x0001180001027983 */ /* 0x001ee20000300800 */
[----:B----4-:R-:W-:-:S05]  /*6c850*/  LOP3.LUT R0, R19, 0xffff, RZ, 0xc0, !PT ;  /* 0x0000ffff13007812 */ /* 0x010fca00078ec0ff */
[----:B------:R0:W-:Y:S04]  /*6c860*/  STL [R1+0x44], R0 ;  /* 0x0000440001007387 */ /* 0x0001e80000100800 */
[----:B------:R-:W4:Y:S04]  /*6c870*/  LDL.LU R28, [R1+0x10c] ;  /* 0x00010c00011c7983 */ /* 0x000f280000300800 */
[----:B0-----:R-:W5:Y:S04]  /*6c880*/  LDL.LU R0, [R1+0x108] ;  /* 0x0001080001007983 */ /* 0x001f680000300800 */
        /* <DEDUP_REMOVED lines=9> */
[----:B------:R-:W2:Y:S04]  /*6c920*/  LDL.LU R5, [R1+0x110] ;  /* 0x0001100001057983 */ /* 0x000ea80000300800 */
[----:B--2---:R0:W-:Y:S04]  /*6c930*/  STL [R1+0x1d20], R5 ;  /* 0x001d200501007387 */ /* 0x0041e80000100800 */
[----:B0-----:R-:W2:Y:S04]  /*6c940*/  LDL R5, [R1+0x40] ;  /* 0x0000400001057983 */ /* 0x001ea80000100800 */
[----:B------:R-:W3:Y:S04]  /*6c950*/  LDL.LU R6, [R1+0x104] ;  /* 0x0001040001067983 */ /* 0x000ee80000300800 */
[----:B---3--:R0:W-:Y:S04]  /*6c960*/  STL [R1+0x1d1c], R6 ;  /* 0x001d1c0601007387 */ /* 0x0081e80000100800 */
[----:B0-----:R-:W3:Y:S04]  /*6c970*/  LDL R6, [R1+0x44] ;  /* 0x0000440001067983 */ /* 0x001ee80000100800 */
[----:B------:R-:W5:Y:S04]  /*6c980*/  LDL.LU R7, [R1+0x100] ;  /* 0x0001000001077983 */ /* 0x000f680000300800 */
[----:B-----5:R0:W-:Y:S04]  /*6c990*/  STL [R1+0x1d18], R7 ;  /* 0x001d180701007387 */ /* 0x0201e80000100800 */
[----:B0-----:R-:W5:Y:S04]  /*6c9a0*/  LDL.LU R7, [R1+0x11c] ;  /* 0x00011c0001077983 */ /* 0x001f680000300800 */
[----:B------:R-:W3:Y:S04]  /*6c9b0*/  LDL.LU R8, [R1+0xf4] ;  /* 0x0000f40001087983 */ /* 0x000ee80000300800 */
[----:B------:R-:W3:Y:S04]  /*6c9c0*/  LDL.LU R9, [R1+0xf0] ;  /* 0x0000f00001097983 */ /* 0x000ee80000300800 */
[----:B------:R-:W-:Y:S04]  /*6c9d0*/  STL [R1+0x58], R23 ;  /* 0x0000581701007387 */ /* 0x000fe80000100800 */
[----:B------:R-:W3:Y:S04]  /*6c9e0*/  LDL.LU R10, [R1+0xec] ;  /* 0x0000ec00010a7983 */ /* 0x000ee80000300800 */
[----:B------:R-:W3:Y:S01]  /*6c9f0*/  LDL.LU R11, [R1+0xd4] ;  /* 0x0000d400010b7983 */ /* 0x000ee20000300800 */
[----:B------:R-:W-:-:S03]  /*6ca00*/  LOP3.LUT R22, R22, 0xffff, RZ, 0xc0, !PT ;  /* 0x0000ffff16167812 */ /* 0x000fc600078ec0ff */
[----:B------:R-:W3:Y:S04]  /*6ca10*/  LDL.LU R12, [R1+0xd0] ;  /* 0x0000d000010c7983 */ /* 0x000ee80000300800 */
[----:B------:R-:W3:Y:S01]  /*6ca20*/  LDL.LU R13, [R1+0xcc] ;  /* 0x0000cc00010d7983 */ /* 0x000ee20000300800 */
[----:B------:R-:W-:-:S03]  /*6ca30*/  LOP3.LUT R2, R2, 0xffff, RZ, 0xc0, !PT ;  /* 0x0000ffff02027812 */ /* 0x000fc600078ec0ff */
[----:B------:R-:W3:Y:S01]  /*6ca40*/  LDL.LU R14, [R1+0xc8] ;  /* 0x0000c800010e7983 */ /* 0x000ee20000300800 */
[----:B------:R-:W-:-:S03]  /*6ca50*/  LOP3.LUT R0, R0, 0xffff, RZ, 0xc0, !PT ;  /* 0x0000ffff00007812 */ /* 0x000fc600078ec0ff */
[----:B------:R-:W3:Y:S01]  /*6ca60*/  LDL.LU R15, [R1+0xa4] ;  /* 0x0000a400010f7983 */ /* 0x000ee20000300800 */
[----:B----4-:R-:W-:-:S03]  /*6ca70*/  LOP3.LUT R29, R29, 0xffff, RZ, 0xc0, !PT ;  /* 0x0000ffff1d1d7812 */ /* 0x010fc600078ec0ff */
[----:B------:R-:W4:Y:S01]  /*6ca80*/  LDL.LU R16, [R1+0xa0] ;  /* 0x0000a00001107983 */ /* 0x000f220000300800 */
[----:B------:R-:W-:-:S03]  /*6ca90*/  LOP3.LUT R24, R24, 0xffff, RZ, 0xc0, !PT ;  /* 0x0000ffff18187812 */ /* 0x000fc600078ec0ff */
[----:B------:R-:W4:Y:S01]  /*6caa0*/  LDL.LU R17, [R1+0x9c] ;  /* 0x00009c0001117983 */ /* 0x000f220000300800 */
[----:B------:R-:W-:-:S03]  /*6cab0*/  LOP3.LUT R27, R27, 0xffff, RZ, 0xc0, !PT ;  /* 0x0000ffff1b1b7812 */ /* 0x000fc600078ec0ff */
[----:B------:R-:W4:Y:S01]  /*6cac0*/  LDL.LU R18, [R1+0x98] ;  /* 0x0000980001127983 */ /* 0x000f220000300800 */
[----:B------:R-:W-:-:S03]  /*6cad0*/  LOP3.LUT R26, R26, 0xffff, RZ, 0xc0, !PT ;  /* 0x0000ffff1a1a7812 */ /* 0x000fc600078ec0ff */
[----:B------:R-:W4:Y:S01]  /*6cae0*/  LDL.LU R19, [R1+0x94] ;  /* 0x0000940001137983 */ /* 0x000f220000300800 */
[----:B------:R-:W-:-:S03]  /*6caf0*/  LOP3.LUT R21, R21, 0xffff, RZ, 0xc0, !PT ;  /* 0x0000ffff15157812 */ /* 0x000fc600078ec0ff */
[----:B------:R-:W-:Y:S01]  /*6cb00*/  STL [R1+0x5c], R22 ;  /* 0x00005c1601007387 */ /* 0x000fe20000100800 */
[----:B------:R-:W-:Y:S02]  /*6cb10*/  LOP3.LUT R25, R25, 0xffff, RZ, 0xc0, !PT ;  /* 0x0000ffff19197812 */ /* 0x000fe400078ec0ff */
[----:B------:R-:W-:Y:S02]  /*6cb20*/  LOP3.LUT R3, R3, 0xffff, RZ, 0xc0, !PT ;  /* 0x0000ffff03037812 */ /* 0x000fe400078ec0ff */
[----:B--2---:R-:W-:Y:S02]  /*6cb30*/  PRMT R4, R4, 0x4210, R5 ;  /* 0x0000421004047816 */ /* 0x004fe40000000005 */
[----:B-----5:R-:W-:-:S05]  /*6cb40*/  LOP3.LUT R7, R7, 0xffff, RZ, 0xc0, !PT ;  /* 0x0000ffff07077812 */ /* 0x020fca00078ec0ff */
[----:B------:R0:W-:Y:S04]  /*6cb50*/  STL [R1+0x48], R7 ;  /* 0x0000480701007387 */ /* 0x0001e80000100800 */
[----:B------:R1:W-:Y:S04]  /*6cb60*/  STL [R1+0x60], R2 ;  /* 0x0000600201007387 */ /* 0x0003e80000100800 */
[----:B------:R2:W-:Y:S04]  /*6cb70*/  STL [R1+0x64], R0 ;  /* 0x0000640001007387 */ /* 0x0005e80000100800 */
[----:B------:R5:W-:Y:S04]  /*6cb80*/  STL [R1+0x68], R29 ;  /* 0x0000681d01007387 */ /* 0x000be80000100800 */
[----:B------:R-:W-:Y:S04]  /*6cb90*/  STL [R1+0x84], R24 ;  /* 0x0000841801007387 */ /* 0x000fe80000100800 */
[----:B------:R-:W-:Y:S04]  /*6cba0*/  STL [R1+0x6c], R27 ;  /* 0x00006c1b01007387 */ /* 0x000fe80000100800 */
[----:B------:R-:W-:Y:S04]  /*6cbb0*/  STL [R1+0x70], R26 ;  /* 0x0000701a01007387 */ /* 0x000fe80000100800 */
[----:B------:R-:W-:Y:S04]  /*6cbc0*/  STL [R1+0x88], R21 ;  /* 0x0000881501007387 */ /* 0x000fe80000100800 */
[----:B------:R-:W-:Y:S04]  /*6cbd0*/  STL [R1+0x7c], R25 ;  /* 0x00007c1901007387 */ /* 0x000fe80000100800 */
[----:B------:R5:W-:Y:S04]  /*6cbe0*/  STL [R1+0x8c], R3 ;  /* 0x00008c0301007387 */ /* 0x000be80000100800 */
[----:B------:R-:W3:Y:S01]  /*6cbf0*/  LDL.LU R5, [R1+0x1d20] ;  /* 0x001d200001057983 */ /* 0x000ee20000300800 */
[----:B------:R-:W-:-:S02]  /*6cc00*/  LOP3.LUT R28, R28, 0xffff, RZ, 0xc0, !PT ;  /* 0x0000ffff1c1c7812 */ /* 0x000fc400078ec0ff */
[----:B---3--:R-:W-:Y:S02]  /*6cc10*/  PRMT R5, R5, 0x4210, R6 ;  /* 0x0000421005057816 */ /* 0x008fe40000000006 */
[----:B------:R-:W3:Y:S01]  /*6cc20*/  LDL.LU R6, [R1+0x1d1c] ;  /* 0x001d1c0001067983 */ /* 0x000ee20000300800 */
[----:B------:R-:W-:Y:S02]  /*6cc30*/  PRMT R8, R8, 0x4210, R23 ;  /* 0x0000421008087816 */ /* 0x000fe40000000017 */
[----:B------:R-:W-:Y:S02]  /*6cc40*/  PRMT R9, R9, 0x4210, R22 ;  /* 0x0000421009097816 */ /* 0x000fe40000000016 */
[----:B------:R-:W-:Y:S02]  /*6cc50*/  PRMT R10, R10, 0x4210, R2 ;  /* 0x000042100a0a7816 */ /* 0x000fe40000000002 */
[----:B------:R-:W-:Y:S02]  /*6cc60*/  PRMT R11, R11, 0x4210, R0 ;  /* 0x000042100b0b7816 */ /* 0x000fe40000000000 */
[----:B------:R-:W-:-:S02]  /*6cc70*/  PRMT R12, R12, 0x4210, R29 ;  /* 0x000042100c0c7816 */ /* 0x000fc4000000001d */
[----:B----4-:R-:W-:Y:S02]  /*6cc80*/  PRMT R18, R18, 0x4210, R3 ;  /* 0x0000421012127816 */ /* 0x010fe40000000003 */
[----:B------:R-:W-:Y:S02]  /*6cc90*/  LOP3.LUT R20, R20, 0xffff, RZ, 0xc0, !PT ;  /* 0x0000ffff14147812 */ /* 0x000fe400078ec0ff */
[----:B------:R-:W-:Y:S02]  /*6cca0*/  PRMT R17, R17, 0x4210, R21 ;  /* 0x0000421011117816 */ /* 0x000fe40000000015 */
[----:B------:R-:W-:Y:S02]  /*6ccb0*/  PRMT R16, R16, 0x4210, R24 ;  /* 0x0000421010107816 */ /* 0x000fe40000000018 */
[----:B------:R-:W-:Y:S02]  /*6ccc0*/  PRMT R15, R15, 0x4210, R25 ;  /* 0x000042100f0f7816 */ /* 0x000fe40000000019 */
[----:B------:R-:W-:-:S02]  /*6ccd0*/  PRMT R14, R14, 0x4210, R26 ;  /* 0x000042100e0e7816 */ /* 0x000fc4000000001a */
[----:B------:R-:W-:Y:S02]  /*6cce0*/  PRMT R19, R19, 0x4210, R20 ;  /* 0x0000421013137816 */ /* 0x000fe40000000014 */
[----:B---3--:R-:W-:Y:S02]  /*6ccf0*/  PRMT R6, R6, 0x4210, R7 ;  /* 0x0000421006067816 */ /* 0x008fe40000000007 */
[----:B0-----:R-:W3:Y:S04]  /*6cd00*/  LDL.LU R7, [R1+0x1d18] ;  /* 0x001d180001077983 */ /* 0x001ee80000300800 */
[----:B------:R-:W-:Y:S04]  /*6cd10*/  STL [R1+0x1ce0], R28 ;  /* 0x001ce01c01007387 */ /* 0x000fe80000100800 */
[----:B------:R-:W4:Y:S04]  /*6cd20*/  LDL.LU R23, [R1+0x1d14] ;  /* 0x001d140001177983 */ /* 0x000f280000300800 */
[----:B------:R-:W4:Y:S04]  /*6cd30*/  LDL.LU R22, [R1+0x1d10] ;  /* 0x001d100001167983 */ /* 0x000f280000300800 */
[----:B-1----:R-:W4:Y:S04]  /*6cd40*/  LDL.LU R2, [R1+0x1d0c] ;  /* 0x001d0c0001027983 */ /* 0x002f280000300800 */
[----:B--2---:R-:W2:Y:S04]  /*6cd50*/  LDL.LU R0, [R1+0x1d08] ;  /* 0x001d080001007983 */ /* 0x004ea80000300800 */
[----:B-----5:R-:W5:Y:S04]  /*6cd60*/  LDL.LU R29, [R1+0x1d04] ;  /* 0x001d0400011d7983 */ /* 0x020f680000300800 */
[----:B------:R-:W4:Y:S04]  /*6cd70*/  LDL.LU R3, [R1+0x50] ;  /* 0x0000500001037983 */ /* 0x000f280000300800 */
[----:B------:R-:W5:Y:S04]  /*6cd80*/  LDL.LU R21, [R1+0x28] ;  /* 0x0000280001157983 */ /* 0x000f680000300800 */
[----:B------:R-:W5:Y:S04]  /*6cd90*/  LDL.LU R24, [R1+0x1c] ;  /* 0x00001c0001187983 */ /* 0x000f680000300800 */
[----:B------:R-:W5:Y:S04]  /*6cda0*/  LDL.LU R25, [R1+0x20] ;  /* 0x0000200001197983 */ /* 0x000f680000300800 */
[----:B------:R-:W5:Y:S04]  /*6cdb0*/  LDL.LU R26, [R1+0x24] ;  /* 0x00002400011a7983 */ /* 0x000f680000300800 */
[----:B------:R0:W-:Y:S04]  /*6cdc0*/  STL [R1+0x1ce4], R20 ;  /* 0x001ce41401007387 */ /* 0x0001e80000100800 */
[----:B0-----:R-:W3:Y:S01]  /*6cdd0*/  LDL.LU R20, [R1+0x44] ;  /* 0x0000440001147983 */ /* 0x001ee20000300800 */
[----:B------:R-:W-:Y:S01]  /*6cde0*/  ULEA UR4, UR5, UR4, 0x18 ;  /* 0x0000000405047291 */ /* 0x000fe2000f8ec03f */
[----:B------:R-:W-:-:S02]  /*6cdf0*/  PRMT R13, R13, 0x4210, R27 ;  /* 0x000042100d0d7816 */ /* 0x000fc4000000001b */
[----:B------:R-:W-:Y:S01]  /*6ce00*/  ULDC UR5, c[0x0][0x244] ;  /* 0x0000910000057ab9 */ /* 0x000fe20000000800 */
[----:B---3--:R0:W-:Y:S04]  /*6ce10*/  STL [R1+0x1ce8], R20 ;  /* 0x001ce81401007387 */ /* 0x0081e80000100800 */
[----:B0-----:R-:W3:Y:S01]  /*6ce20*/  LDL.LU R20, [R1+0x40] ;  /* 0x0000400001147983 */ /* 0x001ee20000300800 */
[----:B------:R-:W-:-:S05]  /*6ce30*/  PRMT R7, R7, 0x4210, R28 ;  /* 0x0000421007077816 */ /* 0x000fca000000001c */
[----:B--2---:R-:W-:Y:S04]  /*6ce40*/  STS.128 [R0+UR4], R4 ;  /* 0x0000000400007988 */ /* 0x004fe80008000c04 */
[----:B------:R-:W-:Y:S04]  /*6ce50*/  STS.128 [R0+UR4+0x80], R8 ;  /* 0x0000800800007988 */ /* 0x000fe80008000c04 */
[----:B------:R-:W-:Y:S04]  /*6ce60*/  STS.128 [R0+UR4+0x100], R12 ;  /* 0x0001000c00007988 */ /* 0x000fe80008000c04 */
[----:B------:R-:W-:Y:S04]  /*6ce70*/  STS.128 [R0+UR4+0x180], R16 ;  /* 0x0001801000007988 */ /* 0x000fe80008000c04 */
[----:B---3--:R0:W-:Y:S04]  /*6ce80*/  STL [R1+0x1cec], R20 ;  /* 0x001cec1401007387 */ /* 0x0081e80000100800 */
[----:B0-----:R-:W2:Y:S04]  /*6ce90*/  LDL.LU R20, [R1+0x18] ;  /* 0x0000180001147983 */ /* 0x001ea80000300800 */
[----:B------:R-:W3:Y:S04]  /*6cea0*/  LDL.LU R28, [R1+0x48] ;  /* 0x00004800011c7983 */ /* 0x000ee80000300800 */
[----:B------:R-:W3:Y:S04]  /*6ceb0*/  LDL.LU R27, [R1+0xc] ;  /* 0x00000c00011b7983 */ /* 0x000ee80000300800 */
[----:B------:R-:W2:Y:S04]  /*6cec0*/  LDL.LU R4, [R1+0x78] ;  /* 0x0000780001047983 */ /* 0x000ea80000300800 */
[----:B------:R-:W3:Y:S04]  /*6ced0*/  LDL.LU R5, [R1+0x74] ;  /* 0x0000740001057983 */ /* 0x000ee80000300800 */
[----:B------:R-:W3:Y:S04]  /*6cee0*/  LDL.LU R6, [R1+0x80] ;  /* 0x0000800001067983 */ /* 0x000ee80000300800 */
[----:B------:R-:W5:Y:S04]  /*6cef0*/  LDL.LU R7, [R1+0x54] ;  /* 0x0000540001077983 */ /* 0x000f680000300800 */
[----:B------:R-:W3:Y:S04]  /*6cf00*/  LDL.LU R8, [R1+0x30] ;  /* 0x0000300001087983 */ /* 0x000ee80000300800 */
[----:B------:R-:W3:Y:S04]  /*6cf10*/  LDL.LU R9, [R1+0x38] ;  /* 0x0000380001097983 */ /* 0x000ee80000300800 */
[----:B------:R-:W3:Y:S04]  /*6cf20*/  LDL.LU R10, [R1+0x3c] ;  /* 0x00003c00010a7983 */ /* 0x000ee80000300800 */
[----:B------:R-:W3:Y:S04]  /*6cf30*/  LDL.LU R11, [R1+0x34] ;  /* 0x00003400010b7983 */ /* 0x000ee80000300800 */
[----:B------:R-:W2:Y:S04]  /*6cf40*/  LDL.LU R12, [R1+0x8] ;  /* 0x00000800010c7983 */ /* 0x000ea80000300800 */
[----:B------:R-:W3:Y:S04]  /*6cf50*/  LDL.LU R13, [R1+0x4] ;  /* 0x00000400010d7983 */ /* 0x000ee80000300800 */
[----:B------:R-:W3:Y:S04]  /*6cf60*/  LDL.LU R14, [R1+0x2c] ;  /* 0x00002c00010e7983 */ /* 0x000ee80000300800 */
[----:B------:R-:W3:Y:S04]  /*6cf70*/  LDL.LU R15, [R1+0x14] ;  /* 0x00001400010f7983 */ /* 0x000ee80000300800 */
[----:B------:R-:W3:Y:S04]  /*6cf80*/  LDL.LU R19, [R1] ;  /* 0x0000000001137983 */ /* 0x000ee80000300800 */
[----:B------:R-:W3:Y:S01]  /*6cf90*/  LDL.LU R16, [R1+0x10] ;  /* 0x0000100001107983 */ /* 0x000ee20000300800 */
[----:B----4-:R-:W-:-:S02]  /*6cfa0*/  PRMT R2, R3, 0x5410, R2 ;  /* 0x0000541003027816 */ /* 0x010fc40000000002 */
[----:B-----5:R-:W-:Y:S02]  /*6cfb0*/  PRMT R7, R7, 0x5410, R29 ;  /* 0x0000541007077816 */ /* 0x020fe4000000001d */
[----:B--2---:R-:W-:Y:S02]  /*6cfc0*/  PRMT R4, R4, 0x5410, R12 ;  /* 0x0000541004047816 */ /* 0x004fe4000000000c */
[----:B------:R-:W2:Y:S01]  /*6cfd0*/  LDL.LU R12, [R1+0x58] ;  /* 0x00005800010c7983 */ /* 0x000ea20000300800 */
[----:B---3--:R-:W-:-:S03]  /*6cfe0*/  PRMT R5, R5, 0x5410, R13 ;  /* 0x0000541005057816 */ /* 0x008fc6000000000d */
[----:B------:R-:W3:Y:S04]  /*6cff0*/  LDL.LU R13, [R1+0x5c] ;  /* 0x00005c00010d7983 */ /* 0x000ee80000300800 */
[----:B------:R-:W4:Y:S01]  /*6d000*/  LDL.LU R17, [R1+0x84] ;  /* 0x0000840001117983 */ /* 0x000f220000300800 */
[----:B------:R-:W-:-:S03]  /*6d010*/  PRMT R6, R6, 0x5410, R19 ;  /* 0x0000541006067816 */ /* 0x000fc60000000013 */
[----:B------:R-:W5:Y:S04]  /*6d020*/  LDL.LU R19, [R1+0x88] ;  /* 0x0000880001137983 */ /* 0x000f680000300800 */
[----:B------:R-:W4:Y:S04]  /*6d030*/  LDL.LU R29, [R1+0x7c] ;  /* 0x00007c00011d7983 */ /* 0x000f280000300800 */
[----:B------:R-:W2:Y:S04]  /*6d040*/  LDL.LU R18, [R1+0x8c] ;  /* 0x00008c0001127983 */ /* 0x000ea80000300800 */
[----:B------:R-:W3:Y:S02]  /*6d050*/  LDL.LU R3, [R1+0x1d00] ;  /* 0x001d000001037983 */ /* 0x000ee40000300800 */
[----:B---3--:R-:W-:-:S02]  /*6d060*/  PRMT R3, R21, 0x5410, R3 ;  /* 0x0000541015037816 */ /* 0x008fc40000000003 */
[----:B------:R-:W3:Y:S01]  /*6d070*/  LDL.LU R21, [R1+0x1cfc] ;  /* 0x001cfc0001157983 */ /* 0x000ee20000300800 */
[----:B------:R-:W-:Y:S02]  /*6d080*/  PRMT R15, R15, 0x5410, R22 ;  /* 0x000054100f0f7816 */ /* 0x000fe40000000016 */
[----:B------:R-:W-:Y:S02]  /*6d090*/  PRMT R23, R24, 0x5410, R23 ;  /* 0x0000541018177816 */ /* 0x000fe40000000017 */
[----:B---3--:R-:W-:Y:S02]  /*6d0a0*/  PRMT R14, R14, 0x5410, R21 ;  /* 0x000054100e0e7816 */ /* 0x008fe40000000015 */
[----:B------:R-:W3:Y:S04]  /*6d0b0*/  LDL.LU R21, [R1+0x70] ;  /* 0x0000700001157983 */ /* 0x000ee80000300800 */
[----:B------:R-:W4:Y:S04]  /*6d0c0*/  LDL.LU R22, [R1+0x6c] ;  /* 0x00006c0001167983 */ /* 0x000f280000300800 */
[----:B------:R-:W5:Y:S02]  /*6d0d0*/  LDL.LU R24, [R1+0x1cf8] ;  /* 0x001cf80001187983 */ /* 0x000f640000300800 */
[----:B-----5:R-:W-:-:S02]  /*6d0e0*/  PRMT R24, R25, 0x5410, R24 ;  /* 0x0000541019187816 */ /* 0x020fc40000000018 */
[----:B------:R-:W5:Y:S02]  /*6d0f0*/  LDL.LU R25, [R1+0x1cf4] ;  /* 0x001cf40001197983 */ /* 0x000f640000300800 */
[----:B-----5:R-:W-:Y:S02]  /*6d100*/  PRMT R25, R26, 0x5410, R25 ;  /* 0x000054101a197816 */ /* 0x020fe40000000019 */
[----:B------:R-:W5:Y:S02]  /*6d110*/  LDL.LU R26, [R1+0x1cf0] ;  /* 0x001cf000011a7983 */ /* 0x000f640000300800 */
[----:B-----5:R-:W-:Y:S02]  /*6d120*/  PRMT R26, R20, 0x5410, R26 ;  /* 0x00005410141a7816 */ /* 0x020fe4000000001a */
[----:B------:R-:W5:Y:S02]  /*6d130*/  LDL.LU R20, [R1+0x1cec] ;  /* 0x001cec0001147983 */ /* 0x000f640000300800 */
[----:B-----5:R-:W-:-:S02]  /*6d140*/  PRMT R4, R4, 0x5210, R20 ;  /* 0x0000521004047816 */ /* 0x020fc40000000014 */
[----:B------:R-:W5:Y:S01]  /*6d150*/  LDL.LU R20, [R1+0x1ce8] ;  /* 0x001ce80001147983 */ /* 0x000f620000300800 */
[----:B------:R-:W-:Y:S02]  /*6d160*/  PRMT R6, R6, 0x5210, R28 ;  /* 0x0000521006067816 */ /* 0x000fe4000000001c */
[----:B-----5:R-:W-:Y:S02]  /*6d170*/  PRMT R5, R5, 0x5210, R20 ;  /* 0x0000521005057816 */ /* 0x020fe40000000014 */
[----:B------:R-:W5:Y:S04]  /*6d180*/  LDL.LU R20, [R1+0x1ce4] ;  /* 0x001ce40001147983 */ /* 0x000f680000300800 */
[----:B------:R-:W2:Y:S01]  /*6d190*/  LDL.LU R28, [R1+0x1ce0] ;  /* 0x001ce000011c7983 */ /* 0x000ea20000300800 */
[----:B------:R-:W-:-:S02]  /*6d1a0*/  PRMT R8, R8, 0x5410, R27 ;  /* 0x0000541008087816 */ /* 0x000fc4000000001b */
[----:B--2---:R-:W-:Y:S02]  /*6d1b0*/  PRMT R7, R7, 0x5210, R28 ;  /* 0x0000521007077816 */ /* 0x004fe4000000001c */
[----:B------:R-:W2:Y:S04]  /*6d1c0*/  LDL.LU R28, [R1+0x1cdc] ;  /* 0x001cdc00011c7983 */ /* 0x000ea80000300800 */
[----:B------:R-:W3:Y:S01]  /*6d1d0*/  LDL.LU R27, [R1+0x1cd8] ;  /* 0x001cd800011b7983 */ /* 0x000ee20000300800 */
[----:B------:R-:W-:-:S03]  /*6d1e0*/  PRMT R11, R11, 0x5410, R16 ;  /* 0x000054100b0b7816 */ /* 0x000fc60000000010 */
[----:B------:R0:W-:Y:S01]  /*6d1f0*/  STS.128 [R0+UR4+0x200], R4 ;  /* 0x0002000400007988 */ /* 0x0001e20008000c04 */
[----:B---3--:R-:W-:-:S03]  /*6d200*/  PRMT R9, R9, 0x5410, R27 ;  /* 0x0000541009097816 */ /* 0x008fc6000000001b */
[----:B------:R-:W3:Y:S01]  /*6d210*/  LDL.LU R27, [R1+0x68] ;  /* 0x00006800011b7983 */ /* 0x000ee20000300800 */
[----:B--2---:R-:W-:-:S03]  /*6d220*/  PRMT R10, R10, 0x5410, R28 ;  /* 0x000054100a0a7816 */ /* 0x004fc6000000001c */
[----:B------:R-:W2:Y:S04]  /*6d230*/  LDL.LU R28, [R1+0x64] ;  /* 0x00006400011c7983 */ /* 0x000ea80000300800 */
[----:B------:R-:W4:Y:S04]  /*6d240*/  LDL.LU R16, [R1+0x1cac] ;  /* 0x001cac0001107983 */ /* 0x000f280000300800 */
[----:B0-----:R-:W2:Y:S01]  /*6d250*/  LDL.LU R7, [R1+0x60] ;  /* 0x0000600001077983 */ /* 0x001ea20000300800 */
[----:B-----5:R-:W-:Y:S02]  /*6d260*/  PRMT R11, R11, 0x5210, R20 ;  /* 0x000052100b0b7816 */ /* 0x020fe40000000014 */
[----:B------:R-:W-:-:S02]  /*6d270*/  PRMT R9, R9, 0x5210, R19 ;  /* 0x0000521009097816 */ /* 0x000fc40000000013 */
[----:B------:R-:W0:Y:S01]  /*6d280*/  S2R R19, SR_TID.X ;  /* 0x0000000000137919 */ /* 0x000e220000002100 */
[----:B---3--:R-:W-:Y:S02]  /*6d290*/  PRMT R4, R23, 0x5210, R27 ;  /* 0x0000521017047816 */ /* 0x008fe4000000001b */
[----:B------:R-:W3:Y:S04]  /*6d2a0*/  LDL.LU R27, [R1+0x410] ;  /* 0x00041000011b7983 */ /* 0x000ee80000300800 */
[----:B------:R-:W5:Y:S01]  /*6d2b0*/  LDL.LU R20, [R1+0x1cd4] ;  /* 0x001cd40001147983 */ /* 0x000f620000300800 */
[----:B------:R-:W-:Y:S01]  /*6d2c0*/  PRMT R13, R3, 0x5210, R13 ;  /* 0x00005210030d7816 */ /* 0x000fe2000000000d */
[----:B----4-:R-:W-:Y:S01]  /*6d2d0*/  IMAD R3, R16, UR5, RZ ;  /* 0x0000000510037c24 */ /* 0x010fe2000f8e02ff */
[----:B------:R-:W-:Y:S01]  /*6d2e0*/  PRMT R10, R10, 0x5210, R18 ;  /* 0x000052100a0a7816 */ /* 0x000fe20000000012 */
[----:B------:R-:W-:Y:S01]  /*6d2f0*/  ULDC UR5, c[0x0][0x248] ;  /* 0x0000920000057ab9 */ /* 0x000fe20000000800 */
[----:B0-----:R-:W-:-:S02]  /*6d300*/  SHF.R.U32.HI R18, RZ, 0x5, R19 ;  /* 0x00000005ff127819 */ /* 0x001fc40000011613 */
[----:B--2---:R-:W-:Y:S02]  /*6d310*/  PRMT R14, R14, 0x5210, R7 ;  /* 0x000052100e0e7816 */ /* 0x004fe40000000007 */
[----:B------:R-:W-:Y:S02]  /*6d320*/  PRMT R12, R2, 0x5210, R12 ;  /* 0x00005210020c7816 */ /* 0x000fe4000000000c */
[----:B------:R-:W-:Y:S02]  /*6d330*/  PRMT R15, R15, 0x5210, R28 ;  /* 0x000052100f0f7816 */ /* 0x000fe4000000001c */
[----:B------:R-:W-:Y:S02]  /*6d340*/  PRMT R5, R24, 0x5210, R22 ;  /* 0x0000521018057816 */ /* 0x000fe40000000016 */
[----:B------:R-:W-:Y:S02]  /*6d350*/  PRMT R6, R25, 0x5210, R21 ;  /* 0x0000521019067816 */ /* 0x000fe40000000015 */
[----:B------:R-:W-:-:S02]  /*6d360*/  PRMT R7, R26, 0x5210, R29 ;  /* 0x000052101a077816 */ /* 0x000fc4000000001d */
[----:B------:R-:W-:Y:S02]  /*6d370*/  PRMT R8, R8, 0x5210, R17 ;  /* 0x0000521008087816 */ /* 0x000fe40000000011 */
[C---:B------:R-:W-:Y:S02]  /*6d380*/  IADD3 R28, P1, R3.reuse, UR12, RZ ;  /* 0x0000000c031c7c10 */ /* 0x040fe4000ff3e0ff */
[----:B------:R-:W-:Y:S01]  /*6d390*/  SGXT.U32 R18, R18, 0x2 ;  /* 0x000000021212781a */ /* 0x000fe20000000000 */
[----:B------:R-:W-:Y:S01]  /*6d3a0*/  STS.128 [R0+UR4+0x280], R12 ;  /* 0x0002800c00007988 */ /* 0x000fe20008000c04 */
[----:B------:R-:W-:Y:S01]  /*6d3b0*/  ISETP.GE.AND P0, PT, R16, UR14, PT ;  /* 0x0000000e10007c0c */ /* 0x000fe2000bf06270 */
[----:B------:R-:W-:Y:S01]  /*6d3c0*/  ULDC UR12, c[0x0][0x22c] ;  /* 0x00008b00000c7ab9 */ /* 0x000fe20000000800 */
[----:B------:R-:W-:Y:S01]  /*6d3d0*/  ULDC UR14, c[0x0][0x22c] ;  /* 0x00008b00000e7ab9 */ /* 0x000fe20000000800 */
[----:B------:R-:W-:Y:S04]  /*6d3e0*/  STS.128 [R0+UR4+0x300], R4 ;  /* 0x0003000400007988 */ /* 0x000fe80008000c04 */
[----:B------:R0:W-:Y:S01]  /*6d3f0*/  STS.128 [R0+UR4+0x380], R8 ;  /* 0x0003800800007988 */ /* 0x0001e20008000c04 */
[----:B------:R-:W-:Y:S01]  /*6d400*/  BAR.SYNC.DEFER_BLOCKING 0x0 ;  /* 0x0000000000007b1d */ /* 0x000fe20000010000 */
[----:B0-----:R-:W-:-:S05]  /*6d410*/  LEA.HI.X.SX32 R0, R3, UR13, 0x1, P1 ;  /* 0x0000000d03007c11 */ /* 0x001fca00088f0eff */
[----:B------:R-:W-:Y:S01]  /*6d420*/  ULDC UR13, c[0x0][0x22c] ;  /* 0x00008b00000d7ab9 */ /* 0x000fe20000000800 */
[C-C-:B---3--:R-:W-:Y:S02]  /*6d430*/  LOP3.LUT R3, R27.reuse, 0x18, R18.reuse, 0xfe, !PT ;  /* 0x000000181b037812 */ /* 0x148fe400078efe12 */
[C-C-:B------:R-:W-:Y:S02]  /*6d440*/  LOP3.LUT R5, R27.reuse, 0x1c, R18.reuse, 0xfe, !PT ;  /* 0x0000001c1b057812 */ /* 0x140fe400078efe12 */
[----:B------:R-:W-:Y:S01]  /*6d450*/  LOP3.LUT R6, R27, 0x20, R18, 0xfe, !PT ;  /* 0x000000201b067812 */ /* 0x000fe200078efe12 */
[----:B------:R0:W-:Y:S04]  /*6d460*/  STL [R1+0x34], R3 ;  /* 0x0000340301007387 */ /* 0x0001e80000100800 */
[----:B------:R1:W-:Y:S01]  /*6d470*/  STL [R1+0x3c], R5 ;  /* 0x00003c0501007387 */ /* 0x0003e20000100800 */
[----:B-----5:R-:W-:-:S03]  /*6d480*/  LOP3.LUT R29, R20, 0x40, RZ, 0x3c, !PT ;  /* 0x00000040141d7812 */ /* 0x020fc600078e3cff */
[----:B------:R-:W2:Y:S01]  /*6d490*/  LDS.128 R8, [R20+UR4] ;  /* 0x0000000414087984 */ /* 0x000ea20008000c00 */
[----:B0-----:R-:W-:-:S03]  /*6d4a0*/  LOP3.LUT R3, R27, 0x24, R18, 0xfe, !PT ;  /* 0x000000241b037812 */ /* 0x001fc600078efe12 */
[----:B------:R0:W-:Y:S01]  /*6d4b0*/  STL [R1+0x40], R6 ;  /* 0x0000400601007387 */ /* 0x0001e20000100800 */
[----:B-1----:R-:W-:-:S03]  /*6d4c0*/  LOP3.LUT R5, R27, 0x28, R18, 0xfe, !PT ;  /* 0x000000281b057812 */ /* 0x002fc600078efe12 */
[----:B------:R1:W-:Y:S04]  /*6d4d0*/  STL [R1+0x44], R3 ;  /* 0x0000440301007387 */ /* 0x0003e80000100800 */
[----:B------:R-:W3:Y:S01]  /*6d4e0*/  LDS.128 R12, [R29+UR4] ;  /* 0x000000041d0c7984 */ /* 0x000ee20008000c00 */
[C-C-:B0-----:R-:W-:Y:S02]  /*6d4f0*/  LOP3.LUT R6, R27.reuse, 0x2c, R18.reuse, 0xfe, !PT ;  /* 0x0000002c1b067812 */ /* 0x141fe400078efe12 */
[C-C-:B-1----:R-:W-:Y:S01]  /*6d500*/  LOP3.LUT R3, R27.reuse, 0x30, R18.reuse, 0xfe, !PT ;  /* 0x000000301b037812 */ /* 0x142fe200078efe12 */
[----:B------:R0:W-:Y:S04]  /*6d510*/  STL [R1+0x48], R5 ;  /* 0x0000480501007387 */ /* 0x0001e80000100800 */
[----:B------:R1:W-:Y:S04]  /*6d520*/  STL [R1+0x4c], R6 ;  /* 0x00004c0601007387 */ /* 0x0003e80000100800 */
[----:B------:R4:W-:Y:S01]  /*6d530*/  STL [R1+0x50], R3 ;  /* 0x0000500301007387 */ /* 0x0009e20000100800 */
[----:B0-----:R-:W-:-:S02]  /*6d540*/  LOP3.LUT R5, R27, 0x34, R18, 0xfe, !PT ;  /* 0x000000341b057812 */ /* 0x001fc400078efe12 */
[----:B-1----:R-:W-:-:S03]  /*6d550*/  LOP3.LUT R6, R27, 0x38, R18, 0xfe, !PT ;  /* 0x000000381b067812 */ /* 0x002fc600078efe12 */
[----:B------:R0:W-:Y:S01]  /*6d560*/  STL [R1+0x54], R5 ;  /* 0x0000540501007387 */ /* 0x0001e20000100800 */
[----:B----4-:R-:W-:-:S03]  /*6d570*/  LOP3.LUT R3, R27, 0x3c, R18, 0xfe, !PT ;  /* 0x0000003c1b037812 */ /* 0x010fc600078efe12 */
[----:B------:R-:W-:Y:S04]  /*6d580*/  STL [R1+0x58], R6 ;  /* 0x0000580601007387 */ /* 0x000fe80000100800 */
[----:B------:R1:W-:Y:S01]  /*6d590*/  STL [R1+0x5c], R3 ;  /* 0x00005c0301007387 */ /* 0x0003e20000100800 */
[----:B0-----:R-:W-:-:S05]  /*6d5a0*/  LOP3.LUT R5, R27, 0x40, R18, 0xfe, !PT ;  /* 0x000000401b057812 */ /* 0x001fca00078efe12 */
[----:B------:R0:W-:Y:S01]  /*6d5b0*/  STL [R1+0x60], R5 ;  /* 0x0000600501007387 */ /* 0x0001e20000100800 */
[C-C-:B-1----:R-:W-:Y:S02]  /*6d5c0*/  LOP3.LUT R3, R27.reuse, 0x44, R18.reuse, 0xfe, !PT ;  /* 0x000000441b037812 */ /* 0x142fe400078efe12 */
[----:B------:R-:W-:-:S03]  /*6d5d0*/  LOP3.LUT R6, R27, 0x4c, R18, 0xfe, !PT ;  /* 0x0000004c1b067812 */ /* 0x000fc600078efe12 */
[----:B------:R1:W-:Y:S01]  /*6d5e0*/  STL [R1+0x64], R3 ;  /* 0x0000640301007387 */ /* 0x0003e20000100800 */
[----:B0-----:R-:W-:-:S05]  /*6d5f0*/  LOP3.LUT R5, R27, 0x48, R18, 0xfe, !PT ;  /* 0x000000481b057812 */ /* 0x001fca00078efe12 */
[----:B------:R0:W-:Y:S01]  /*6d600*/  STL [R1+0x68], R5 ;  /* 0x0000680501007387 */ /* 0x0001e20000100800 */
[----:B-1----:R-:W-:-:S03]  /*6d610*/  LOP3.LUT R3, R27, 0x50, R18, 0xfe, !PT ;  /* 0x000000501b037812 */ /* 0x002fc600078efe12 */
[----:B------:R1:W-:Y:S04]  /*6d620*/  STL [R1+0x6c], R6 ;  /* 0x00006c0601007387 */ /* 0x0003e80000100800 */
[----:B------:R4:W-:Y:S01]  /*6d630*/  STL [R1+0x70], R3 ;  /* 0x0000700301007387 */ /* 0x0009e20000100800 */
[C-C-:B0-----:R-:W-:Y:S02]  /*6d640*/  LOP3.LUT R5, R27.reuse, 0x54, R18.reuse, 0xfe, !PT ;  /* 0x000000541b057812 */ /* 0x141fe400078efe12 */
[----:B-1----:R-:W-:-:S03]  /*6d650*/  LOP3.LUT R6, R27, 0x58, R18, 0xfe, !PT ;  /* 0x000000581b067812 */ /* 0x002fc600078efe12 */
[----:B------:R0:W-:Y:S01]  /*6d660*/  STL [R1+0x74], R5 ;  /* 0x0000740501007387 */ /* 0x0001e20000100800 */
[----:B----4-:R-:W-:-:S03]  /*6d670*/  LOP3.LUT R3, R27, 0x5c, R18, 0xfe, !PT ;  /* 0x0000005c1b037812 */ /* 0x010fc600078efe12 */
        /* <DEDUP_REMOVED lines=144> */
[----:B------:R-:W-:Y:S04]  /*6df80*/  STL [R1+0x1a0], R6 ;  /* 0x0001a00601007387 */ /* 0x000fe80000100800 */
[----:B------:R1:W-:Y:S01]  /*6df90*/  STL [R1+0x1a4], R3 ;  /* 0x0001a40301007387 */ /* 0x0003e20000100800 */
[C-C-:B0-----:R-:W-:Y:S02]  /*6dfa0*/  LOP3.LUT R5, R27.reuse, 0x180, R18.reuse, 0xfe, !PT ;  /* 0x000001801b057812 */ /* 0x141fe400078efe12 */
[----:B-1----:R-:W-:-:S03]  /*6dfb0*/  LOP3.LUT R3, R27, 0x184, R18, 0xfe, !PT ;  /* 0x000001841b037812 */ /* 0x002fc600078efe12 */
[----:B------:R0:W-:Y:S04]  /*6dfc0*/  STL [R1+0x1a8], R5 ;  /* 0x0001a80501007387 */ /* 0x0001e80000100800 */
[----:B------:R1:W-:Y:S01]  /*6dfd0*/  STL [R1+0x1ac], R3 ;  /* 0x0001ac0301007387 */ /* 0x0003e20000100800 */
[----:B------:R-:W-:-:S03]  /*6dfe0*/  LOP3.LUT R6, R27, 0x18c, R18, 0xfe, !PT ;  /* 0x0000018c1b067812 */ /* 0x000fc600078efe12 */
[----:B--2---:R-:W-:Y:S01]  /*6dff0*/  STL.64 [R1+0x20], R8 ;  /* 0x0000200801007387 */ /* 0x004fe20000100a00 */
[C-C-:B0-----:R-:W-:Y:S02]  /*6e000*/  LOP3.LUT R5, R27.reuse, 0x190, R18.reuse, 0xfe, !PT ;  /* 0x000001901b057812 */ /* 0x141fe400078efe12 */
[C-C-:B-1----:R-:W-:Y:S01]  /*6e010*/  LOP3.LUT R3, R27.reuse, 0x188, R18.reuse, 0xfe, !PT ;  /* 0x000001881b037812 */ /* 0x142fe200078efe12 */
[----:B------:R-:W-:Y:S04]  /*6e020*/  STL.64 [R1+0x28], R10 ;  /* 0x0000280a01007387 */ /* 0x000fe80000100a00 */
[----:B---3--:R-:W-:Y:S04]  /*6e030*/  STL [R1+0x1cc0], R13 ;  /* 0x001cc00d01007387 */ /* 0x008fe80000100800 */
[----:B------:R0:W-:Y:S04]  /*6e040*/  STL [R1+0x1b0], R3 ;  /* 0x0001b00301007387 */ /* 0x0001e80000100800 */
[----:B------:R-:W-:Y:S04]  /*6e050*/  STL [R1+0x1cb4], R14 ;  /* 0x001cb40e01007387 */ /* 0x000fe80000100800 */
[----:B------:R-:W-:Y:S01]  /*6e060*/  STL [R1+0x1cb0], R15 ;  /* 0x001cb00f01007387 */ /* 0x000fe20000100800 */
[----:B0-----:R-:W-:-:S03]  /*6e070*/  LOP3.LUT R3, R27, 0x194, R18, 0xfe, !PT ;  /* 0x000001941b037812 */ /* 0x001fc600078efe12 */
[----:B------:R0:W-:Y:S04]  /*6e080*/  STL [R1+0x1b4], R6 ;  /* 0x0001b40601007387 */ /* 0x0001e80000100800 */
[----:B------:R1:W-:Y:S04]  /*6e090*/  STL [R1+0x1b8], R5 ;  /* 0x0001b80501007387 */ /* 0x0003e80000100800 */
[----:B------:R-:W2:Y:S01]  /*6e0a0*/  LDS.128 R8, [R20+UR4+0x400] ;  /* 0x0004000414087984 */ /* 0x000ea20008000c00 */
[----:B0-----:R-:W-:-:S03]  /*6e0b0*/  LOP3.LUT R6, R27, 0x198, R18, 0xfe, !PT ;  /* 0x000001981b067812 */ /* 0x001fc600078efe12 */
[----:B------:R0:W-:Y:S01]  /*6e0c0*/  STL [R1+0x1bc], R3 ;  /* 0x0001bc0301007387 */ /* 0x0001e20000100800 */
[----:B-1----:R-:W-:-:S03]  /*6e0d0*/  LOP3.LUT R5, R27, 0x19c, R18, 0xfe, !PT ;  /* 0x0000019c1b057812 */ /* 0x002fc600078efe12 */
[----:B------:R1:W-:Y:S04]  /*6e0e0*/  STL [R1+0x1c0], R6 ;  /* 0x0001c00601007387 */ /* 0x0003e80000100800 */
[----:B------:R3:W-:Y:S01]  /*6e0f0*/  STL [R1+0x1c4], R5 ;  /* 0x0001c40501007387 */ /* 0x0007e20000100800 */
[C-C-:B0-----:R-:W-:Y:S02]  /*6e100*/  LOP3.LUT R3, R27.reuse, 0x1a0, R18.reuse, 0xfe, !PT ;  /* 0x000001a01b037812 */ /* 0x141fe400078efe12 */
[----:B-1----:R-:W-:-:S03]  /*6e110*/  LOP3.LUT R6, R27, 0x1a4, R18, 0xfe, !PT ;  /* 0x000001a41b067812 */ /* 0x002fc600078efe12 */
[----:B------:R0:W-:Y:S01]  /*6e120*/  STL [R1+0x1c8], R3 ;  /* 0x0001c80301007387 */ /* 0x0001e20000100800 */
[----:B---3--:R-:W-:-:S03]  /*6e130*/  LOP3.LUT R5, R27, 0x1a8, R18, 0xfe, !PT ;  /* 0x000001a81b057812 */ /* 0x008fc600078efe12 */
        /* <DEDUP_REMOVED lines=24> */
[----:B------:R-:W-:Y:S01]  /*6e2c0*/  STL [R1+0x1fc], R6 ;  /* 0x0001fc0601007387 */ /* 0x000fe20000100800 */
[----:B------:R-:W-:-:S03]  /*6e2d0*/  LOP3.LUT R2, R27, R18, RZ, 0xfc, !PT ;  /* 0x000000121b027212 */ /* 0x000fc600078efcff */
[----:B------:R1:W-:Y:S01]  /*6e2e0*/  STL [R1+0x200], R5 ;  /* 0x0002000501007387 */ /* 0x0003e20000100800 */
[C-C-:B0-----:R-:W-:Y:S02]  /*6e2f0*/  LOP3.LUT R3, R27.reuse, 0x1dc, R18.reuse, 0xfe, !PT ;  /* 0x000001dc1b037812 */ /* 0x141fe400078efe12 */
[----:B------:R-:W-:Y:S01]  /*6e300*/  ISETP.LT.AND P1, PT, R2, UR15, !P0 ;  /* 0x0000000f02007c0c */ /* 0x000fe2000c721270 */
[----:B------:R-:W-:Y:S01]  /*6e310*/  ULDC UR15, c[0x0][0x22c] ;  /* 0x00008b00000f7ab9 */ /* 0x000fe20000000800 */
[C-C-:B------:R-:W-:Y:S01]  /*6e320*/  LOP3.LUT R4, R27.reuse, 0x4, R18.reuse, 0xfe, !PT ;  /* 0x000000041b047812 */ /* 0x140fe200078efe12 */
[----:B------:R0:W-:Y:S01]  /*6e330*/  STL [R1+0x204], R3 ;  /* 0x0002040301007387 */ /* 0x0001e20000100800 */
[----:B-1----:R-:W-:-:S03]  /*6e340*/  LOP3.LUT R5, R27, 0x1e0, R18, 0xfe, !PT ;  /* 0x000001e01b057812 */ /* 0x002fc600078efe12 */
[----:B--2---:R-:W-:Y:S01]  /*6e350*/  STL.64 [R1+0x10], R8 ;  /* 0x0000100801007387 */ /* 0x004fe20000100a00 */
[----:B------:R-:W-:-:S03]  /*6e360*/  LOP3.LUT R6, R27, 0x1e8, R18, 0xfe, !PT ;  /* 0x000001e81b067812 */ /* 0x000fc600078efe12 */
[----:B------:R-:W-:Y:S01]  /*6e370*/  STL.64 [R1+0x18], R10 ;  /* 0x0000180a01007387 */ /* 0x000fe20000100a00 */
[----:B0-----:R-:W-:Y:S01]  /*6e380*/  IMAD R3, R2, UR5, RZ ;  /* 0x0000000502037c24 */ /* 0x001fe2000f8e02ff */
[C-C-:B------:R-:W-:Y:S02]  /*6e390*/  LOP3.LUT R2, R27.reuse, 0x1e4, R18.reuse, 0xfe, !PT ;  /* 0x000001e41b027812 */ /* 0x140fe400078efe12 */
[----:B------:R0:W-:Y:S01]  /*6e3a0*/  STL [R1+0x208], R5 ;  /* 0x0002080501007387 */ /* 0x0001e20000100800 */
[C---:B------:R-:W-:Y:S01]  /*6e3b0*/  ISETP.LT.AND P4, PT, R4.reuse, UR12, !P0 ;  /* 0x0000000c04007c0c */ /* 0x040fe2000c781270 */
[----:B------:R-:W-:Y:S01]  /*6e3c0*/  IMAD R4, R4, UR6, RZ ;  /* 0x0000000604047c24 */ /* 0x000fe2000f8e02ff */
[C-C-:B------:R-:W-:Y:S01]  /*6e3d0*/  LOP3.LUT R19, R27.reuse, 0x8, R18.reuse, 0xfe, !PT ;  /* 0x000000081b137812 */ /* 0x140fe200078efe12 */
[----:B------:R-:W-:Y:S01]  /*6e3e0*/  STL [R1+0x12c], R2 ;  /* 0x00012c0201007387 */ /* 0x000fe20000100800 */
[----:B------:R-:W-:Y:S01]  /*6e3f0*/  ULDC UR5, c[0x0][0x248] ;  /* 0x0000920000057ab9 */ /* 0x000fe20000000800 */
[C-C-:B------:R-:W-:Y:S01]  /*6e400*/  LOP3.LUT R21, R27.reuse, 0xc, R18.reuse, 0xfe, !PT ;  /* 0x0000000c1b157812 */ /* 0x140fe200078efe12 */
[----:B------:R-:W-:Y:S01]  /*6e410*/  ULDC UR12, c[0x0][0x22c] ;  /* 0x00008b00000c7ab9 */ /* 0x000fe20000000800 */
[----:B------:R-:W1:Y:S01]  /*6e420*/  LDS.128 R8, [R29+UR4+0x400] ;  /* 0x000400041d087984 */ /* 0x000e620008000c00 */
[----:B0-----:R-:W-:Y:S01]  /*6e430*/  LOP3.LUT R5, R27, 0x1ec, R18, 0xfe, !PT ;  /* 0x000001ec1b057812 */ /* 0x001fe200078efe12 */
[----:B------:R-:W-:-:S02]  /*6e440*/  ULDC UR6, c[0x0][0x248] ;  /* 0x0000920000067ab9 */ /* 0x000fc40000000800 */
[----:B------:R0:W-:Y:S01]  /*6e450*/  STL [R1+0x20c], R6 ;  /* 0x00020c0601007387 */ /* 0x0001e20000100800 */
[----:B------:R-:W-:-:S03]  /*6e460*/  IADD3 R16, P3, R4, R28, RZ ;  /* 0x0000001c04107210 */ /* 0x000fc60007f7e0ff */
[----:B------:R2:W-:Y:S01]  /*6e470*/  STL [R1+0x210], R5 ;  /* 0x0002100501007387 */ /* 0x0005e20000100800 */
[C-C-:B0-----:R-:W-:Y:S02]  /*6e480*/  LOP3.LUT R6, R27.reuse, 0x1f0, R18.reuse, 0xfe, !PT ;  /* 0x000001f01b067812 */ /* 0x141fe400078efe12 */
[----:B--2---:R-:W-:-:S03]  /*6e490*/  LOP3.LUT R5, R27, 0x1f4, R18, 0xfe, !PT ;  /* 0x000001f41b057812 */ /* 0x004fc600078efe12 */
[----:B------:R-:W-:Y:S01]  /*6e4a0*/  STL [R1+0x214], R6 ;  /* 0x0002140601007387 */ /* 0x000fe20000100800 */
[----:B------:R-:W-:-:S03]  /*6e4b0*/  LEA.HI.X.SX32 R17, R4, R0, 0x1, P3 ;  /* 0x0000000004117211 */ /* 0x000fc600018f0eff */
[----:B------:R-:W-:Y:S04]  /*6e4c0*/  STL [R1+0x218], R5 ;  /* 0x0002180501007387 */ /* 0x000fe80000100800 */
[----:B------:R-:W0:Y:S04]  /*6e4d0*/  LDS.128 R4, [R20+UR4+0x800] ;  /* 0x0008000414047984 */ /* 0x000e280008000c00 */
[----:B-1----:R1:W-:Y:S04]  /*6e4e0*/  STL [R1+0x1cc4], R9 ;  /* 0x001cc40901007387 */ /* 0x0023e80000100800 */
[----:B-1----:R-:W2:Y:S04]  /*6e4f0*/  LDL.LU R9, [R1+0x10] ;  /* 0x0000100001097983 */ /* 0x002ea80000300800 */
[----:B------:R-:W-:Y:S04]  /*6e500*/  STL [R1+0x1cbc], R10 ;  /* 0x001cbc0a01007387 */ /* 0x000fe80000100800 */
[----:B------:R-:W-:Y:S01]  /*6e510*/  STL [R1+0x1cb8], R11 ;  /* 0x001cb80b01007387 */ /* 0x000fe20000100800 */
[----:B0-----:R-:W-:-:S02]  /*6e520*/  IMAD.MOV.U32 R15, RZ, RZ, R6 ;  /* 0x000000ffff0f7224 */ /* 0x001fc400078e0006 */
[----:B------:R-:W-:Y:S01]  /*6e530*/  IMAD.MOV.U32 R14, RZ, RZ, R5 ;  /* 0x000000ffff0e7224 */ /* 0x000fe200078e0005 */
[----:B------:R-:W-:Y:S04]  /*6e540*/  STL [R1+0xc], R7 ;  /* 0x00000c0701007387 */ /* 0x000fe80000100800 */
[----:B------:R-:W-:Y:S04]  /*6e550*/  STL [R1+0x1ccc], R15 ;  /* 0x001ccc0f01007387 */ /* 0x000fe80000100800 */
[----:B------:R0:W-:Y:S04]  /*6e560*/  STL [R1+0x1cc8], R14 ;  /* 0x001cc80e01007387 */ /* 0x0001e80000100800 */
[----:B0-----:R-:W3:Y:S01]  /*6e570*/  LDL.LU R14, [R1+0x20] ;  /* 0x00002000010e7983 */ /* 0x001ee20000300800 */
[----:B------:R-:W-:-:S03]  /*6e580*/  IMAD.MOV.U32 R13, RZ, RZ, R4 ;  /* 0x000000ffff0d7224 */ /* 0x000fc600078e0004 */
[----:B------:R-:W0:Y:S01]  /*6e590*/  LDS.128 R4, [R29+UR4+0x800] ;  /* 0x000800041d047984 */ /* 0x000e220008000c00 */
[----:B------:R-:W-:-:S04]  /*6e5a0*/  IADD3 R2, P2, R3, R28, RZ ;  /* 0x0000001c03027210 */ /* 0x000fc80007f5e0ff */
[----:B------:R-:W-:Y:S02]  /*6e5b0*/  LEA.HI.X.SX32 R3, R3, R0, 0x1, P2 ;  /* 0x0000000003037211 */ /* 0x000fe400010f0eff */
[C-C-:B------:R-:W-:Y:S02]  /*6e5c0*/  LOP3.LUT R24, R27.reuse, 0x10, R18.reuse, 0xfe, !PT ;  /* 0x000000101b187812 */ /* 0x140fe400078efe12 */
[C-C-:B------:R-:W-:Y:S02]  /*6e5d0*/  LOP3.LUT R25, R27.reuse, 0x14, R18.reuse, 0xfe, !PT ;  /* 0x000000141b197812 */ /* 0x140fe400078efe12 */
[----:B------:R-:W-:Y:S02]  /*6e5e0*/  LOP3.LUT R26, R27, 0x1fc, R18, 0xfe, !PT ;  /* 0x000001fc1b1a7812 */ /* 0x000fe400078efe12 */
[----:B------:R-:W-:Y:S01]  /*6e5f0*/  ISETP.LT.AND P5, PT, R19, UR12, !P0 ;  /* 0x0000000c13007c0c */ /* 0x000fe2000c7a1270 */
[----:B------:R-:W-:Y:S01]  /*6e600*/  ULDC UR12, c[0x0][0x248] ;  /* 0x00009200000c7ab9 */ /* 0x000fe20000000800 */
[----:B------:R-:W-:Y:S01]  /*6e610*/  ISETP.LT.AND P2, PT, R21, UR13, !P0 ;  /* 0x0000000d15007c0c */ /* 0x000fe2000c741270 */
[----:B------:R-:W-:Y:S01]  /*6e620*/  IMAD.MOV.U32 R10, RZ, RZ, R26 ;  /* 0x000000ffff0a7224 */ /* 0x000fe200078e001a */
[----:B------:R-:W-:Y:S01]  /*6e630*/  PRMT R22, R12, 0x7770, RZ ;  /* 0x000077700c167816 */ /* 0x000fe200000000ff */
[----:B------:R-:W-:Y:S01]  /*6e640*/  ULDC UR13, c[0x0][0x22c] ;  /* 0x00008b00000d7ab9 */ /* 0x000fe20000000800 */
[----:B------:R-:W-:Y:S01]  /*6e650*/  PRMT R15, R8, 0x7770, RZ ;  /* 0x00007770080f7816 */ /* 0x000fe200000000ff */
[----:B0-----:R0:W-:Y:S04]  /*6e660*/  STL [R1+0x1cd0], R7 ;  /* 0x001cd00701007387 */ /* 0x0011e80000100800 */
[----:B------:R-:W4:Y:S01]  /*6e670*/  LDL.LU R11, [R1+0x40] ;  /* 0x00004000010b7983 */ /* 0x000f220000300800 */
[----:B0-----:R-:W-:Y:S01]  /*6e680*/  LOP3.LUT R7, R27, 0x1f8, R18, 0xfe, !PT ;  /* 0x000001f81b077812 */ /* 0x001fe200078efe12 */
[----:B------:R-:W-:Y:S01]  /*6e690*/  IMAD R18, R21, UR6, RZ ;  /* 0x0000000615127c24 */ /* 0x000fe2000f8e02ff */
[----:B------:R-:W-:Y:S01]  /*6e6a0*/  ISETP.LT.AND P3, PT, R24, UR14, !P0 ;  /* 0x0000000e18007c0c */ /* 0x000fe2000c761270 */
[----:B------:R-:W-:Y:S01]  /*6e6b0*/  ULDC UR6, c[0x0][0x248] ;  /* 0x0000920000067ab9 */ /* 0x000fe20000000800 */
[----:B------:R-:W-:Y:S01]  /*6e6c0*/  ULDC UR14, c[0x0][0x22c] ;  /* 0x00008b00000e7ab9 */ /* 0x000fe20000000800 */
[----:B------:R0:W-:Y:S04]  /*6e6d0*/  STL [R1+0x11c], R7 ;  /* 0x00011c0701007387 */ /* 0x0001e80000100800 */
[----:B0-----:R-:W5:Y:S01]  /*6e6e0*/  LDL.LU R7, [R1+0x44] ;  /* 0x0000440001077983 */ /* 0x001f620000300800 */
[----:B---3--:R-:W-:-:S05]  /*6e6f0*/  PRMT R23, R14, 0x7770, RZ ;  /* 0x000077700e177816 */ /* 0x008fca00000000ff */
[----:B------:R0:W-:Y:S02]  /*6e700*/  @P1 STG.E.U8 desc[UR8][R2.64], R23 ;  /* 0x0000001702001986 */ /* 0x0001e4000c101108 */
[----:B0-----:R-:W-:Y:S01]  /*6e710*/  IMAD R3, R19, UR5, RZ ;  /* 0x0000000513037c24 */ /* 0x001fe2000f8e02ff */
[----:B--2---:R-:W-:Y:S01]  /*6e720*/  PRMT R19, R9, 0x7770, RZ ;  /* 0x0000777009137816 */ /* 0x004fe200000000ff */
[----:B------:R0:W-:Y:S01]  /*6e730*/  @P4 STG.E.U8 desc[UR8][R16.64], R22 ;  /* 0x0000001610004986 */ /* 0x0001e2000c101108 */
[----:B------:R-:W-:Y:S02]  /*6e740*/  ULDC UR5, c[0x0][0x248] ;  /* 0x0000920000057ab9 */ /* 0x000fe40000000800 */
[C---:B------:R-:W-:Y:S01]  /*6e750*/  IADD3 R2, P1, R3.reuse, R28, RZ ;  /* 0x0000001c03027210 */ /* 0x040fe20007f3e0ff */
[----:B------:R-:W1:Y:S03]  /*6e760*/  LDS.128 R20, [R20+UR4+0xc00] ;  /* 0x000c000414147984 */ /* 0x000e660008000c00 */
[----:B------:R-:W-:-:S02]  /*6e770*/  LEA.HI.X.SX32 R3, R3, R0, 0x1, P1 ;  /* 0x0000000003037211 */ /* 0x000fc400008f0eff */
[----:B------:R-:W-:-:S04]  /*6e780*/  IADD3 R26, P1, R18, R28, RZ ;  /* 0x0000001c121a7210 */ /* 0x000fc80007f3e0ff */
[----:B------:R-:W-:Y:S01]  /*6e790*/  LEA.HI.X.SX32 R27, R18, R0, 0x1, P1 ;  /* 0x00000000121b7211 */ /* 0x000fe200008f0eff */
[----:B------:R-:W-:Y:S04]  /*6e7a0*/  @P5 STG.E.U8 desc[UR8][R2.64], R19 ;  /* 0x0000001302005986 */ /* 0x000fe8000c101108 */
[----:B------:R2:W-:Y:S01]  /*6e7b0*/  @P2 STG.E.U8 desc[UR8][R26.64], R15 ;  /* 0x0000000f1a002986 */ /* 0x0005e2000c101108 */
[----:B0-----:R-:W-:Y:S01]  /*6e7c0*/  IMAD R17, R24, UR5, RZ ;  /* 0x0000000518117c24 */ /* 0x001fe2000f8e02ff */
[----:B------:R-:W-:Y:S02]  /*6e7d0*/  ULDC UR5, c[0x0][0x22c] ;  /* 0x00008b0000057ab9 */ /* 0x000fe40000000800 */
[----:B--2---:R-:W2:Y:S04]  /*6e7e0*/  LDL.LU R26, [R1+0x34] ;  /* 0x00003400011a7983 */ /* 0x004ea80000300800 */
[----:B------:R-:W3:Y:S01]  /*6e7f0*/  LDL.LU R27, [R1+0x3c] ;  /* 0x00003c00011b7983 */ /* 0x000ee20000300800 */
[----:B------:R-:W-:-:S02]  /*6e800*/  IADD3 R2, P5, R17, R28, RZ ;  /* 0x0000001c11027210 */ /* 0x000fc40007fbe0ff */
[----:B------:R-:W-:Y:S01]  /*6e810*/  ISETP.LT.AND P1, PT, R10, UR5, !P0 ;  /* 0x000000050a007c0c */ /* 0x000fe2000c721270 */
[----:B------:R-:W5:Y:S01]  /*6e820*/  LDL.LU R15, [R1+0x7c] ;  /* 0x00007c00010f7983 */ /* 0x000f620000300800 */
[----:B------:R-:W-:Y:S01]  /*6e830*/  LEA.HI.X.SX32 R3, R17, R0, 0x1, P5 ;  /* 0x0000000011037211 */ /* 0x000fe200028f0eff */
[----:B------:R-:W-:Y:S01]  /*6e840*/  IMAD R16, R25, UR12, RZ ;  /* 0x0000000c19107c24 */ /* 0x000fe2000f8e02ff */
[----:B------:R-:W-:Y:S01]  /*6e850*/  PRMT R10, R13, 0x7770, RZ ;  /* 0x000077700d0a7816 */ /* 0x000fe200000000ff */
[----:B------:R-:W-:Y:S01]  /*6e860*/  ULDC UR12, c[0x0][0x22c] ;  /* 0x00008b00000c7ab9 */ /* 0x000fe20000000800 */
[----:B------:R-:W-:Y:S01]  /*6e870*/  ISETP.LT.AND P4, PT, R25, UR15, !P0 ;  /* 0x0000000f19007c0c */ /* 0x000fe2000c781270 */
[----:B------:R-:W-:Y:S02]  /*6e880*/  ULDC UR5, c[0x0][0x248] ;  /* 0x0000920000057ab9 */ /* 0x000fe40000000800 */
[----:B------:R0:W-:Y:S04]  /*6e890*/  @P3 STG.E.U8 desc[UR8][R2.64], R10 ;  /* 0x0000000a02003986 */ /* 0x0001e8000c101108 */
[----:B0-----:R-:W5:Y:S01]  /*6e8a0*/  LDL.LU R10, [R1+0x48] ;  /* 0x00004800010a7983 */ /* 0x001f620000300800 */
[----:B------:R-:W-:-:S04]  /*6e8b0*/  IADD3 R24, P6, R16, R28, RZ ;  /* 0x0000001c10187210 */ /* 0x000fc80007fde0ff */
[----:B------:R-:W-:Y:S02]  /*6e8c0*/  LEA.HI.X.SX32 R25, R16, R0, 0x1, P6 ;  /* 0x0000000010197211 */ /* 0x000fe400030f0eff */
[----:B------:R0:W5:Y:S01]  /*6e8d0*/  LDS.128 R16, [R29+UR4+0xc00] ;  /* 0x000c00041d107984 */ /* 0x0001620008000c00 */
[----:B------:R-:W-:Y:S01]  /*6e8e0*/  ULDC UR4, c[0x0][0x248] ;  /* 0x0000920000047ab9 */ /* 0x000fe20000000800 */
[----:B0-----:R-:W-:-:S05]  /*6e8f0*/  PRMT R29, R4, 0x7770, RZ ;  /* 0x00007770041d7816 */ /* 0x001fca00000000ff */
[----:B------:R4:W-:Y:S02]  /*6e900*/  @P4 STG.E.U8 desc[UR8][R24.64], R29 ;  /* 0x0000001d18004986 */ /* 0x0009e4000c101108 */
[----:B----4-:R-:W-:Y:S01]  /*6e910*/  IMAD R29, R11, UR6, RZ ;  /* 0x000000060b1d7c24 */ /* 0x010fe2000f8e02ff */
[----:B------:R-:W-:Y:S01]  /*6e920*/  ULDC UR6, c[0x0][0x22c] ;  /* 0x00008b0000067ab9 */ /* 0x000fe20000000800 */
[C---:B--2---:R-:W-:Y:S01]  /*6e930*/  IMAD R2, R26.reuse, UR4, RZ ;  /* 0x000000041a027c24 */ /* 0x044fe2000f8e02ff */
[----:B------:R-:W-:Y:S01]  /*6e940*/  ISETP.LT.AND P2, PT, R26, UR12, !P0 ;  /* 0x0000000c1a007c0c */ /* 0x000fe2000c741270 */
[----:B------:R-:W-:Y:S01]  /*6e950*/  ULDC UR12, c[0x0][0x22c] ;  /* 0x00008b00000c7ab9 */ /* 0x000fe20000000800 */
[----:B------:R-:W-:Y:S02]  /*6e960*/  ULDC UR4, c[0x0][0x248] ;  /* 0x0000920000047ab9 */ /* 0x000fe40000000800 */
[----:B------:R-:W-:Y:S01]  /*6e970*/  IADD3 R24, P4, R2, R28, RZ ;  /* 0x0000001c02187210 */ /* 0x000fe20007f9e0ff */
[C---:B---3--:R-:W-:Y:S01]  /*6e980*/  IMAD R3, R27.reuse, UR5, RZ ;  /* 0x000000051b037c24 */ /* 0x048fe2000f8e02ff */
[----:B------:R-:W-:-:S02]  /*6e990*/  ISETP.LT.AND P3, PT, R27, UR13, !P0 ;  /* 0x0000000d1b007c0c */ /* 0x000fc4000c761270 */
[----:B------:R-:W-:Y:S02]  /*6e9a0*/  LEA.HI.X.SX32 R25, R2, R0, 0x1, P4 ;  /* 0x0000000002197211 */ /* 0x000fe400020f0eff */
[----:B-1----:R-:W-:Y:S01]  /*6e9b0*/  PRMT R26, R20, 0x7770, RZ ;  /* 0x00007770141a7816 */ /* 0x002fe200000000ff */
[----:B-----5:R-:W-:Y:S01]  /*6e9c0*/  IMAD R27, R7, UR4, RZ ;  /* 0x00000004071b7c24 */ /* 0x020fe2000f8e02ff */
[----:B------:R-:W-:Y:S01]  /*6e9d0*/  IADD3 R2, P6, R3, R28, RZ ;  /* 0x0000001c03027210 */ /* 0x000fe20007fde0ff */
[----:B------:R-:W-:Y:S01]  /*6e9e0*/  ULDC UR4, c[0x0][0x22c] ;  /* 0x00008b0000047ab9 */ /* 0x000fe20000000800 */
[----:B------:R-:W-:Y:S01]  /*6e9f0*/  ISETP.LT.AND P5, PT, R11, UR12, !P0 ;  /* 0x0000000c0b007c0c */ /* 0x000fe2000c7a1270 */
[----:B------:R0:W-:Y:S01]  /*6ea00*/  @P2 STG.E.U8 desc[UR8][R24.64], R26 ;  /* 0x0000001a18002986 */ /* 0x0001e2000c101108 */
[----:B------:R-:W-:Y:S01]  /*6ea10*/  ISETP.LT.AND P4, PT, R7, UR14, !P0 ;  /* 0x0000000e07007c0c */ /* 0x000fe2000c781270 */
[----:B------:R-:W-:Y:S01]  /*6ea20*/  ULDC UR5, c[0x0][0x22c] ;  /* 0x00008b0000057ab9 */ /* 0x000fe20000000800 */
[----:B------:R-:W-:Y:S01]  /*6ea30*/  LEA.HI.X.SX32 R3, R3, R0, 0x1, P6 ;  /* 0x0000000003037211 */ /* 0x000fe200030f0eff */
[----:B------:R-:W2:Y:S01]  /*6ea40*/  LDL.LU R11, [R1+0x4c] ;  /* 0x00004c00010b7983 */ /* 0x000ea20000300800 */
[----:B------:R-:W-:Y:S01]  /*6ea50*/  PRMT R7, R16, 0x7770, RZ ;  /* 0x0000777010077816 */ /* 0x000fe200000000ff */
[----:B------:R-:W-:Y:S01]  /*6ea60*/  ULDC UR12, c[0x0][0x22c] ;  /* 0x00008b00000c7ab9 */ /* 0x000fe20000000800 */
[----:B0-----:R-:W-:-:S02]  /*6ea70*/  IADD3 R24, P2, R29, R28, RZ ;  /* 0x0000001c1d187210 */ /* 0x001fc40007f5e0ff */
[----:B------:R-:W-:Y:S02]  /*6ea80*/  IADD3 R26, P6, R27, R28, RZ ;  /* 0x0000001c1b1a7210 */ /* 0x000fe40007fde0ff */
[-C--:B------:R-:W-:Y:S01]  /*6ea90*/  LEA.HI.X.SX32 R25, R29, R0.reuse, 0x1, P2 ;  /* 0x000000001d197211 */ /* 0x080fe200010f0eff */
[----:B------:R0:W-:Y:S01]  /*6eaa0*/  @P3 STG.E.U8 desc[UR8][R2.64], R7 ;  /* 0x0000000702003986 */ /* 0x0001e2000c101108 */
[----:B------:R-:W-:Y:S01]  /*6eab0*/  ISETP.LT.AND P2, PT, R15, UR4, !P0 ;  /* 0x000000040f007c0c */ /* 0x000fe2000c741270 */
[----:B------:R-:W-:Y:S01]  /*6eac0*/  ULDC UR4, c[0x0][0x248] ;  /* 0x0000920000047ab9 */ /* 0x000fe20000000800 */
[----:B------:R-:W-:Y:S02]  /*6ead0*/  PRMT R15, R14, 0x7771, RZ ;  /* 0x000077710e0f7816 */ /* 0x000fe400000000ff */
[----:B------:R-:W-:Y:S01]  /*6eae0*/  LEA.HI.X.SX32 R27, R27, R0, 0x1, P6 ;  /* 0x000000001b1b7211 */ /* 0x000fe200030f0eff */
[C---:B------:R-:W-:Y:S01]  /*6eaf0*/  IMAD R29, R10.reuse, UR4, RZ ;  /* 0x000000040a1d7c24 */ /* 0x040fe2000f8e02ff */
[----:B------:R-:W-:Y:S01]  /*6eb00*/  ISETP.LT.AND P6, PT, R10, UR5, !P0 ;  /* 0x000000050a007c0c */ /* 0x000fe2000c7c1270 */
[----:B------:R1:W-:Y:S01]  /*6eb10*/  @P5 STG.E.U8 desc[UR8][R24.64], R15 ;  /* 0x0000000f18005986 */ /* 0x0003e2000c101108 */
[----:B------:R-:W-:Y:S01]  /*6eb20*/  ULDC UR4, c[0x0][0x248] ;  /* 0x0000920000047ab9 */ /* 0x000fe20000000800 */
[----:B------:R-:W-:Y:S01]  /*6eb30*/  ULDC UR5, c[0x0][0x22c] ;  /* 0x00008b0000057ab9 */ /* 0x000fe20000000800 */
[----:B0-----:R-:W-:Y:S01]  /*6eb40*/  PRMT R3, R12, 0x7771, RZ ;  /* 0x000077710c037816 */ /* 0x001fe200000000ff */
[----:B------:R-:W3:Y:S04]  /*6eb50*/  LDL.LU R10, [R1+0x58] ;  /* 0x00005800010a7983 */ /* 0x000ee80000300800 */
[----:B------:R-:W4:Y:S04]  /*6eb60*/  LDL.LU R7, [R1+0x1cd0] ;  /* 0x001cd00001077983 */ /* 0x000f280000300800 */
[----:B-1----:R-:W5:Y:S04]  /*6eb70*/  LDL.LU R15, [R1+0x1ccc] ;  /* 0x001ccc00010f7983 */ /* 0x002f680000300800 */
[----:B------:R0:W-:Y:S04]  /*6eb80*/  @P4 STG.E.U8 desc[UR8][R26.64], R3 ;  /* 0x000000031a004986 */ /* 0x0001e8000c101108 */
[----:B0-----:R-:W3:Y:S04]  /*6eb90*/  LDL.LU R26, [R1+0x50] ;  /* 0x00005000011a7983 */ /* 0x001ee80000300800 */
[----:B------:R-:W4:Y:S01]  /*6eba0*/  LDL.LU R27, [R1+0x54] ;  /* 0x00005400011b7983 */ /* 0x000f220000300800 */
[----:B------:R-:W-:-:S02]  /*6ebb0*/  IADD3 R2, P3, R29, R28, RZ ;  /* 0x0000001c1d027210 */ /* 0x000fc40007f7e0ff */
[----:B------:R-:W-:Y:S02]  /*6ebc0*/  PRMT R24, R9, 0x7771, RZ ;  /* 0x0000777109187816 */ /* 0x000fe400000000ff */
[----:B------:R-:W-:-:S05]  /*6ebd0*/  LEA.HI.X.SX32 R3, R29, R0, 0x1, P3 ;  /* 0x000000001d037211 */ /* 0x000fca00018f0eff */
[----:B------:R0:W-:Y:S01]  /*6ebe0*/  @P6 STG.E.U8 desc[UR8][R2.64], R24 ;  /* 0x0000001802006986 */ /* 0x0001e2000c101108 */
[----:B------:R-:W-:Y:S01]  /*6ebf0*/  PRMT R29, R13, 0x7771, RZ ;  /* 0x000077710d1d7816 */ /* 0x000fe200000000ff */
[C---:B--2---:R-:W-:Y:S01]  /*6ec00*/  IMAD R25, R11.reuse, UR4, RZ ;  /* 0x000000040b197c24 */ /* 0x044fe2000f8e02ff */
[----:B------:R-:W-:Y:S01]  /*6ec10*/  ISETP.LT.AND P3, PT, R11, UR5, !P0 ;  /* 0x000000050b007c0c */ /* 0x000fe2000c761270 */
[----:B------:R-:W-:Y:S01]  /*6ec20*/  ULDC UR4, c[0x0][0x248] ;  /* 0x0000920000047ab9 */ /* 0x000fe20000000800 */
[----:B------:R-:W-:Y:S01]  /*6ec30*/  ULDC UR5, c[0x0][0x248] ;  /* 0x0000920000057ab9 */ /* 0x000fe20000000800 */
[----:B------:R-:W2:Y:S01]  /*6ec40*/  LDL.LU R11, [R1+0x5c] ;  /* 0x00005c00010b7983 */ /* 0x000ea20000300800 */
[----:B0-----:R-:W-:-:S04]  /*6ec50*/  IADD3 R24, P5, R25, R28, RZ ;  /* 0x0000001c19187210 */ /* 0x001fc80007fbe0ff */
[----:B------:R-:W-:Y:S01]  /*6ec60*/  LEA.HI.X.SX32 R25, R25, R0, 0x1, P5 ;  /* 0x0000000019197211 */ /* 0x000fe200028f0eff */
[C---:B---3--:R-:W-:Y:S01]  /*6ec70*/  IMAD R3, R26.reuse, UR4, RZ ;  /* 0x000000041a037c24 */ /* 0x048fe2000f8e02ff */
[----:B------:R-:W-:Y:S01]  /*6ec80*/  ISETP.LT.AND P4, PT, R26, UR6, !P0 ;  /* 0x000000061a007c0c */ /* 0x000fe2000c781270 */
[----:B------:R-:W-:Y:S01]  /*6ec90*/  ULDC UR4, c[0x0][0x248] ;  /* 0x0000920000047ab9 */ /* 0x000fe20000000800 */
[----:B------:R-:W-:Y:S01]  /*6eca0*/  PRMT R26, R8, 0x7771, RZ ;  /* 0x00007771081a7816 */ /* 0x000fe200000000ff */
[----:B------:R-:W-:Y:S01]  /*6ecb0*/  ULDC UR6, c[0x0][0x22c] ;  /* 0x00008b0000067ab9 */ /* 0x000fe20000000800 */
[C---:B----4-:R-:W-:Y:S01]  /*6ecc0*/  ISETP.LT.AND P5, PT, R27.reuse, UR12, !P0 ;  /* 0x0000000c1b007c0c */ /* 0x050fe2000c7a1270 */
[----:B------:R-:W-:Y:S01]  /*6ecd0*/  IMAD R27, R27, UR5, RZ ;  /* 0x000000051b1b7c24 */ /* 0x000fe2000f8e02ff */
[C---:B------:R-:W-:Y:S01]  /*6ece0*/  IADD3 R2, P6, R3.reuse, R28, RZ ;  /* 0x0000001c03027210 */ /* 0x040fe20007fde0ff */
[----:B------:R0:W-:Y:S01]  /*6ecf0*/  @P3 STG.E.U8 desc[UR8][R24.64], R26 ;  /* 0x0000001a18003986 */ /* 0x0001e2000c101108 */
[----:B------:R-:W-:Y:S01]  /*6ed00*/  ULDC UR5, c[0x0][0x22c] ;  /* 0x00008b0000057ab9 */ /* 0x000fe20000000800 */
[----:B------:R-:W-:Y:S01]  /*6ed10*/  ULDC UR12, c[0x0][0x22c] ;  /* 0x00008b00000c7ab9 */ /* 0x000fe20000000800 */
[----:B------:R-:W-:-:S02]  /*6ed20*/  LEA.HI.X.SX32 R3, R3, R0, 0x1, P6 ;  /* 0x0000000003037211 */ /* 0x000fc400030f0eff */
[----:B0-----:R-:W-:-:S04]  /*6ed30*/  IADD3 R24, P6, R27, R28, RZ ;  /* 0x0000001c1b187210 */ /* 0x001fc80007fde0ff */
[----:B------:R-:W-:Y:S02]  /*6ed40*/  LEA.HI.X.SX32 R25, R27, R0, 0x1, P6 ;  /* 0x000000001b197211 */ /* 0x000fe400030f0eff */
[----:B------:R-:W-:Y:S01]  /*6ed50*/  PRMT R27, R4, 0x7771, RZ ;  /* 0x00007771041b7816 */ /* 0x000fe200000000ff */
[C---:B------:R-:W-:Y:S01]  /*6ed60*/  IMAD R26, R10.reuse, UR4, RZ ;  /* 0x000000040a1a7c24 */ /* 0x040fe2000f8e02ff */
[----:B------:R-:W-:Y:S01]  /*6ed70*/  ISETP.LT.AND P3, PT, R10, UR5, !P0 ;  /* 0x000000050a007c0c */ /* 0x000fe2000c761270 */
[----:B------:R0:W-:Y:S01]  /*6ed80*/  @P4 STG.E.U8 desc[UR8][R2.64], R29 ;  /* 0x0000001d02004986 */ /* 0x0001e2000c101108 */
[----:B------:R-:W-:Y:S01]  /*6ed90*/  ULDC UR4, c[0x0][0x248] ;  /* 0x0000920000047ab9 */ /* 0x000fe20000000800 */
[----:B------:R-:W-:Y:S02]  /*6eda0*/  ULDC UR5, c[0x0][0x22c] ;  /* 0x00008b0000057ab9 */ /* 0x000fe40000000800 */
[----:B------:R-:W3:Y:S04]  /*6edb0*/  LDL.LU R10, [R1+0x68] ;  /* 0x00006800010a7983 */ /* 0x000ee80000300800 */
[----:B------:R1:W-:Y:S04]  /*6edc0*/  @P5 STG.E.U8 desc[UR8][R24.64], R27 ;  /* 0x0000001b18005986 */ /* 0x0003e8000c101108 */
[----:B0-----:R-:W4:Y:S04]  /*6edd0*/  LDL.LU R29, [R1+0x64] ;  /* 0x00006400011d7983 */ /* 0x001f280000300800 */
[----:B-1----:R-:W5:Y:S01]  /*6ede0*/  LDL.LU R27, [R1+0x60] ;  /* 0x00006000011b7983 */ /* 0x002f620000300800 */
[----:B------:R-:W-:-:S02]  /*6edf0*/  IADD3 R2, P4, R26, R28, RZ ;  /* 0x0000001c1a027210 */ /* 0x000fc40007f9e0ff */
[----:B------:R-:W-:Y:S02]  /*6ee00*/  PRMT R25, R20, 0x7771, RZ ;  /* 0x0000777114197816 */ /* 0x000fe400000000ff */
[----:B------:R-:W-:-:S05]  /*6ee10*/  LEA.HI.X.SX32 R3, R26, R0, 0x1, P4 ;  /* 0x000000001a037211 */ /* 0x000fca00020f0eff */
[----:B------:R0:W-:Y:S01]  /*6ee20*/  @P3 STG.E.U8 desc[UR8][R2.64], R25 ;  /* 0x0000001902003986 */ /* 0x0001e2000c101108 */
[C---:B--2---:R-:W-:Y:S01]  /*6ee30*/  IMAD R24, R11.reuse, UR4, RZ ;  /* 0x000000040b187c24 */ /* 0x044fe2000f8e02ff */
[----:B------:R-:W-:Y:S01]  /*6ee40*/  ISETP.LT.AND P5, PT, R11, UR5, !P0 ;  /* 0x000000050b007c0c */ /* 0x000fe2000c7a1270 */
[----:B------:R-:W-:Y:S01]  /*6ee50*/  ULDC UR4, c[0x0][0x248] ;  /* 0x0000920000047ab9 */ /* 0x000fe20000000800 */
[----:B------:R-:W-:Y:S01]  /*6ee60*/  ULDC UR5, c[0x0][0x248] ;  /* 0x0000920000057ab9 */ /* 0x000fe20000000800 */
[----:B------:R-:W2:Y:S01]  /*6ee70*/  LDL.LU R11, [R1+0x6c] ;  /* 0x00006c00010b7983 */ /* 0x000ea20000300800 */
[----:B0-----:R-:W-:-:S04]  /*6ee80*/  IADD3 R2, P3, R24, R28, RZ ;  /* 0x0000001c18027210 */ /* 0x001fc80007f7e0ff */
[----:B------:R-:W-:Y:S02]  /*6ee90*/  LEA.HI.X.SX32 R3, R24, R0, 0x1, P3 ;  /* 0x0000000018037211 */ /* 0x000fe400018f0eff */
[----:B------:R-:W-:-:S05]  /*6eea0*/  PRMT R24, R16, 0x7771, RZ ;  /* 0x0000777110187816 */ /* 0x000fca00000000ff */
[----:B------:R0:W-:Y:S01]  /*6eeb0*/  @P5 STG.E.U8 desc[UR8][R2.64], R24 ;  /* 0x0000001802005986 */ /* 0x0001e2000c101108 */
[----:B----4-:R-:W-:Y:S01]  /*6eec0*/  ISETP.LT.AND P3, PT, R29, UR12, !P0 ;  /* 0x0000000c1d007c0c */ /* 0x010fe2000c761270 */
[----:B------:R-:W-:Y:S01]  /*6eed0*/  ULDC UR12, c[0x0][0x22c] ;  /* 0x00008b00000c7ab9 */ /* 0x000fe20000000800 */
[C---:B-----5:R-:W-:Y:S01]  /*6eee0*/  ISETP.LT.AND P4, PT, R27.reuse, UR6, !P0 ;  /* 0x000000061b007c0c */ /* 0x060fe2000c781270 */
[----:B------:R-:W-:Y:S01]  /*6eef0*/  IMAD R25, R27, UR4, RZ ;  /* 0x000000041b197c24 */ /* 0x000fe2000f8e02ff */
[----:B------:R-:W-:Y:S01]  /*6ef00*/  ULDC UR4, c[0x0][0x248] ;  /* 0x0000920000047ab9 */ /* 0x000fe20000000800 */
[----:B------:R-:W-:Y:S01]  /*6ef10*/  IMAD R27, R29, UR5, RZ ;  /* 0x000000051d1b7c24 */ /* 0x000fe2000f8e02ff */
[----:B------:R-:W-:Y:S02]  /*6ef20*/  ULDC UR6, c[0x0][0x22c] ;  /* 0x00008b0000067ab9 */ /* 0x000fe40000000800 */
[-C--:B0-----:R-:W-:Y:S01]  /*6ef30*/  IADD3 R24, P5, R25, R28.reuse, RZ ;  /* 0x0000001c19187210 */ /* 0x081fe20007fbe0ff */
[----:B------:R-:W-:Y:S01]  /*6ef40*/  ULDC UR5, c[0x0][0x22c] ;  /* 0x00008b0000057ab9 */ /* 0x000fe20000000800 */
[----:B------:R-:W-:-:S02]  /*6ef50*/  IADD3 R2, P6, R27, R28, RZ ;  /* 0x0000001c1b027210 */ /* 0x000fc40007fde0ff */
[-C--:B------:R-:W-:Y:S02]  /*6ef60*/  LEA.HI.X.SX32 R25, R25, R0.reuse, 0x1, P5 ;  /* 0x0000000019197211 */ /* 0x080fe400028f0eff */
[----:B------:R-:W-:Y:S02]  /*6ef70*/  PRMT R29, R14, 0x7772, RZ ;  /* 0x000077720e1d7816 */ /* 0x000fe400000000ff */
[----:B------:R-:W-:Y:S02]  /*6ef80*/  LEA.HI.X.SX32 R3, R27, R0, 0x1, P6 ;  /* 0x000000001b037211 */ /* 0x000fe400030f0eff */
[----:B------:R-:W-:Y:S01]  /*6ef90*/  PRMT R27, R12, 0x7772, RZ ;  /* 0x000077720c1b7816 */ /* 0x000fe200000000ff */
[C---:B---3--:R-:W-:Y:S01]  /*6efa0*/  IMAD R26, R10.reuse, UR4, RZ ;  /* 0x000000040a1a7c24 */ /* 0x048fe2000f8e02ff */
[----:B------:R-:W-:Y:S01]  /*6efb0*/  ISETP.LT.AND P5, PT, R10, UR5, !P0 ;  /* 0x000000050a007c0c */ /* 0x000fe2000c7a1270 */
[----:B------:R0:W-:Y:S01]  /*6efc0*/  @P4 STG.E.U8 desc[UR8][R24.64], R29 ;  /* 0x0000001d18004986 */ /* 0x0001e2000c101108 */
[----:B------:R-:W-:Y:S01]  /*6efd0*/  ULDC UR4, c[0x0][0x248] ;  /* 0x0000920000047ab9 */ /* 0x000fe20000000800 */
[----:B------:R-:W-:-:S02]  /*6efe0*/  ULDC UR5, c[0x0][0x22c] ;  /* 0x00008b0000057ab9 */ /* 0x000fc40000000800 */
[----:B------:R-:W3:Y:S04]  /*6eff0*/  LDL.LU R10, [R1+0x78] ;  /* 0x00007800010a7983 */ /* 0x000ee80000300800 */
[----:B------:R1:W-:Y:S04]  /*6f000*/  @P3 STG.E.U8 desc[UR8][R2.64], R27 ;  /* 0x0000001b02003986 */ /* 0x0003e8000c101108 */
[----:B0-----:R-:W4:Y:S04]  /*6f010*/  LDL.LU R29, [R1+0x74] ;  /* 0x00007400011d7983 */ /* 0x001f280000300800 */
[----:B-1----:R-:W5:Y:S01]  /*6f020*/  LDL.LU R27, [R1+0x70] ;  /* 0x00007000011b7983 */ /* 0x002f620000300800 */
[----:B------:R-:W-:-:S02]  /*6f030*/  IADD3 R24, P4, R26, R28, RZ ;  /* 0x0000001c1a187210 */ /* 0x000fc40007f9e0ff */
[----:B------:R-:W-:Y:S02]  /*6f040*/  PRMT R2, R9, 0x7772, RZ ;  /* 0x0000777209027816 */ /* 0x000fe400000000ff */
[----:B------:R-:W-:-:S05]  /*6f050*/  LEA.HI.X.SX32 R25, R26, R0, 0x1, P4 ;  /* 0x000000001a197211 */ /* 0x000fca00020f0eff */
[----:B------:R0:W-:Y:S02]  /*6f060*/  @P5 STG.E.U8 desc[UR8][R24.64], R2 ;  /* 0x0000000218005986 */ /* 0x0001e4000c101108 */
[----:B0-----:R-:W-:Y:S01]  /*6f070*/  PRMT R24, R8, 0x7772, RZ ;  /* 0x0000777208187816 */ /* 0x001fe200000000ff */
[C---:B--2---:R-:W-:Y:S01]  /*6f080*/  IMAD R3, R11.reuse, UR4, RZ ;  /* 0x000000040b037c24 */ /* 0x044fe2000f8e02ff */
[----:B------:R-:W-:Y:S01]  /*6f090*/  ISETP.LT.AND P6, PT, R11, UR5, !P0 ;  /* 0x000000050b007c0c */ /* 0x000fe2000c7c1270 */
[----:B------:R-:W-:Y:S01]  /*6f0a0*/  ULDC UR4, c[0x0][0x248] ;  /* 0x0000920000047ab9 */ /* 0x000fe20000000800 */
[----:B------:R-:W-:Y:S01]  /*6f0b0*/  ULDC UR5, c[0x0][0x248] ;  /* 0x0000920000057ab9 */ /* 0x000fe20000000800 */
[----:B------:R-:W2:Y:S01]  /*6f0c0*/  LDL.LU R11, [R1+0x80] ;  /* 0x00008000010b7983 */ /* 0x000ea20000300800 */
[----:B------:R-:W-:-:S04]  /*6f0d0*/  IADD3 R2, P3, R3, R28, RZ ;  /* 0x0000001c03027210 */ /* 0x000fc80007f7e0ff */
[----:B------:R-:W-:-:S05]  /*6f0e0*/  LEA.HI.X.SX32 R3, R3, R0, 0x1, P3 ;  /* 0x0000000003037211 */ /* 0x000fca00018f0eff */
        /* <DEDUP_REMOVED lines=39> */
[C---:B-----5:R-:W-:Y:S01]  /*6f360*/  IMAD R25, R27.reuse, UR4, RZ ;  /* 0x000000041b197c24 */ /* 0x060fe2000f8e02ff */
[----:B------:R-:W-:Y:S01]  /*6f370*/  ISETP.LT.AND P4, PT, R27, UR6, !P0 ;  /* 0x000000061b007c0c */ /* 0x000fe2000c781270 */
[----:B------:R-:W-:Y:S01]  /*6f380*/  IMAD R27, R29, UR5, RZ ;  /* 0x000000051d1b7c24 */ /* 0x000fe2000f8e02ff */
[----:B------:R-:W-:Y:S02]  /*6f390*/  ULDC UR4, c[0x0][0x248] ;  /* 0x0000920000047ab9 */ /* 0x000fe40000000800 */
[-C--:B0-----:R-:W-:Y:S01]  /*6f3a0*/  IADD3 R24, P5, R25, R28.reuse, RZ ;  /* 0x0000001c19187210 */ /* 0x081fe20007fbe0ff */
[----:B------:R-:W-:Y:S01]  /*6f3b0*/  ULDC UR5, c[0x0][0x22c] ;  /* 0x00008b0000057ab9 */ /* 0x000fe20000000800 */
[----:B------:R-:W-:Y:S01]  /*6f3c0*/  IADD3 R2, P6, R27, R28, RZ ;  /* 0x0000001c1b027210 */ /* 0x000fe20007fde0ff */
[----:B------:R-:W-:Y:S01]  /*6f3d0*/  ULDC UR6, c[0x0][0x22c] ;  /* 0x00008b0000067ab9 */ /* 0x000fe20000000800 */
[----:B------:R-:W-:-:S02]  /*6f3e0*/  LEA.HI.X.SX32 R25, R25, R0, 0x1, P5 ;  /* 0x0000000019197211 */ /* 0x000fc400028f0eff */
[----:B------:R-:W-:Y:S01]  /*6f3f0*/  PRMT R29, R14, 0x7773, RZ ;  /* 0x000077730e1d7816 */ /* 0x000fe200000000ff */
[C---:B---3--:R-:W-:Y:S01]  /*6f400*/  IMAD R26, R10.reuse, UR4, RZ ;  /* 0x000000040a1a7c24 */ /* 0x048fe2000f8e02ff */
[----:B------:R-:W-:Y:S01]  /*6f410*/  ISETP.LT.AND P5, PT, R10, UR5, !P0 ;  /* 0x000000050a007c0c */ /* 0x000fe2000c7a1270 */
[----:B------:R-:W3:Y:S01]  /*6f420*/  LDL.LU R14, [R1+0x1cc8] ;  /* 0x001cc800010e7983 */ /* 0x000ee20000300800 */
[----:B------:R-:W-:Y:S01]  /*6f430*/  LEA.HI.X.SX32 R3, R27, R0, 0x1, P6 ;  /* 0x000000001b037211 */ /* 0x000fe200030f0eff */
[----:B------:R-:W-:Y:S01]  /*6f440*/  ULDC UR4, c[0x0][0x248] ;  /* 0x0000920000047ab9 */ /* 0x000fe20000000800 */
[----:B------:R-:W-:Y:S01]  /*6f450*/  PRMT R12, R12, 0x7773, RZ ;  /* 0x000077730c0c7816 */ /* 0x000fe200000000ff */
[----:B------:R-:W4:Y:S01]  /*6f460*/  LDL.LU R10, [R1+0x9c] ;  /* 0x00009c00010a7983 */ /* 0x000f220000300800 */
[----:B------:R-:W-:-:S03]  /*6f470*/  ULDC UR5, c[0x0][0x22c] ;  /* 0x00008b0000057ab9 */ /* 0x000fc60000000800 */
[----:B------:R-:W5:Y:S04]  /*6f480*/  LDL.LU R27, [R1+0x98] ;  /* 0x00009800011b7983 */ /* 0x000f680000300800 */
[----:B------:R0:W-:Y:S04]  /*6f490*/  @P4 STG.E.U8 desc[UR8][R24.64], R29 ;  /* 0x0000001d18004986 */ /* 0x0001e8000c101108 */
[----:B0-----:R-:W3:Y:S01]  /*6f4a0*/  LDL.LU R29, [R1+0x94] ;  /* 0x00009400011d7983 */ /* 0x001ee20000300800 */
[----:B------:R-:W-:-:S03]  /*6f4b0*/  IADD3 R24, P4, R26, R28, RZ ;  /* 0x0000001c1a187210 */ /* 0x000fc60007f9e0ff */
[----:B------:R0:W-:Y:S01]  /*6f4c0*/  @P3 STG.E.U8 desc[UR8][R2.64], R12 ;  /* 0x0000000c02003986 */ /* 0x0001e2000c101108 */
[----:B------:R-:W-:Y:S02]  /*6f4d0*/  LEA.HI.X.SX32 R25, R26, R0, 0x1, P4 ;  /* 0x000000001a197211 */ /* 0x000fe400020f0eff */
[----:B0-----:R-:W-:Y:S02]  /*6f4e0*/  PRMT R2, R9, 0x7773, RZ ;  /* 0x0000777309027816 */ /* 0x001fe400000000ff */
[----:B------:R-:W4:Y:S04]  /*6f4f0*/  LDL.LU R9, [R1+0x1cc4] ;  /* 0x001cc40001097983 */ /* 0x000f280000300800 */
[----:B------:R0:W-:Y:S01]  /*6f500*/  @P5 STG.E.U8 desc[UR8][R24.64], R2 ;  /* 0x0000000218005986 */ /* 0x0001e2000c101108 */
[----:B------:R-:W-:-:S02]  /*6f510*/  PRMT R26, R13, 0x7773, RZ ;  /* 0x000077730d1a7816 */ /* 0x000fc400000000ff */
        /* <DEDUP_REMOVED lines=9> */
[C---:B-----5:R-:W-:Y:S01]  /*6f5b0*/  IMAD R12, R27.reuse, UR5, RZ ;  /* 0x000000051b0c7c24 */ /* 0x060fe2000f8e02ff */
[----:B------:R-:W-:Y:S01]  /*6f5c0*/  ISETP.LT.AND P3, PT, R27, UR12, !P0 ;  /* 0x0000000c1b007c0c */ /* 0x000fe2000c761270 */
[----:B------:R-:W-:Y:S01]  /*6f5d0*/  ULDC UR5, c[0x0][0x22c] ;  /* 0x00008b0000057ab9 */ /* 0x000fe20000000800 */
[----:B------:R-:W5:Y:S04]  /*6f5e0*/  LDL.LU R27, [R1+0xa8] ;  /* 0x0000a800011b7983 */ /* 0x000f680000300800 */
[----:B------:R-:W5:Y:S01]  /*6f5f0*/  LDL.LU R13, [R1+0x1cc0] ;  /* 0x001cc000010d7983 */ /* 0x000f620000300800 */
[C---:B---3--:R-:W-:Y:S01]  /*6f600*/  IMAD R8, R29.reuse, UR4, RZ ;  /* 0x000000041d087c24 */ /* 0x048fe2000f8e02ff */
[----:B------:R-:W-:Y:S01]  /*6f610*/  ISETP.LT.AND P4, PT, R29, UR6, !P0 ;  /* 0x000000061d007c0c */ /* 0x000fe2000c781270 */
[----:B------:R-:W-:Y:S01]  /*6f620*/  ULDC UR4, c[0x0][0x248] ;  /* 0x0000920000047ab9 */ /* 0x000fe20000000800 */
[-C--:B0-----:R-:W-:Y:S01]  /*6f630*/  IADD3 R2, P6, R12, R28.reuse, RZ ;  /* 0x0000001c0c027210 */ /* 0x081fe20007fde0ff */
[----:B------:R-:W-:Y:S01]  /*6f640*/  ULDC UR6, c[0x0][0x22c] ;  /* 0x00008b0000067ab9 */ /* 0x000fe20000000800 */
[----:B------:R-:W-:-:S04]  /*6f650*/  IADD3 R24, P5, R8, R28, RZ ;  /* 0x0000001c08187210 */ /* 0x000fc80007fbe0ff */
[-C--:B------:R-:W-:Y:S01]  /*6f660*/  LEA.HI.X.SX32 R25, R8, R0.reuse, 0x1, P5 ;  /* 0x0000000008197211 */ /* 0x080fe200028f0eff */
[C---:B----4-:R-:W-:Y:S01]  /*6f670*/  IMAD R8, R10.reuse, UR4, RZ ;  /* 0x000000040a087c24 */ /* 0x050fe2000f8e02ff */
[----:B------:R-:W-:Y:S01]  /*6f680*/  ISETP.LT.AND P5, PT, R10, UR5, !P0 ;  /* 0x000000050a007c0c */ /* 0x000fe2000c7a1270 */
[----:B------:R-:W-:Y:S01]  /*6f690*/  ULDC UR4, c[0x0][0x248] ;  /* 0x0000920000047ab9 */ /* 0x000fe20000000800 */
[----:B------:R-:W3:Y:S01]  /*6f6a0*/  LDL.LU R10, [R1+0x24] ;  /* 0x00002400010a7983 */ /* 0x000ee20000300800 */
[----:B------:R-:W-:Y:S01]  /*6f6b0*/  LEA.HI.X.SX32 R3, R12, R0, 0x1, P6 ;  /* 0x000000000c037211 */ /* 0x000fe200030f0eff */
[----:B------:R-:W-:Y:S01]  /*6f6c0*/  ULDC UR5, c[0x0][0x22c] ;  /* 0x00008b0000057ab9 */ /* 0x000fe20000000800 */
[----:B------:R-:W-:Y:S01]  /*6f6d0*/  PRMT R4, R4, 0x7773, RZ ;  /* 0x0000777304047816 */ /* 0x000fe200000000ff */
[----:B------:R0:W-:Y:S01]  /*6f6e0*/  @P4 STG.E.U8 desc[UR8][R24.64], R26 ;  /* 0x0000001a18004986 */ /* 0x0001e2000c101108 */
[----:B------:R-:W-:Y:S01]  /*6f6f0*/  PRMT R20, R20, 0x7773, RZ ;  /* 0x0000777314147816 */ /* 0x000fe200000000ff */
[----:B------:R-:W1:Y:S02]  /*6f700*/  LDC R12, c[0x0][0x248] ;  /* 0x00009200ff0c7b82 */ /* 0x000e640000000800 */
[----:B0-----:R-:W4:Y:S04]  /*6f710*/  LDL.LU R26, [R1+0xa4] ;  /* 0x0000a400011a7983 */ /* 0x001f280000300800 */
[----:B------:R0:W-:Y:S01]  /*6f720*/  @P3 STG.E.U8 desc[UR8][R2.64], R4 ;  /* 0x0000000402003986 */ /* 0x0001e2000c101108 */
[----:B------:R-:W-:-:S02]  /*6f730*/  IADD3 R24, P4, R8, R28, RZ ;  /* 0x0000001c08187210 */ /* 0x000fc40007f9e0ff */
[----:B------:R-:W-:Y:S01]  /*6f740*/  PRMT R16, R16, 0x7773, RZ ;  /* 0x0000777310107816 */ /* 0x000fe200000000ff */
[----:B------:R-:W4:Y:S01]  /*6f750*/  LDL.LU R29, [R1+0xb4] ;  /* 0x0000b400011d7983 */ /* 0x000f220000300800 */
[----:B0-----:R-:W0:Y:S01]  /*6f760*/  LDC R4, c[0x0][0x248] ;  /* 0x00009200ff047b82 */ /* 0x001e220000000800 */
[----:B------:R-:W-:-:S05]  /*6f770*/  LEA.HI.X.SX32 R25, R8, R0, 0x1, P4 ;  /* 0x0000000008197211 */ /* 0x000fca00020f0eff */
[----:B------:R1:W-:Y:S01]  /*6f780*/  @P5 STG.E.U8 desc[UR8][R24.64], R20 ;  /* 0x0000001418005986 */ /* 0x0003e2000c101108 */
[C---:B--2---:R-:W-:Y:S01]  /*6f790*/  IMAD R2, R11.reuse, UR4, RZ ;  /* 0x000000040b027c24 */ /* 0x044fe2000f8e02ff */
[----:B------:R-:W-:Y:S01]  /*6f7a0*/  ISETP.LT.AND P3, PT, R11, UR5, !P0 ;  /* 0x000000050b007c0c */ /* 0x000fe2000c761270 */
[----:B------:R-:W-:Y:S01]  /*6f7b0*/  ULDC UR4, c[0x0][0x248] ;  /* 0x0000920000047ab9 */ /* 0x000fe20000000800 */
[----:B------:R-:W-:Y:S01]  /*6f7c0*/  ULDC UR5, c[0x0][0x22c] ;  /* 0x00008b0000057ab9 */ /* 0x000fe20000000800 */
[----:B------:R-:W2:Y:S01]  /*6f7d0*/  LDL.LU R11, [R1+0x14] ;  /* 0x00001400010b7983 */ /* 0x000ea20000300800 */
[----:B-1----:R-:W-:-:S03]  /*6f7e0*/  IADD3 R24, P4, R2, R28, RZ ;  /* 0x0000001c02187210 */ /* 0x002fc60007f9e0ff */
[----:B------:R-:W2:Y:S01]  /*6f7f0*/  LDL.LU R20, [R1+0xac] ;  /* 0x0000ac0001147983 */ /* 0x000ea20000300800 */
[----:B------:R-:W-:-:S05]  /*6f800*/  LEA.HI.X.SX32 R25, R2, R0, 0x1, P4 ;  /* 0x0000000002197211 */ /* 0x000fca00020f0eff */
[----:B------:R1:W-:Y:S02]  /*6f810*/  @P3 STG.E.U8 desc[UR8][R24.64], R16 ;  /* 0x0000001018003986 */ /* 0x0003e4000c101108 */
[----:B-1----:R-:W1:Y:S01]  /*6f820*/  LDC R16, c[0x0][0x248] ;  /* 0x00009200ff107b82 */ /* 0x002e620000000800 */
[----:B-----5:R-:W-:Y:S02]  /*6f830*/  ISETP.LT.AND P4, PT, R27, UR6, !P0 ;  /* 0x000000061b007c0c */ /* 0x020fe4000c781270 */
[----:B------:R-:W5:Y:S01]  /*6f840*/  LDL.LU R27, [R1+0xb8] ;  /* 0x0000b800011b7983 */ /* 0x000f620000300800 */
[----:B---3--:R-:W-:Y:S01]  /*6f850*/  PRMT R8, R10, 0x7770, RZ ;  /* 0x000077700a087816 */ /* 0x008fe200000000ff */
[C---:B----4-:R-:W-:Y:S01]  /*6f860*/  IMAD R3, R26.reuse, UR4, RZ ;  /* 0x000000041a037c24 */ /* 0x050fe2000f8e02ff */
[----:B------:R-:W-:Y:S01]  /*6f870*/  ISETP.LT.AND P5, PT, R26, UR5, !P0 ;  /* 0x000000051a007c0c */ /* 0x000fe2000c7a1270 */
[----:B------:R-:W-:Y:S01]  /*6f880*/  ULDC UR4, c[0x0][0x22c] ;  /* 0x00008b0000047ab9 */ /* 0x000fe20000000800 */
[----:B------:R-:W3:Y:S02]  /*6f890*/  LDC R26, c[0x0][0x248] ;  /* 0x00009200ff1a7b82 */ /* 0x000ee40000000800 */
[----:B------:R-:W-:Y:S01]  /*6f8a0*/  IADD3 R2, P6, R3, R28, RZ ;  /* 0x0000001c03027210 */ /* 0x000fe20007fde0ff */
[----:B0-----:R-:W-:-:S03]  /*6f8b0*/  IMAD R4, R4, 0x4, R3 ;  /* 0x0000000404047824 */ /* 0x001fc600078e0203 */
[----:B------:R-:W-:-:S05]  /*6f8c0*/  LEA.HI.X.SX32 R3, R3, R0, 0x1, P6 ;  /* 0x0000000003037211 */ /* 0x000fca00030f0eff */
[----:B------:R0:W-:Y:S04]  /*6f8d0*/  @P5 STG.E.U8 desc[UR8][R2.64], R8 ;  /* 0x0000000802005986 */ /* 0x0001e8000c101108 */
[----:B0-----:R-:W4:Y:S01]  /*6f8e0*/  LDL.LU R2, [R1+0xb0] ;  /* 0x0000b00001027983 */ /* 0x001f220000300800 */
[----:B------:R-:W-:Y:S01]  /*6f8f0*/  IADD3 R24, P6, R4, R28, RZ ;  /* 0x0000001c04187210 */ /* 0x000fe20007fde0ff */
[----:B------:R-:W-:Y:S02]  /*6f900*/  IMAD R3, R12, 0x4, R4 ;  /* 0x000000040c037824 */ /* 0x000fe400078e0204 */
[----:B------:R-:W0:Y:S01]  /*6f910*/  LDC R12, c[0x0][0x248] ;  /* 0x00009200ff0c7b82 */ /* 0x000e220000000800 */
[----:B------:R-:W-:Y:S02]  /*6f920*/  LEA.HI.X.SX32 R25, R4, R0, 0x1, P6 ;  /* 0x0000000004197211 */ /* 0x000fe400030f0eff */
[----:B------:R-:W-:-:S05]  /*6f930*/  PRMT R4, R13, 0x7770, RZ ;  /* 0x000077700d047816 */ /* 0x000fca00000000ff */
[----:B------:R3:W-:Y:S02]  /*6f940*/  @P2 STG.E.U8 desc[UR8][R24.64], R4 ;  /* 0x0000000418002986 */ /* 0x0007e4000c101108 */
[----:B---3--:R-:W-:Y:S02]  /*6f950*/  IMAD R4, R26, 0x4, R3 ;  /* 0x000000041a047824 */ /* 0x008fe400078e0203 */
[----:B------:R-:W3:Y:S03]  /*6f960*/  LDL.LU R26, [R1+0xbc] ;  /* 0x0000bc00011a7983 */ /* 0x000ee60000300800 */
[----:B------:R-:W-:-:S04]  /*6f970*/  IADD3 R24, P2, R4, R28, RZ ;  /* 0x0000001c04187210 */ /* 0x000fc80007f5e0ff */
[----:B------:R-:W-:Y:S02]  /*6f980*/  LEA.HI.X.SX32 R25, R4, R0, 0x1, P2 ;  /* 0x0000000004197211 */ /* 0x000fe400010f0eff */
[----:B--2---:R-:W-:Y:S01]  /*6f990*/  ISETP.LT.AND P3, PT, R20, UR4, !P0 ;  /* 0x0000000414007c0c */ /* 0x004fe2000c761270 */
[----:B------:R-:W-:Y:S01]  /*6f9a0*/  ULDC UR4, c[0x0][0x22c] ;  /* 0x00008b0000047ab9 */ /* 0x000fe20000000800 */
[----:B------:R-:W2:Y:S01]  /*6f9b0*/  LDC R20, c[0x0][0x248] ;  /* 0x00009200ff147b82 */ /* 0x000ea20000000800 */
[----:B------:R-:W-:Y:S02]  /*6f9c0*/  PRMT R8, R11, 0x7770, RZ ;  /* 0x000077700b087816 */ /* 0x000fe400000000ff */
[----:B----4-:R-:W-:Y:S01]  /*6f9d0*/  ISETP.LT.AND P5, PT, R2, UR4, !P0 ;  /* 0x0000000402007c0c */ /* 0x010fe2000c7a1270 */
[----:B------:R-:W-:Y:S01]  /*6f9e0*/  ULDC UR4, c[0x0][0x22c] ;  /* 0x00008b0000047ab9 */ /* 0x000fe20000000800 */
[----:B------:R-:W-:-:S04]  /*6f9f0*/  IADD3 R2, P6, R3, R28, RZ ;  /* 0x0000001c03027210 */ /* 0x000fc80007fde0ff */
[----:B------:R-:W-:-:S05]  /*6fa00*/  LEA.HI.X.SX32 R3, R3, R0, 0x1, P6 ;  /* 0x0000000003037211 */ /* 0x000fca00030f0eff */
[----:B------:R1:W-:Y:S01]  /*6fa10*/  @P4 STG.E.U8 desc[UR8][R2.64], R8 ;  /* 0x0000000802004986 */ /* 0x0003e2000c101108 */
[----:B------:R-:W-:Y:S01]  /*6fa20*/  ISETP.LT.AND P6, PT, R29, UR4, !P0 ;  /* 0x000000041d007c0c */ /* 0x000fe2000c7c1270 */
[----:B------:R-:W-:Y:S01]  /*6fa30*/  ULDC UR4, c[0x0][0x22c] ;  /* 0x00008b0000047ab9 */ /* 0x000fe20000000800 */
[----:B-1----:R-:W-:Y:S01]  /*6fa40*/  IMAD R3, R16, 0x4, R4 ;  /* 0x0000000410037824 */ /* 0x002fe200078e0204 */
[----:B------:R-:W-:Y:S01]  /*6fa50*/  PRMT R4, R9, 0x7770, RZ ;  /* 0x0000777009047816 */ /* 0x000fe200000000ff */
[----:B------:R-:W4:Y:S01]  /*6fa60*/  LDL.LU R29, [R1+0xc4] ;  /* 0x0000c400011d7983 */ /* 0x000f220000300800 */
[----:B------:R-:W-:Y:S01]  /*6fa70*/  PRMT R8, R14, 0x7770, RZ ;  /* 0x000077700e087816 */ /* 0x000fe200000000ff */
[----:B------:R-:W1:Y:S01]  /*6fa80*/  LDC R16, c[0x0][0x248] ;  /* 0x00009200ff107b82 */ /* 0x000e620000000800 */
[----:B------:R-:W-:Y:S01]  /*6fa90*/  IADD3 R2, P2, R3, R28, RZ ;  /* 0x0000001c03027210 */ /* 0x000fe20007f5e0ff */
[----:B------:R2:W-:Y:S01]  /*6faa0*/  @P3 STG.E.U8 desc[UR8][R24.64], R4 ;  /* 0x0000000418003986 */ /* 0x0005e2000c101108 */
[----:B-----5:R-:W-:Y:S01]  /*6fab0*/  ISETP.LT.AND P4, PT, R27, UR4, !P0 ;  /* 0x000000041b007c0c */ /* 0x020fe2000c781270 */
[----:B------:R-:W-:-:S02]  /*6fac0*/  ULDC UR4, c[0x0][0x22c] ;  /* 0x00008b0000047ab9 */ /* 0x000fc40000000800 */
[----:B------:R-:W5:Y:S01]  /*6fad0*/  LDL.LU R27, [R1+0xc8] ;  /* 0x0000c800011b7983 */ /* 0x000f620000300800 */
[----:B---3--:R-:W-:Y:S01]  /*6fae0*/  ISETP.LT.AND P3, PT, R26, UR4, !P0 ;  /* 0x000000041a007c0c */ /* 0x008fe2000c761270 */
[----:B------:R-:W-:Y:S02]  /*6faf0*/  ULDC UR4, c[0x0][0x22c] ;  /* 0x00008b0000047ab9 */ /* 0x000fe40000000800 */
[----:B------:R-:W3:Y:S01]  /*6fb00*/  LDL.LU R26, [R1+0xcc] ;  /* 0x0000cc00011a7983 */ /* 0x000ee20000300800 */
[----:B--2---:R-:W-:Y:S01]  /*6fb10*/  IMAD R4, R20, 0x4, R3 ;  /* 0x0000000414047824 */ /* 0x004fe200078e0203 */
[----:B------:R-:W-:Y:S01]  /*6fb20*/  LEA.HI.X.SX32 R3, R3, R0, 0x1, P2 ;  /* 0x0000000003037211 */ /* 0x000fe200010f0eff */
[----:B------:R-:W2:Y:S04]  /*6fb30*/  LDC R20, c[0x0][0x248] ;  /* 0x00009200ff147b82 */ /* 0x000ea80000000800 */
[----:B------:R0:W-:Y:S04]  /*6fb40*/  @P5 STG.E.U8 desc[UR8][R2.64], R8 ;  /* 0x0000000802005986 */ /* 0x0001e8000c101108 */
[----:B0-----:R-:W2:Y:S01]  /*6fb50*/  LDL.LU R2, [R1+0xc0] ;  /* 0x0000c00001027983 */ /* 0x001ea20000300800 */
[----:B------:R-:W-:Y:S01]  /*6fb60*/  IADD3 R24, P2, R4, R28, RZ ;  /* 0x0000001c04187210 */ /* 0x000fe20007f5e0ff */
[----:B------:R-:W-:-:S02]  /*6fb70*/  IMAD R3, R12, 0x4, R4 ;  /* 0x000000040c037824 */ /* 0x000fc400078e0204 */
[----:B------:R-:W0:Y:S01]  /*6fb80*/  LDC R12, c[0x0][0x248] ;  /* 0x00009200ff0c7b82 */ /* 0x000e220000000800 */
[----:B------:R-:W-:Y:S02]  /*6fb90*/  LEA.HI.X.SX32 R25, R4, R0, 0x1, P2 ;  /* 0x0000000004197211 */ /* 0x000fe400010f0eff */
[----:B------:R-:W-:Y:S02]  /*6fba0*/  PRMT R4, R5, 0x7770, RZ ;  /* 0x0000777005047816 */ /* 0x000fe400000000ff */
[----:B------:R-:W-:-:S03]  /*6fbb0*/  PRMT R8, R21, 0x7770, RZ ;  /* 0x0000777015087816 */ /* 0x000fc600000000ff */
[----:B------:R1:W-:Y:S02]  /*6fbc0*/  @P6 STG.E.U8 desc[UR8][R24.64], R4 ;  /* 0x0000000418006986 */ /* 0x0003e4000c101108 */
[----:B-1----:R-:W-:Y:S02]  /*6fbd0*/  IMAD R4, R16, 0x4, R3 ;  /* 0x0000000410047824 */ /* 0x002fe400078e0203 */
[----:B------:R-:W1:Y:S03]  /*6fbe0*/  LDC R16, c[0x0][0x248] ;  /* 0x00009200ff107b82 */ /* 0x000e660000000800 */
[----:B------:R-:W-:-:S04]  /*6fbf0*/  IADD3 R24, P6, R4, R28, RZ ;  /* 0x0000001c04187210 */ /* 0x000fc80007fde0ff */
[----:B------:R-:W-:Y:S02]  /*6fc00*/  LEA.HI.X.SX32 R25, R4, R0, 0x1, P6 ;  /* 0x0000000004197211 */ /* 0x000fe400030f0eff */
[----:B--2---:R-:W-:Y:S01]  /*6fc10*/  ISETP.LT.AND P2, PT, R2, UR4, !P0 ;  /* 0x0000000402007c0c */ /* 0x004fe2000c741270 */
[----:B------:R-:W-:Y:S01]  /*6fc20*/  ULDC UR4, c[0x0][0x22c] ;  /* 0x00008b0000047ab9 */ /* 0x000fe20000000800 */
[----:B------:R-:W-:-:S04]  /*6fc30*/  IADD3 R2, P5, R3, R28, RZ ;  /* 0x0000001c03027210 */ /* 0x000fc80007fbe0ff */
[----:B------:R-:W-:-:S05]  /*6fc40*/  LEA.HI.X.SX32 R3, R3, R0, 0x1, P5 ;  /* 0x0000000003037211 */ /* 0x000fca00028f0eff */
[----:B------:R2:W-:Y:S01]  /*6fc50*/  @P4 STG.E.U8 desc[UR8][R2.64], R8 ;  /* 0x0000000802004986 */ /* 0x0005e2000c101108 */
[----:B----4-:R-:W-:Y:S01]  /*6fc60*/  ISETP.LT.AND P5, PT, R29, UR4, !P0 ;  /* 0x000000041d007c0c */ /* 0x010fe2000c7a1270 */
[----:B------:R-:W-:Y:S01]  /*6fc70*/  ULDC UR4, c[0x0][0x22c] ;  /* 0x00008b0000047ab9 */ /* 0x000fe20000000800 */
[----:B--2---:R-:W-:Y:S01]  /*6fc80*/  IMAD R3, R20, 0x4, R4 ;  /* 0x0000000414037824 */ /* 0x004fe200078e0204 */
[----:B------:R-:W-:Y:S01]  /*6fc90*/  PRMT R4, R17, 0x7770, RZ ;  /* 0x0000777011047816 */ /* 0x000fe200000000ff */
[----:B------:R-:W2:Y:S01]  /*6fca0*/  LDL.LU R29, [R1+0xd4] ;  /* 0x0000d400011d7983 */ /* 0x000ea20000300800 */
[----:B------:R-:W-:Y:S01]  /*6fcb0*/  PRMT R8, R10, 0x7771, RZ ;  /* 0x000077710a087816 */ /* 0x000fe200000000ff */
[----:B------:R-:W4:Y:S01]  /*6fcc0*/  LDC R20, c[0x0][0x248] ;  /* 0x00009200ff147b82 */ /* 0x000f220000000800 */
        /* <DEDUP_REMOVED lines=8> */
[----:B0-----:R-:W-:Y:S01]  /*6fd50*/  IMAD R4, R12, 0x4, R3 ;  /* 0x000000040c047824 */ /* 0x001fe200078e0203 */
[----:B------:R-:W-:Y:S01]  /*6fd60*/  LEA.HI.X.SX32 R3, R3, R0, 0x1, P6 ;  /* 0x0000000003037211 */ /* 0x000fe200030f0eff */
[----:B------:R-:W0:Y:S04]  /*6fd70*/  LDC R12, c[0x0][0x248] ;  /* 0x00009200ff0c7b82 */ /* 0x000e280000000800 */
[----:B------:R1:W-:Y:S04]  /*6fd80*/  @P2 STG.E.U8 desc[UR8][R2.64], R8 ;  /* 0x0000000802002986 */ /* 0x0003e8000c101108 */
[----:B-1----:R-:W2:Y:S01]  /*6fd90*/  LDL.LU R2, [R1+0xd0] ;  /* 0x0000d00001027983 */ /* 0x002ea20000300800 */
[----:B------:R-:W-:Y:S01]  /*6fda0*/  IADD3 R24, P6, R4, R28, RZ ;  /* 0x0000001c04187210 */ /* 0x000fe20007fde0ff */
[----:B------:R-:W-:-:S02]  /*6fdb0*/  IMAD R3, R16, 0x4, R4 ;  /* 0x0000000410037824 */ /* 0x000fc400078e0204 */
[----:B------:R-:W1:Y:S01]  /*6fdc0*/  LDC R16, c[0x0][0x248] ;  /* 0x00009200ff107b82 */ /* 0x000e620000000800 */
[----:B------:R-:W-:Y:S02]  /*6fdd0*/  LEA.HI.X.SX32 R25, R4, R0, 0x1, P6 ;  /* 0x0000000004197211 */ /* 0x000fe400030f0eff */
[----:B------:R-:W-:Y:S02]  /*6fde0*/  PRMT R4, R13, 0x7771, RZ ;  /* 0x000077710d047816 */ /* 0x000fe400000000ff */
[----:B------:R-:W-:-:S03]  /*6fdf0*/  PRMT R8, R11, 0x7771, RZ ;  /* 0x000077710b087816 */ /* 0x000fc600000000ff */
[----:B------:R4:W-:Y:S02]  /*6fe00*/  @P5 STG.E.U8 desc[UR8][R24.64], R4 ;  /* 0x0000000418005986 */ /* 0x0009e4000c101108 */
[----:B----4-:R-:W-:Y:S02]  /*6fe10*/  IMAD R4, R20, 0x4, R3 ;  /* 0x0000000414047824 */ /* 0x010fe400078e0203 */
[----:B------:R-:W4:Y:S01]  /*6fe20*/  LDC R20, c[0x0][0x248] ;  /* 0x00009200ff147b82 */ /* 0x000f220000000800 */
[----:B--2---:R-:W-:Y:S01]  /*6fe30*/  ISETP.LT.AND P2, PT, R2, UR4, !P0 ;  /* 0x0000000402007c0c */ /* 0x004fe2000c741270 */
[----:B------:R-:W-:Y:S01]  /*6fe40*/  ULDC UR4, c[0x0][0x22c] ;  /* 0x00008b0000047ab9 */ /* 0x000fe20000000800 */
[----:B------:R-:W-:-:S04]  /*6fe50*/  IADD3 R2, P6, R3, R28, RZ ;  /* 0x0000001c03027210 */ /* 0x000fc80007fde0ff */
[----:B------:R-:W-:Y:S02]  /*6fe60*/  LEA.HI.X.SX32 R3, R3, R0, 0x1, P6 ;  /* 0x0000000003037211 */ /* 0x000fe400030f0eff */
[----:B------:R-:W-:-:S03]  /*6fe70*/  IADD3 R24, P6, R4, R28, RZ ;  /* 0x0000001c04187210 */ /* 0x000fc60007fde0ff */
[----:B------:R0:W-:Y:S01]  /*6fe80*/  @P4 STG.E.U8 desc[UR8][R2.64], R8 ;  /* 0x0000000802004986 */ /* 0x0001e2000c101108 */
[----:B------:R-:W-:Y:S02]  /*6fe90*/  LEA.HI.X.SX32 R25, R4, R0, 0x1, P6 ;  /* 0x0000000004197211 */ /* 0x000fe400030f0eff */
[----:B------:R-:W-:Y:S01]  /*6fea0*/  ISETP.LT.AND P5, PT, R29, UR4, !P0 ;  /* 0x000000041d007c0c */ /* 0x000fe2000c7a1270 */
[----:B------:R-:W-:Y:S01]  /*6feb0*/  ULDC UR4, c[0x0][0x22c] ;  /* 0x00008b0000047ab9 */ /* 0x000fe20000000800 */
[----:B------:R-:W2:Y:S01]  /*6fec0*/  LDL.LU R29, [R1+0xe4] ;  /* 0x0000e400011d7983 */ /* 0x000ea20000300800 */
[----:B0-----:R-:W-:Y:S01]  /*6fed0*/  IMAD R3, R12, 0x4, R4 ;  /* 0x000000040c037824 */ /* 0x001fe200078e0204 */
[----:B------:R-:W-:Y:S01]  /*6fee0*/  PRMT R4, R9, 0x7771, RZ ;  /* 0x0000777109047816 */ /* 0x000fe200000000ff */
[----:B------:R-:W0:Y:S03]  /*6fef0*/  LDC R12, c[0x0][0x248] ;  /* 0x00009200ff0c7b82 */ /* 0x000e260000000800 */
[----:B------:R-:W-:Y:S01]  /*6ff00*/  IADD3 R2, P6, R3, R28, RZ ;  /* 0x0000001c03027210 */ /* 0x000fe20007fde0ff */
[----:B------:R1:W-:Y:S01]  /*6ff10*/  @P3 STG.E.U8 desc[UR8][R24.64], R4 ;  /* 0x0000000418003986 */ /* 0x0003e2000c101108 */
[----:B------:R-:W-:-:S02]  /*6ff20*/  PRMT R8, R14, 0x7771, RZ ;  /* 0x000077710e087816 */ /* 0x000fc400000000ff */
[----:B-----5:R-:W-:Y:S01]  /*6ff30*/  ISETP.LT.AND P4, PT, R27, UR4, !P0 ;  /* 0x000000041b007c0c */ /* 0x020fe2000c781270 */
[----:B------:R-:W-:Y:S01]  /*6ff40*/  ULDC UR4, c[0x0][0x22c] ;  /* 0x00008b0000047ab9 */ /* 0x000fe20000000800 */
[----:B------:R-:W5:Y:S01]  /*6ff50*/  LDL.LU R27, [R1+0xe8] ;  /* 0x0000e800011b7983 */ /* 0x000f620000300800 */
[----:B---3--:R-:W-:Y:S01]  /*6ff60*/  ISETP.LT.AND P3, PT, R26, UR4, !P0 ;  /* 0x000000041a007c0c */ /* 0x008fe2000c761270 */
[----:B------:R-:W-:Y:S02]  /*6ff70*/  ULDC UR4, c[0x0][0x22c] ;  /* 0x00008b0000047ab9 */ /* 0x000fe40000000800 */
[----:B------:R-:W3:Y:S01]  /*6ff80*/  LDL.LU R26, [R1+0xec] ;  /* 0x0000ec00011a7983 */ /* 0x000ee20000300800 */
[----:B-1----:R-:W-:Y:S01]  /*6ff90*/  IMAD R4, R16, 0x4, R3 ;  /* 0x0000000410047824 */ /* 0x002fe200078e0203 */
[----:B------:R-:W-:Y:S01]  /*6ffa0*/  LEA.HI.X.SX32 R3, R3, R0, 0x1, P6 ;  /* 0x0000000003037211 */ /* 0x000fe200030f0eff */
[----:B------:R-:W1:Y:S04]  /*6ffb0*/  LDC R16, c[0x0][0x248] ;  /* 0x00009200ff107b82 */ /* 0x000e680000000800 */
[----:B------:R4:W-:Y:S04]  /*6ffc0*/  @P2 STG.E.U8 desc[UR8][R2.64], R8 ;  /* 0x0000000802002986 */ /* 0x0009e8000c101108 */
[----:B----4-:R-:W4:Y:S01]  /*6ffd0*/  LDL.LU R2, [R1+0xe0] ;  /* 0x0000e00001027983 */ /* 0x010f220000300800 */
[----:B------:R-:W-:Y:S01]  /*6ffe0*/  IADD3 R24, P6, R4, R28, RZ ;  /* 0x0000001c04187210 */ /* 0x000fe20007fde0ff */
[----:B------:R-:W-:-:S02]  /*6fff0*/  IMAD R3, R20, 0x4, R4 ;  /* 0x0000000414037824 */ /* 0x000fc400078e0204 */
[----:B------:R-:W3:Y:S01]  /*70000*/  LDC R20, c[0x0][0x248] ;  /* 0x00009200ff147b82 */ /* 0x000ee20000000800 */
[----:B------:R-:W-:Y:S02]  /*70010*/  LEA.HI.X.SX32 R25, R4, R0, 0x1, P6 ;  /* 0x0000000004197211 */ /* 0x000fe400030f0eff */
[----:B------:R-:W-:Y:S02]  /*70020*/  PRMT R4, R5, 0x7771, RZ ;  /* 0x0000777105047816 */ /* 0x000fe400000000ff */
[----:B------:R-:W-:-:S03]  /*70030*/  PRMT R8, R21, 0x7771, RZ ;  /* 0x0000777115087816 */ /* 0x000fc600000000ff */
[----:B------:R0:W-:Y:S02]  /*70040*/  @P5 STG.E.U8 desc[UR8][R24.64], R4 ;  /* 0x0000000418005986 */ /* 0x0001e4000c101108 */
[----:B0-----:R-:W-:Y:S02]  /*70050*/  IMAD R4, R12, 0x4, R3 ;  /* 0x000000040c047824 */ /* 0x001fe400078e0203 */
[----:B------:R-:W0:Y:S01]  /*70060*/  LDC R12, c[0x0][0x248] ;  /* 0x00009200ff0c7b82 */ /* 0x000e220000000800 */
[----:B----4-:R-:W-:Y:S01]  /*70070*/  ISETP.LT.AND P2, PT, R2, UR4, !P0 ;  /* 0x0000000402007c0c */ /* 0x010fe2000c741270 */
[----:B------:R-:W-:Y:S01]  /*70080*/  ULDC UR4, c[0x0][0x22c] ;  /* 0x00008b0000047ab9 */ /* 0x000fe20000000800 */
[----:B------:R-:W-:-:S04]  /*70090*/  IADD3 R2, P6, R3, R28, RZ ;  /* 0x0000001c03027210 */ /* 0x000fc80007fde0ff */
[----:B------:R-:W-:Y:S02]  /*700a0*/  LEA.HI.X.SX32 R3, R3, R0, 0x1, P6 ;  /* 0x0000000003037211 */ /* 0x000fe400030f0eff */
[----:B------:R-:W-:-:S03]  /*700b0*/  IADD3 R24, P6, R4, R28, RZ ;  /* 0x0000001c04187210 */ /* 0x000fc60007fde0ff */
[----:B------:R1:W-:Y:S01]  /*700c0*/  @P4 STG.E.U8 desc[UR8][R2.64], R8 ;  /* 0x0000000802004986 */ /* 0x0003e2000c101108 */
[----:B------:R-:W-:Y:S02]  /*700d0*/  LEA.HI.X.SX32 R25, R4, R0, 0x1, P6 ;  /* 0x0000000004197211 */ /* 0x000fe400030f0eff */
[----:B--2---:R-:W-:Y:S01]  /*700e0*/  ISETP.LT.AND P5, PT, R29, UR4, !P0 ;  /* 0x000000041d007c0c */ /* 0x004fe2000c7a1270 */
[----:B------:R-:W-:Y:S01]  /*700f0*/  ULDC UR4, c[0x0][0x22c] ;  /* 0x00008b0000047ab9 */ /* 0x000fe20000000800 */
[----:B------:R-:W2:Y:S01]  /*70100*/  LDL.LU R29, [R1+0xf4] ;  /* 0x0000f400011d7983 */ /* 0x000ea20000300800 */
[----:B-1----:R-:W-:Y:S01]  /*70110*/  IMAD R3, R16, 0x4, R4 ;  /* 0x0000000410037824 */ /* 0x002fe200078e0204 */
[----:B------:R-:W-:Y:S01]  /*70120*/  PRMT R4, R17, 0x7771, RZ ;  /* 0x0000777111047816 */ /* 0x000fe200000000ff */
[----:B------:R-:W1:Y:S03]  /*70130*/  LDC R16, c[0x0][0x248] ;  /* 0x00009200ff107b82 */ /* 0x000e660000000800 */
        /* <DEDUP_REMOVED lines=9> */
[----:B----4-:R-:W-:Y:S01]  /*701d0*/  IMAD R4, R20, 0x4, R3 ;  /* 0x0000000414047824 */ /* 0x010fe200078e0203 */
[----:B------:R-:W-:Y:S01]  /*701e0*/  LEA.HI.X.SX32 R3, R3, R0, 0x1, P6 ;  /* 0x0000000003037211 */ /* 0x000fe200030f0eff */
[----:B------:R-:W4:Y:S04]  /*701f0*/  LDC R20, c[0x0][0x248] ;  /* 0x00009200ff147b82 */ /* 0x000f280000000800 */
[----:B------:R0:W-:Y:S04]  /*70200*/  @P2 STG.E.U8 desc[UR8][R2.64], R8 ;  /* 0x0000000802002986 */ /* 0x0001e8000c101108 */
[----:B0-----:R-:W4:Y:S01]  /*70210*/  LDL.LU R2, [R1+0xf0] ;  /* 0x0000f00001027983 */ /* 0x001f220000300800 */
        /* <DEDUP_REMOVED lines=8> */
[----:B------:R-:W1:Y:S01]  /*702a0*/  LDC R16, c[0x0][0x248] ;  /* 0x00009200ff107b82 */ /* 0x000e620000000800 */
        /* <DEDUP_REMOVED lines=10> */
[----:B----4-:R-:W-:Y:S01]  /*70350*/  IMAD R3, R20, 0x4, R4 ;  /* 0x0000000414037824 */ /* 0x010fe200078e0204 */
[----:B------:R-:W-:Y:S01]  /*70360*/  PRMT R4, R9, 0x7772, RZ ;  /* 0x0000777209047816 */ /* 0x000fe200000000ff */
[----:B------:R-:W4:Y:S03]  /*70370*/  LDC R20, c[0x0][0x248] ;  /* 0x00009200ff147b82 */ /* 0x000f260000000800 */
        /* <DEDUP_REMOVED lines=21> */
[----:B----4-:R-:W-:Y:S01]  /*704d0*/  IMAD R4, R20, 0x4, R3 ;  /* 0x0000000414047824 */ /* 0x010fe200078e0203 */
[----:B------:R-:W-:Y:S01]  /*704e0*/  PRMT R13, R13, 0x7773, RZ ;  /* 0x000077730d0d7816 */ /* 0x000fe200000000ff */
        /* <DEDUP_REMOVED lines=19> */
[----:B------:R-:W5:Y:S04]  /*70620*/  LDL.LU R27, [R1+0x118] ;  /* 0x00011800011b7983 */ /* 0x000f680000300800 */
[----:B------:R-:W5:Y:S01]  /*70630*/  LDL.LU R10, [R1+0x1cbc] ;  /* 0x001cbc00010a7983 */ /* 0x000f620000300800 */
[----:B-1----:R-:W-:Y:S01]  /*70640*/  IMAD R4, R16, 0x4, R3 ;  /* 0x0000000410047824 */ /* 0x002fe200078e0203 */
[----:B------:R-:W-:Y:S01]  /*70650*/  LEA.HI.X.SX32 R3, R3, R0, 0x1, P6 ;  /* 0x0000000003037211 */ /* 0x000fe200030f0eff */
[----:B------:R-:W1:Y:S04]  /*70660*/  LDC R16, c[0x0][0x248] ;  /* 0x00009200ff107b82 */ /* 0x000e680000000800 */
[----:B------:R4:W-:Y:S04]  /*70670*/  @P2 STG.E.U8 desc[UR8][R2.64], R8 ;  /* 0x0000000802002986 */ /* 0x0009e8000c101108 */
[----:B----4-:R-:W4:Y:S01]  /*70680*/  LDL.LU R2, [R1+0x110] ;  /* 0x0001100001027983 */ /* 0x010f220000300800 */
[----:B------:R-:W-:-:S04]  /*70690*/  IADD3 R24, P6, R4, R28, RZ ;  /* 0x0000001c04187210 */ /* 0x000fc80007fde0ff */
[----:B------:R-:W-:-:S05]  /*706a0*/  LEA.HI.X.SX32 R25, R4, R0, 0x1, P6 ;  /* 0x0000000004197211 */ /* 0x000fca00030f0eff */
[----:B------:R3:W-:Y:S04]  /*706b0*/  @P5 STG.E.U8 desc[UR8][R24.64], R13 ;  /* 0x0000000d18005986 */ /* 0x0007e8000c101108 */
[----:B---3--:R-:W3:Y:S01]  /*706c0*/  LDL.LU R25, [R1+0x120] ;  /* 0x0001200001197983 */ /* 0x008ee20000300800 */
[----:B------:R-:W-:Y:S01]  /*706d0*/  IMAD R3, R20, 0x4, R4 ;  /* 0x0000000414037824 */ /* 0x000fe200078e0204 */
[----:B------:R-:W-:Y:S01]  /*706e0*/  ISETP.LT.AND P3, PT, R26, UR4, !P0 ;  /* 0x000000041a007c0c */ /* 0x000fe2000c761270 */
[----:B------:R-:W-:Y:S01]  /*706f0*/  ULDC UR4, c[0x0][0x22c] ;  /* 0x00008b0000047ab9 */ /* 0x000fe20000000800 */
[----:B------:R-:W-:Y:S01]  /*70700*/  PRMT R8, R11, 0x7773, RZ ;  /* 0x000077730b087816 */ /* 0x000fe200000000ff */
[----:B0-----:R-:W-:Y:S01]  /*70710*/  IMAD R4, R12, 0x4, R3 ;  /* 0x000000040c047824 */ /* 0x001fe200078e0203 */
[----:B------:R-:W-:Y:S01]  /*70720*/  PRMT R9, R9, 0x7773, RZ ;  /* 0x0000777309097816 */ /* 0x000fe200000000ff */
[----:B------:R-:W3:Y:S01]  /*70730*/  LDL.LU R24, [R1+0x124] ;  /* 0x0001240001187983 */ /* 0x000ee20000300800 */
[----:B------:R-:W0:Y:S03]  /*70740*/  LDC R26, c[0x0][0x248] ;  /* 0x00009200ff1a7b82 */ /* 0x000e260000000800 */
[----:B------:R-:W3:Y:S05]  /*70750*/  LDL.LU R11, [R1+0x1cb8] ;  /* 0x001cb800010b7983 */ /* 0x000eea0000300800 */
[----:B------:R-:W0:Y:S01]  /*70760*/  LDC R20, c[0x0][0x248] ;  /* 0x00009200ff147b82 */ /* 0x000e220000000800 */
[----:B----4-:R-:W-:Y:S01]  /*70770*/  ISETP.LT.AND P2, PT, R2, UR4, !P0 ;  /* 0x0000000402007c0c */ /* 0x010fe2000c741270 */
[----:B------:R-:W-:Y:S01]  /*70780*/  ULDC UR4, c[0x0][0x22c] ;  /* 0x00008b0000047ab9 */ /* 0x000fe20000000800 */
[----:B------:R-:W-:-:S04]  /*70790*/  IADD3 R2, P6, R3, R28, RZ ;  /* 0x0000001c03027210 */ /* 0x000fc80007fde0ff */
[----:B------:R-:W-:Y:S02]  /*707a0*/  LEA.HI.X.SX32 R3, R3, R0, 0x1, P6 ;  /* 0x0000000003037211 */ /* 0x000fe400030f0eff */
[----:B------:R-:W-:-:S04]  /*707b0*/  IADD3 R12, P6, R4, R28, RZ ;  /* 0x0000001c040c7210 */ /* 0x000fc80007fde0ff */
[----:B------:R-:W-:Y:S01]  /*707c0*/  LEA.HI.X.SX32 R13, R4, R0, 0x1, P6 ;  /* 0x00000000040d7211 */ /* 0x000fe200030f0eff */
[----:B------:R-:W-:Y:S01]  /*707d0*/  @P4 STG.E.U8 desc[UR8][R2.64], R8 ;  /* 0x0000000802004986 */ /* 0x000fe2000c101108 */
[----:B--2---:R-:W-:Y:S01]  /*707e0*/  ISETP.LT.AND P5, PT, R29, UR4, !P0 ;  /* 0x000000041d007c0c */ /* 0x004fe2000c7a1270 */
[----:B------:R-:W-:Y:S02]  /*707f0*/  ULDC UR4, c[0x0][0x22c] ;  /* 0x00008b0000047ab9 */ /* 0x000fe40000000800 */
[----:B------:R-:W2:Y:S01]  /*70800*/  LDL.LU R29, [R1+0x128] ;  /* 0x00012800011d7983 */ /* 0x000ea20000300800 */
[----:B-----5:R-:W-:Y:S01]  /*70810*/  ISETP.LT.AND P4, PT, R27, UR4, !P0 ;  /* 0x000000041b007c0c */ /* 0x020fe2000c781270 */
[----:B------:R-:W-:Y:S02]  /*70820*/  ULDC UR4, c[0x0][0x22c] ;  /* 0x00008b0000047ab9 */ /* 0x000fe40000000800 */
[----:B------:R4:W-:Y:S02]  /*70830*/  @P3 STG.E.U8 desc[UR8][R12.64], R9 ;  /* 0x000000090c003986 */ /* 0x0009e4000c101108 */
[----:B----4-:R-:W-:Y:S01]  /*70840*/  PRMT R9, R14, 0x7773, RZ ;  /* 0x000077730e097816 */ /* 0x010fe200000000ff */
[----:B-1----:R-:W-:Y:S01]  /*70850*/  IMAD R3, R16, 0x4, R4 ;  /* 0x0000000410037824 */ /* 0x002fe200078e0204 */
[----:B------:R-:W4:Y:S01]  /*70860*/  LDL.LU R14, [R1+0x1cb4] ;  /* 0x001cb400010e7983 */ /* 0x000f220000300800 */
[----:B---3--:R-:W-:Y:S01]  /*70870*/  ISETP.LT.AND P3, PT, R25, UR4, !P0 ;  /* 0x0000000419007c0c */ /* 0x008fe2000c761270 */
[----:B------:R-:W1:Y:S01]  /*70880*/  LDC R16, c[0x0][0x248] ;  /* 0x00009200ff107b82 */ /* 0x000e620000000800 */
[----:B0-----:R-:W-:Y:S01]  /*70890*/  IMAD R4, R26, 0x4, R3 ;  /* 0x000000041a047824 */ /* 0x001fe200078e0203 */
[----:B------:R-:W3:Y:S01]  /*708a0*/  LDL.LU R27, [R1+0x130] ;  /* 0x00013000011b7983 */ /* 0x000ee20000300800 */
[----:B------:R-:W-:Y:S01]  /*708b0*/  IADD3 R2, P6, R3, R28, RZ ;  /* 0x0000001c03027210 */ /* 0x000fe20007fde0ff */
[----:B------:R-:W-:-:S02]  /*708c0*/  ULDC UR4, c[0x0][0x22c] ;  /* 0x00008b0000047ab9 */ /* 0x000fc40000000800 */
[----:B------:R-:W5:Y:S01]  /*708d0*/  LDL.LU R25, [R1+0x134] ;  /* 0x0001340001197983 */ /* 0x000f620000300800 */
[----:B------:R-:W-:Y:S01]  /*708e0*/  LEA.HI.X.SX32 R3, R3, R0, 0x1, P6 ;  /* 0x0000000003037211 */ /* 0x000fe200030f0eff */
[----:B------:R-:W0:Y:S04]  /*708f0*/  LDC R13, c[0x0][0x248] ;  /* 0x00009200ff0d7b82 */ /* 0x000e280000000800 */
[----:B------:R1:W-:Y:S01]  /*70900*/  @P2 STG.E.U8 desc[UR8][R2.64], R9 ;  /* 0x0000000902002986 */ /* 0x0003e2000c101108 */
[----:B------:R-:W-:Y:S02]  /*70910*/  IADD3 R8, P6, R4, R28, RZ ;  /* 0x0000001c04087210 */ /* 0x000fe40007fde0ff */
[----:B------:R-:W-:Y:S01]  /*70920*/  PRMT R5, R5, 0x7773, RZ ;  /* 0x0000777305057816 */ /* 0x000fe200000000ff */
[----:B------:R-:W5:Y:S01]  /*70930*/  LDC R12, c[0x0][0x248] ;  /* 0x00009200ff0c7b82 */ /* 0x000f620000000800 */
[----:B-1----:R-:W-:-:S02]  /*70940*/  IMAD R3, R20, 0x4, R4 ;  /* 0x0000000414037824 */ /* 0x002fc400078e0204 */
[----:B------:R-:W4:Y:S01]  /*70950*/  LDL.LU R20, [R1+0x28] ;  /* 0x0000280001147983 */ /* 0x000f220000300800 */
[----:B------:R-:W-:Y:S02]  /*70960*/  LEA.HI.X.SX32 R9, R4, R0, 0x1, P6 ;  /* 0x0000000004097211 */ /* 0x000fe400030f0eff */
[----:B------:R-:W-:Y:S02]  /*70970*/  IADD3 R2, P6, R3, R28, RZ ;  /* 0x0000001c03027210 */ /* 0x000fe40007fde0ff */
[----:B------:R-:W-:Y:S01]  /*70980*/  ISETP.LT.AND P2, PT, R24, UR4, !P0 ;  /* 0x0000000418007c0c */ /* 0x000fe2000c741270 */
[----:B------:R1:W-:Y:S01]  /*70990*/  @P5 STG.E.U8 desc[UR8][R8.64], R5 ;  /* 0x0000000508005986 */ /* 0x0003e2000c101108 */
[----:B------:R-:W-:Y:S01]  /*709a0*/  PRMT R21, R21, 0x7773, RZ ;  /* 0x0000777315157816 */ /* 0x000fe200000000ff */
[----:B------:R-:W-:Y:S02]  /*709b0*/  ULDC UR4, c[0x0][0x22c] ;  /* 0x00008b0000047ab9 */ /* 0x000fe40000000800 */
[----:B------:R-:W4:Y:S04]  /*709c0*/  LDL.LU R24, [R1+0x138] ;  /* 0x0001380001187983 */ /* 0x000f280000300800 */
[----:B------:R-:W4:Y:S01]  /*709d0*/  LDL.LU R26, [R1+0x18] ;  /* 0x00001800011a7983 */ /* 0x000f220000300800 */
[----:B-1----:R-:W-:Y:S01]  /*709e0*/  IMAD R5, R16, 0x4, R3 ;  /* 0x0000000410057824 */ /* 0x002fe200078e0203 */
[----:B------:R-:W-:Y:S01]  /*709f0*/  LEA.HI.X.SX32 R3, R3, R0, 0x1, P6 ;  /* 0x0000000003037211 */ /* 0x000fe200030f0eff */
[----:B------:R-:W1:Y:S04]  /*70a00*/  LDC R9, c[0x0][0x248] ;  /* 0x00009200ff097b82 */ /* 0x000e680000000800 */
[----:B------:R0:W-:Y:S01]  /*70a10*/  @P4 STG.E.U8 desc[UR8][R2.64], R21 ;  /* 0x0000001502004986 */ /* 0x0001e2000c101108 */
[----:B------:R-:W-:-:S02]  /*70a20*/  IADD3 R4, P6, R5, R28, RZ ;  /* 0x0000001c05047210 */ /* 0x000fc40007fde0ff */
[----:B------:R-:W-:Y:S01]  /*70a30*/  PRMT R17, R17, 0x7773, RZ ;  /* 0x0000777311117816 */ /* 0x000fe200000000ff */
[----:B0-----:R-:W-:Y:S01]  /*70a40*/  IMAD R3, R13, 0x4, R5 ;  /* 0x000000040d037824 */ /* 0x001fe200078e0205 */
[----:B------:R-:W-:Y:S01]  /*70a50*/  LEA.HI.X.SX32 R5, R5, R0, 0x1, P6 ;  /* 0x0000000005057211 */ /* 0x000fe200030f0eff */
[----:B------:R-:W0:Y:S04]  /*70a60*/  LDC R13, c[0x0][0x248] ;  /* 0x00009200ff0d7b82 */ /* 0x000e280000000800 */
[----:B------:R5:W-:Y:S01]  /*70a70*/  @P3 STG.E.U8 desc[UR8][R4.64], R17 ;  /* 0x0000001104003986 */ /* 0x000be2000c101108 */
[----:B--2---:R-:W-:Y:S01]  /*70a80*/  ISETP.LT.AND P5, PT, R29, UR4, !P0 ;  /* 0x000000041d007c0c */ /* 0x004fe2000c7a1270 */
[----:B------:R-:W-:Y:S02]  /*70a90*/  ULDC UR4, c[0x0][0x22c] ;  /* 0x00008b0000047ab9 */ /* 0x000fe40000000800 */
[----:B------:R-:W2:Y:S01]  /*70aa0*/  LDL.LU R29, [R1+0x13c] ;  /* 0x00013c00011d7983 */ /* 0x000ea20000300800 */
[----:B---3--:R-:W-:Y:S01]  /*70ab0*/  ISETP.LT.AND P4, PT, R27, UR4, !P0 ;  /* 0x000000041b007c0c */ /* 0x008fe2000c781270 */
[----:B------:R-:W-:-:S02]  /*70ac0*/  ULDC UR4, c[0x0][0x22c] ;  /* 0x00008b0000047ab9 */ /* 0x000fc40000000800 */
[----:B------:R-:W3:Y:S01]  /*70ad0*/  LDL.LU R27, [R1+0x140] ;  /* 0x00014000011b7983 */ /* 0x000ee20000300800 */
[----:B-----5:R-:W-:Y:S02]  /*70ae0*/  ISETP.LT.AND P3, PT, R25, UR4, !P0 ;  /* 0x0000000419007c0c */ /* 0x020fe4000c761270 */
[C---:B------:R-:W-:Y:S01]  /*70af0*/  IADD3 R2, P6, R3.reuse, R28, RZ ;  /* 0x0000001c03027210 */ /* 0x040fe20007fde0ff */
[----:B------:R-:W5:Y:S01]  /*70b00*/  LDL.LU R25, [R1+0x144] ;  /* 0x0001440001197983 */ /* 0x000f620000300800 */
[----:B------:R-:W-:Y:S01]  /*70b10*/  IMAD R5, R12, 0x4, R3 ;  /* 0x000000040c057824 */ /* 0x000fe200078e0203 */
[----:B------:R-:W-:Y:S01]  /*70b20*/  ULDC UR4, c[0x0][0x22c] ;  /* 0x00008b0000047ab9 */ /* 0x000fe20000000800 */
[----:B------:R-:W-:Y:S01]  /*70b30*/  LEA.HI.X.SX32 R3, R3, R0, 0x1, P6 ;  /* 0x0000000003037211 */ /* 0x000fe200030f0eff */
[----:B------:R-:W0:Y:S02]  /*70b40*/  LDC R12, c[0x0][0x248] ;  /* 0x00009200ff0c7b82 */ /* 0x000e240000000800 */
[----:B------:R-:W-:-:S02]  /*70b50*/  IADD3 R4, P6, R5, R28, RZ ;  /* 0x0000001c05047210 */ /* 0x000fc40007fde0ff */
[----:B----4-:R-:W-:-:S05]  /*70b60*/  PRMT R8, R20, 0x7770, RZ ;  /* 0x0000777014087816 */ /* 0x010fca00000000ff */
[----:B------:R1:W-:Y:S02]  /*70b70*/  @P2 STG.E.U8 desc[UR8][R2.64], R8 ;  /* 0x0000000802002986 */ /* 0x0003e4000c101108 */
[----:B-1----:R-:W-:Y:S01]  /*70b80*/  IMAD R3, R9, 0x4, R5 ;  /* 0x0000000409037824 */ /* 0x002fe200078e0205 */
[----:B------:R-:W-:Y:S01]  /*70b90*/  LEA.HI.X.SX32 R5, R5, R0, 0x1, P6 ;  /* 0x0000000005057211 */ /* 0x000fe200030f0eff */
[----:B------:R-:W1:Y:S01]  /*70ba0*/  LDC R9, c[0x0][0x248] ;  /* 0x00009200ff097b82 */ /* 0x000e620000000800 */
[----:B------:R-:W-:Y:S02]  /*70bb0*/  PRMT R8, R14, 0x7770, RZ ;  /* 0x000077700e087816 */ /* 0x000fe400000000ff */
[----:B------:R-:W-:-:S03]  /*70bc0*/  IADD3 R2, P6, R3, R28, RZ ;  /* 0x0000001c03027210 */ /* 0x000fc60007fde0ff */
[----:B------:R0:W-:Y:S01]  /*70bd0*/  @P5 STG.E.U8 desc[UR8][R4.64], R8 ;  /* 0x0000000804005986 */ /* 0x0001e2000c101108 */
[----:B------:R-:W-:Y:S01]  /*70be0*/  ISETP.LT.AND P2, PT, R24, UR4, !P0 ;  /* 0x0000000418007c0c */ /* 0x000fe2000c741270 */
[----:B------:R-:W-:Y:S02]  /*70bf0*/  ULDC UR4, c[0x0][0x22c] ;  /* 0x00008b0000047ab9 */ /* 0x000fe40000000800 */
[----:B------:R-:W4:Y:S01]  /*70c00*/  LDL.LU R24, [R1+0x148] ;  /* 0x0001480001187983 */ /* 0x000f220000300800 */
[----:B0-----:R-:W-:Y:S01]  /*70c10*/  IMAD R5, R13, 0x4, R3 ;  /* 0x000000040d057824 */ /* 0x001fe200078e0203 */
[----:B------:R-:W-:Y:S01]  /*70c20*/  LEA.HI.X.SX32 R3, R3, R0, 0x1, P6 ;  /* 0x0000000003037211 */ /* 0x000fe200030f0eff */
[----:B------:R-:W0:Y:S01]  /*70c30*/  LDC R13, c[0x0][0x248] ;  /* 0x00009200ff0d7b82 */ /* 0x000e220000000800 */
[----:B------:R-:W-:-:S05]  /*70c40*/  PRMT R8, R26, 0x7770, RZ ;  /* 0x000077701a087816 */ /* 0x000fca00000000ff */
[----:B------:R1:W-:Y:S01]  /*70c50*/  @P4 STG.E.U8 desc[UR8][R2.64], R8 ;  /* 0x0000000802004986 */ /* 0x0003e2000c101108 */
[----:B------:R-:W-:Y:S01]  /*70c60*/  IADD3 R4, P6, R5, R28, RZ ;  /* 0x0000001c05047210 */ /* 0x000fe20007fde0ff */
[----:B-1----:R-:W-:-:S03]  /*70c70*/  IMAD R3, R12, 0x4, R5 ;  /* 0x000000040c037824 */ /* 0x002fc600078e0205 */
[----:B------:R-:W-:Y:S01]  /*70c80*/  LEA.HI.X.SX32 R5, R5, R0, 0x1, P6 ;  /* 0x0000000005057211 */ /* 0x000fe200030f0eff */
[----:B------:R-:W1:Y:S01]  /*70c90*/  LDC R12, c[0x0][0x248] ;  /* 0x00009200ff0c7b82 */ /* 0x000e620000000800 */
[----:B------:R-:W-:-:S05]  /*70ca0*/  PRMT R8, R10, 0x7770, RZ ;  /* 0x000077700a087816 */ /* 0x000fca00000000ff */
[----:B------:R5:W-:Y:S01]  /*70cb0*/  @P3 STG.E.U8 desc[UR8][R4.64], R8 ;  /* 0x0000000804003986 */ /* 0x000be2000c101108 */
[----:B--2---:R-:W-:Y:S01]  /*70cc0*/  ISETP.LT.AND P5, PT, R29, UR4, !P0 ;  /* 0x000000041d007c0c */ /* 0x004fe2000c7a1270 */
[----:B------:R-:W-:Y:S02]  /*70cd0*/  ULDC UR4, c[0x0][0x22c] ;  /* 0x00008b0000047ab9 */ /* 0x000fe40000000800 */
[----:B------:R-:W2:Y:S01]  /*70ce0*/  LDL.LU R29, [R1+0x14c] ;  /* 0x00014c00011d7983 */ /* 0x000ea20000300800 */
[----:B---3--:R-:W-:Y:S01]  /*70cf0*/  ISETP.LT.AND P4, PT, R27, UR4, !P0 ;  /* 0x000000041b007c0c */ /* 0x008fe2000c781270 */
[----:B------:R-:W-:Y:S02]  /*70d00*/  ULDC UR4, c[0x0][0x22c] ;  /* 0x00008b0000047ab9 */ /* 0x000fe40000000800 */
[----:B------:R-:W3:Y:S01]  /*70d10*/  LDL.LU R27, [R1+0x150] ;  /* 0x00015000011b7983 */ /* 0x000ee20000300800 */
[----:B-----5:R-:W-:Y:S02]  /*70d20*/  ISETP.LT.AND P3, PT, R25, UR4, !P0 ;  /* 0x0000000419007c0c */ /* 0x020fe4000c761270 */
[----:B------:R-:W-:Y:S01]  /*70d30*/  IADD3 R2, P6, R3, R28, RZ ;  /* 0x0000001c03027210 */ /* 0x000fe20007fde0ff */
[----:B------:R-:W5:Y:S01]  /*70d40*/  LDL.LU R25, [R1+0x154] ;  /* 0x0001540001197983 */ /* 0x000f620000300800 */
[----:B------:R-:W-:Y:S01]  /*70d50*/  IMAD R5, R9, 0x4, R3 ;  /* 0x0000000409057824 */ /* 0x000fe200078e0203 */
[----:B------:R-:W-:Y:S01]  /*70d60*/  PRMT R8, R15, 0x7770, RZ ;  /* 0x000077700f087816 */ /* 0x000fe200000000ff */
[----:B------:R-:W-:Y:S01]  /*70d70*/  ULDC UR4, c[0x0][0x22c] ;  /* 0x00008b0000047ab9 */ /* 0x000fe20000000800 */
[----:B------:R-:W-:Y:S01]  /*70d80*/  LEA.HI.X.SX32 R3, R3, R0, 0x1, P6 ;  /* 0x0000000003037211 */ /* 0x000fe200030f0eff */
[----:B------:R-:W4:Y:S01]  /*70d90*/  LDC R9, c[0x0][0x248] ;  /* 0x00009200ff097b82 */ /* 0x000f220000000800 */
[----:B------:R-:W-:-:S03]  /*70da0*/  IADD3 R4, P6, R5, R28, RZ ;  /* 0x0000001c05047210 */ /* 0x000fc60007fde0ff */
[----:B------:R0:W-:Y:S02]  /*70db0*/  @P2 STG.E.U8 desc[UR8][R2.64], R8 ;  /* 0x0000000802002986 */ /* 0x0001e4000c101108 */
[----:B0-----:R-:W-:Y:S01]  /*70dc0*/  IMAD R3, R13, 0x4, R5 ;  /* 0x000000040d037824 */ /* 0x001fe200078e0205 */
[----:B------:R-:W-:Y:S01]  /*70dd0*/  LEA.HI.X.SX32 R5, R5, R0, 0x1, P6 ;  /* 0x0000000005057211 */ /* 0x000fe200030f0eff */
[----:B------:R-:W0:Y:S01]  /*70de0*/  LDC R13, c[0x0][0x248] ;  /* 0x00009200ff0d7b82 */ /* 0x000e220000000800 */
[----:B------:R-:W-:Y:S02]  /*70df0*/  PRMT R8, R6, 0x7770, RZ ;  /* 0x0000777006087816 */ /* 0x000fe400000000ff */
[----:B------:R-:W-:-:S03]  /*70e00*/  IADD3 R2, P6, R3, R28, RZ ;  /* 0x0000001c03027210 */ /* 0x000fc60007fde0ff */
[----:B------:R1:W-:Y:S02]  /*70e10*/  @P5 STG.E.U8 desc[UR8][R4.64], R8 ;  /* 0x0000000804005986 */ /* 0x0003e4000c101108 */
[----:B-1----:R-:W-:Y:S01]  /*70e20*/  IMAD R5, R12, 0x4, R3 ;  /* 0x000000040c057824 */ /* 0x002fe200078e0203 */
[----:B------:R-:W-:Y:S01]  /*70e30*/  LEA.HI.X.SX32 R3, R3, R0, 0x1, P6 ;  /* 0x0000000003037211 */ /* 0x000fe200030f0eff */
[----:B------:R-:W1:Y:S01]  /*70e40*/  LDC R12, c[0x0][0x248] ;  /* 0x00009200ff0c7b82 */ /* 0x000e620000000800 */
[----:B----4-:R-:W-:Y:S01]  /*70e50*/  ISETP.LT.AND P2, PT, R24, UR4, !P0 ;  /* 0x0000000418007c0c */ /* 0x010fe2000c741270 */
[----:B------:R-:W-:Y:S01]  /*70e60*/  ULDC UR4, c[0x0][0x22c] ;  /* 0x00008b0000047ab9 */ /* 0x000fe20000000800 */
[----:B------:R-:W-:Y:S01]  /*70e70*/  PRMT R8, R22, 0x7770, RZ ;  /* 0x0000777016087816 */ /* 0x000fe200000000ff */
[----:B------:R-:W4:Y:S04]  /*70e80*/  LDL.LU R24, [R1+0x158] ;  /* 0x0001580001187983 */ /* 0x000f280000300800 */
[----:B------:R0:W-:Y:S01]  /*70e90*/  @P4 STG.E.U8 desc[UR8][R2.64], R8 ;  /* 0x0000000802004986 */ /* 0x0001e2000c101108 */
[----:B------:R-:W-:Y:S01]  /*70ea0*/  IADD3 R4, P6, R5, R28, RZ ;  /* 0x0000001c05047210 */ /* 0x000fe20007fde0ff */
[----:B0-----:R-:W-:-:S03]  /*70eb0*/  IMAD R3, R9, 0x4, R5 ;  /* 0x0000000409037824 */ /* 0x001fc600078e0205 */
[----:B------:R-:W-:Y:S01]  /*70ec0*/  LEA.HI.X.SX32 R5, R5, R0, 0x1, P6 ;  /* 0x0000000005057211 */ /* 0x000fe200030f0eff */
[----:B------:R-:W0:Y:S01]  /*70ed0*/  LDC R9, c[0x0][0x248] ;  /* 0x00009200ff097b82 */ /* 0x000e220000000800 */
        /* <DEDUP_REMOVED lines=18> */
[----:B-1----:R-:W-:Y:S01]  /*71000*/  IMAD R3, R12, 0x4, R5 ;  /* 0x000000040c037824 */ /* 0x002fe200078e0205 */
[----:B------:R-:W-:Y:S01]  /*71010*/  LEA.HI.X.SX32 R5, R5, R0, 0x1, P6 ;  /* 0x0000000005057211 */ /* 0x000fe200030f0eff */
[----:B------:R-:W1:Y:S01]  /*71020*/  LDC R12, c[0x0][0x248] ;  /* 0x00009200ff0c7b82 */ /* 0x000e620000000800 */
[----:B------:R-:W-:Y:S02]  /*71030*/  PRMT R8, R14, 0x7771, RZ ;  /* 0x000077710e087816 */ /* 0x000fe400000000ff */
[----:B------:R-:W-:-:S03]  /*71040*/  IADD3 R2, P6, R3, R28, RZ ;  /* 0x0000001c03027210 */ /* 0x000fc60007fde0ff */
[----:B------:R0:W-:Y:S02]  /*71050*/  @P5 STG.E.U8 desc[UR8][R4.64], R8 ;  /* 0x0000000804005986 */ /* 0x0001e4000c101108 */
[----:B0-----:R-:W-:Y:S01]  /*71060*/  IMAD R5, R9, 0x4, R3 ;  /* 0x0000000409057824 */ /* 0x001fe200078e0203 */
[----:B------:R-:W-:Y:S01]  /*71070*/  LEA.HI.X.SX32 R3, R3, R0, 0x1, P6 ;  /* 0x0000000003037211 */ /* 0x000fe200030f0eff */
[----:B------:R-:W0:Y:S01]  /*71080*/  LDC R9, c[0x0][0x248] ;  /* 0x00009200ff097b82 */ /* 0x000e220000000800 */
[----:B----4-:R-:W-:Y:S01]  /*71090*/  ISETP.LT.AND P2, PT, R24, UR4, !P0 ;  /* 0x0000000418007c0c */ /* 0x010fe2000c741270 */
[----:B------:R-:W-:Y:S01]  /*710a0*/  ULDC UR4, c[0x0][0x22c] ;  /* 0x00008b0000047ab9 */ /* 0x000fe20000000800 */
[----:B------:R-:W-:Y:S01]  /*710b0*/  PRMT R8, R26, 0x7771, RZ ;  /* 0x000077711a087816 */ /* 0x000fe200000000ff */
[----:B------:R-:W4:Y:S04]  /*710c0*/  LDL.LU R24, [R1+0x168] ;  /* 0x0001680001187983 */ /* 0x000f280000300800 */
        /* <DEDUP_REMOVED lines=122> */
[C---:B------:R-:W-:Y:S01]  /*71870*/  IADD3 R2, P6, R3.reuse, R28, RZ ;  /* 0x0000001c03027210 */ /* 0x040fe20007fde0ff */
[----:B------:R-:W5:Y:S01]  /*71880*/  LDL.LU R25, [R1+0x1a4] ;  /* 0x0001a40001197983 */ /* 0x000f620000300800 */
[----:B------:R-:W-:Y:S01]  /*71890*/  IMAD R5, R12, 0x4, R3 ;  /* 0x000000040c057824 */ /* 0x000fe200078e0203 */
[----:B------:R-:W-:Y:S01]  /*718a0*/  PRMT R8, R20, 0x7773, RZ ;  /* 0x0000777314087816 */ /* 0x000fe200000000ff */
[----:B------:R-:W-:Y:S01]  /*718b0*/  ULDC UR4, c[0x0][0x22c] ;  /* 0x00008b0000047ab9 */ /* 0x000fe20000000800 */
[----:B------:R-:W-:Y:S01]  /*718c0*/  LEA.HI.X.SX32 R3, R3, R0, 0x1, P6 ;  /* 0x0000000003037211 */ /* 0x000fe200030f0eff */
[----:B------:R-:W4:Y:S01]  /*718d0*/  LDC R12, c[0x0][0x248] ;  /* 0x00009200ff0c7b82 */ /* 0x000f220000000800 */
[----:B------:R-:W-:-:S03]  /*718e0*/  IADD3 R4, P6, R5, R28, RZ ;  /* 0x0000001c05047210 */ /* 0x000fc60007fde0ff */
[----:B------:R1:W-:Y:S01]  /*718f0*/  @P2 STG.E.U8 desc[UR8][R2.64], R8 ;  /* 0x0000000802002986 */ /* 0x0003e2000c101108 */
[----:B------:R-:W-:Y:S01]  /*71900*/  PRMT R14, R14, 0x7773, RZ ;  /* 0x000077730e0e7816 */ /* 0x000fe200000000ff */
[----:B-1----:R-:W-:Y:S01]  /*71910*/  IMAD R3, R9, 0x4, R5 ;  /* 0x0000000409037824 */ /* 0x002fe200078e0205 */
[----:B------:R-:W-:Y:S01]  /*71920*/  LEA.HI.X.SX32 R5, R5, R0, 0x1, P6 ;  /* 0x0000000005057211 */ /* 0x000fe200030f0eff */
[----:B------:R-:W1:Y:S03]  /*71930*/  LDC R9, c[0x0][0x248] ;  /* 0x00009200ff097b82 */ /* 0x000e660000000800 */
[----:B------:R-:W-:Y:S01]  /*71940*/  IADD3 R2, P6, R3, R28, RZ ;  /* 0x0000001c03027210 */ /* 0x000fe20007fde0ff */
[----:B------:R0:W-:Y:S01]  /*71950*/  @P5 STG.E.U8 desc[UR8][R4.64], R14 ;  /* 0x0000000e04005986 */ /* 0x0001e2000c101108 */
[----:B------:R-:W-:Y:S01]  /*71960*/  PRMT R8, R26, 0x7773, RZ ;  /* 0x000077731a087816 */ /* 0x000fe200000000ff */
[----:B0-----:R-:W-:Y:S01]  /*71970*/  IMAD R5, R13, 0x4, R3 ;  /* 0x000000040d057824 */ /* 0x001fe200078e0203 */
[----:B------:R-:W-:Y:S01]  /*71980*/  LEA.HI.X.SX32 R3, R3, R0, 0x1, P6 ;  /* 0x0000000003037211 */ /* 0x000fe200030f0eff */
[----:B------:R-:W0:Y:S01]  /*71990*/  LDC R13, c[0x0][0x248] ;  /* 0x00009200ff0d7b82 */ /* 0x000e220000000800 */
[----:B----4-:R-:W-:Y:S01]  /*719a0*/  ISETP.LT.AND P2, PT, R24, UR4, !P0 ;  /* 0x0000000418007c0c */ /* 0x010fe2000c741270 */
[----:B------:R-:W-:Y:S01]  /*719b0*/  ULDC UR4, c[0x0][0x22c] ;  /* 0x00008b0000047ab9 */ /* 0x000fe20000000800 */
[----:B------:R-:W4:Y:S04]  /*719c0*/  LDL.LU R24, [R1+0x1a8] ;  /* 0x0001a80001187983 */ /* 0x000f280000300800 */
[----:B------:R1:W-:Y:S02]  /*719d0*/  @P4 STG.E.U8 desc[UR8][R2.64], R8 ;  /* 0x0000000802004986 */ /* 0x0003e4000c101108 */
[----:B-1----:R-:W-:-:S02]  /*719e0*/  PRMT R8, R15, 0x7773, RZ ;  /* 0x000077730f087816 */ /* 0x002fc400000000ff */
[C---:B------:R-:W-:Y:S01]  /*719f0*/  IADD3 R4, P6, R5.reuse, R28, RZ ;  /* 0x0000001c05047210 */ /* 0x040fe20007fde0ff */
[----:B------:R-:W-:Y:S01]  /*71a00*/  IMAD R3, R12, 0x4, R5 ;  /* 0x000000040c037824 */ /* 0x000fe200078e0205 */
[----:B------:R-:W-:Y:S01]  /*71a10*/  PRMT R10, R10, 0x7773, RZ ;  /* 0x000077730a0a7816 */ /* 0x000fe200000000ff */
[----:B------:R-:W1:Y:S01]  /*71a20*/  LDC R12, c[0x0][0x248] ;  /* 0x00009200ff0c7b82 */ /* 0x000e620000000800 */
[----:B------:R-:W-:-:S05]  /*71a30*/  LEA.HI.X.SX32 R5, R5, R0, 0x1, P6 ;  /* 0x0000000005057211 */ /* 0x000fca00030f0eff */
[----:B------:R0:W-:Y:S01]  /*71a40*/  @P3 STG.E.U8 desc[UR8][R4.64], R10 ;  /* 0x0000000a04003986 */ /* 0x0001e2000c101108 */
[----:B--2---:R-:W-:Y:S01]  /*71a50*/  ISETP.LT.AND P5, PT, R29, UR4, !P0 ;  /* 0x000000041d007c0c */ /* 0x004fe2000c7a1270 */
[----:B------:R-:W-:Y:S02]  /*71a60*/  ULDC UR4, c[0x0][0x22c] ;  /* 0x00008b0000047ab9 */ /* 0x000fe40000000800 */
[----:B------:R-:W2:Y:S01]  /*71a70*/  LDL.LU R29, [R1+0x1ac] ;  /* 0x0001ac00011d7983 */ /* 0x000ea20000300800 */
[----:B------:R-:W-:Y:S01]  /*71a80*/  IADD3 R2, P6, R3, R28, RZ ;  /* 0x0000001c03027210 */ /* 0x000fe20007fde0ff */
[----:B0-----:R-:W0:Y:S02]  /*71a90*/  LDC R10, c[0x0][0x248] ;  /* 0x00009200ff0a7b82 */ /* 0x001e240000000800 */
[----:B------:R-:W2:Y:S01]  /*71aa0*/  LDL.LU R15, [R1+0x1cb0] ;  /* 0x001cb000010f7983 */ /* 0x000ea20000300800 */
[----:B---3--:R-:W-:Y:S01]  /*71ab0*/  ISETP.LT.AND P4, PT, R27, UR4, !P0 ;  /* 0x000000041b007c0c */ /* 0x008fe2000c781270 */
[----:B------:R-:W-:-:S02]  /*71ac0*/  ULDC UR4, c[0x0][0x22c] ;  /* 0x00008b0000047ab9 */ /* 0x000fc40000000800 */
[----:B------:R-:W3:Y:S01]  /*71ad0*/  LDL.LU R27, [R1+0x1b0] ;  /* 0x0001b000011b7983 */ /* 0x000ee20000300800 */
[----:B-----5:R-:W-:Y:S01]  /*71ae0*/  ISETP.LT.AND P3, PT, R25, UR4, !P0 ;  /* 0x0000000419007c0c */ /* 0x020fe2000c761270 */
[----:B------:R-:W-:Y:S02]  /*71af0*/  IMAD R5, R9, 0x4, R3 ;  /* 0x0000000409057824 */ /* 0x000fe400078e0203 */
[----:B------:R-:W5:Y:S01]  /*71b00*/  LDL.LU R25, [R1+0x1b4] ;  /* 0x0001b40001197983 */ /* 0x000f620000300800 */
[----:B------:R-:W-:Y:S01]  /*71b10*/  PRMT R6, R6, 0x7773, RZ ;  /* 0x0000777306067816 */ /* 0x000fe200000000ff */
[----:B------:R-:W-:Y:S01]  /*71b20*/  ULDC UR4, c[0x0][0x22c] ;  /* 0x00008b0000047ab9 */ /* 0x000fe20000000800 */
[----:B------:R-:W-:Y:S01]  /*71b30*/  PRMT R22, R22, 0x7773, RZ ;  /* 0x0000777316167816 */ /* 0x000fe200000000ff */
[----:B------:R-:W5:Y:S01]  /*71b40*/  LDL.LU R14, [R1+0x2c] ;  /* 0x00002c00010e7983 */ /* 0x000f620000300800 */
[----:B------:R-:W0:Y:S03]  /*71b50*/  LDC R9, c[0x0][0x248] ;  /* 0x00009200ff097b82 */ /* 0x000e260000000800 */
[----:B------:R-:W5:Y:S01]  /*71b60*/  LDL.LU R26, [R1+0x1b8] ;  /* 0x0001b800011a7983 */ /* 0x000f620000300800 */
[----:B------:R-:W-:-:S02]  /*71b70*/  LEA.HI.X.SX32 R3, R3, R0, 0x1, P6 ;  /* 0x0000000003037211 */ /* 0x000fc400030f0eff */
[----:B------:R-:W-:Y:S01]  /*71b80*/  IADD3 R4, P6, R5, R28, RZ ;  /* 0x0000001c05047210 */ /* 0x000fe20007fde0ff */
[----:B------:R-:W5:Y:S04]  /*71b90*/  LDL.LU R20, [R1+0x1bc] ;  /* 0x0001bc0001147983 */ /* 0x000f680000300800 */
[----:B------:R1:W-:Y:S02]  /*71ba0*/  @P2 STG.E.U8 desc[UR8][R2.64], R8 ;  /* 0x0000000802002986 */ /* 0x0003e4000c101108 */
[----:B-1----:R-:W-:Y:S01]  /*71bb0*/  IMAD R3, R13, 0x4, R5 ;  /* 0x000000040d037824 */ /* 0x002fe200078e0205 */
[----:B------:R-:W-:Y:S01]  /*71bc0*/  LEA.HI.X.SX32 R5, R5, R0, 0x1, P6 ;  /* 0x0000000005057211 */ /* 0x000fe200030f0eff */
[----:B------:R-:W1:Y:S03]  /*71bd0*/  LDC R8, c[0x0][0x248] ;  /* 0x00009200ff087b82 */ /* 0x000e660000000800 */
[C---:B------:R-:W-:Y:S01]  /*71be0*/  IADD3 R2, P6, R3.reuse, R28, RZ ;  /* 0x0000001c03027210 */ /* 0x040fe20007fde0ff */
[----:B------:R4:W-:Y:S02]  /*71bf0*/  @P5 STG.E.U8 desc[UR8][R4.64], R6 ;  /* 0x0000000604005986 */ /* 0x0009e4000c101108 */
[----:B----4-:R-:W-:Y:S01]  /*71c00*/  ISETP.LT.AND P2, PT, R24, UR4, !P0 ;  /* 0x0000000418007c0c */ /* 0x010fe2000c741270 */
[----:B------:R-:W-:Y:S01]  /*71c10*/  ULDC UR4, c[0x0][0x22c] ;  /* 0x00008b0000047ab9 */ /* 0x000fe20000000800 */
[----:B------:R-:W-:Y:S01]  /*71c20*/  IMAD R5, R12, 0x4, R3 ;  /* 0x000000040c057824 */ /* 0x000fe200078e0203 */
[----:B------:R-:W-:Y:S01]  /*71c30*/  LEA.HI.X.SX32 R3, R3, R0, 0x1, P6 ;  /* 0x0000000003037211 */ /* 0x000fe200030f0eff */
[----:B------:R-:W4:Y:S04]  /*71c40*/  LDL.LU R24, [R1+0x1c] ;  /* 0x00001c0001187983 */ /* 0x000f280000300800 */
[----:B------:R0:W-:Y:S01]  /*71c50*/  @P4 STG.E.U8 desc[UR8][R2.64], R22 ;  /* 0x0000001602004986 */ /* 0x0001e2000c101108 */
[----:B------:R-:W-:-:S02]  /*71c60*/  IADD3 R4, P6, R5, R28, RZ ;  /* 0x0000001c05047210 */ /* 0x000fc40007fde0ff */
[----:B------:R-:W-:Y:S01]  /*71c70*/  PRMT R18, R18, 0x7773, RZ ;  /* 0x0000777312127816 */ /* 0x000fe200000000ff */
[----:B0-----:R-:W-:Y:S01]  /*71c80*/  IMAD R3, R9, 0x4, R5 ;  /* 0x0000000409037824 */ /* 0x001fe200078e0205 */
[----:B------:R-:W-:Y:S01]  /*71c90*/  LEA.HI.X.SX32 R5, R5, R0, 0x1, P6 ;  /* 0x0000000005057211 */ /* 0x000fe200030f0eff */
[----:B------:R-:W0:Y:S03]  /*71ca0*/  LDC R9, c[0x0][0x248] ;  /* 0x00009200ff097b82 */ /* 0x000e260000000800 */
[C---:B------:R-:W-:Y:S01]  /*71cb0*/  IADD3 R2, P6, R3.reuse, R28, RZ ;  /* 0x0000001c03027210 */ /* 0x040fe20007fde0ff */
[----:B------:R1:W-:Y:S02]  /*71cc0*/  @P3 STG.E.U8 desc[UR8][R4.64], R18 ;  /* 0x0000001204003986 */ /* 0x0003e4000c101108 */
[----:B-1----:R-:W-:Y:S01]  /*71cd0*/  IMAD R5, R10, 0x4, R3 ;  /* 0x000000040a057824 */ /* 0x002fe200078e0203 */
[----:B------:R-:W-:Y:S01]  /*71ce0*/  LEA.HI.X.SX32 R3, R3, R0, 0x1, P6 ;  /* 0x0000000003037211 */ /* 0x000fe200030f0eff */
[----:B------:R-:W1:Y:S01]  /*71cf0*/  LDC R10, c[0x0][0x248] ;  /* 0x00009200ff0a7b82 */ /* 0x000e620000000800 */
[----:B--2---:R-:W-:Y:S01]  /*71d00*/  ISETP.LT.AND P5, PT, R29, UR4, !P0 ;  /* 0x000000041d007c0c */ /* 0x004fe2000c7a1270 */
[----:B------:R-:W-:-:S02]  /*71d10*/  ULDC UR4, c[0x0][0x22c] ;  /* 0x00008b0000047ab9 */ /* 0x000fc40000000800 */
[----:B---3--:R-:W-:Y:S01]  /*71d20*/  ISETP.LT.AND P4, PT, R27, UR4, !P0 ;  /* 0x000000041b007c0c */ /* 0x008fe2000c781270 */
[----:B------:R-:W-:Y:S01]  /*71d30*/  ULDC UR4, c[0x0][0x22c] ;  /* 0x00008b0000047ab9 */ /* 0x000fe20000000800 */
[----:B------:R-:W2:Y:S04]  /*71d40*/  LDL.LU R27, [R1+0x1c0] ;  /* 0x0001c000011b7983 */ /* 0x000ea80000300800 */
[----:B------:R-:W3:Y:S01]  /*71d50*/  LDL.LU R29, [R1+0xc] ;  /* 0x00000c00011d7983 */ /* 0x000ee20000300800 */
[----:B-----5:R-:W-:Y:S01]  /*71d60*/  ISETP.LT.AND P3, PT, R25, UR4, !P0 ;  /* 0x0000000419007c0c */ /* 0x020fe2000c761270 */
[----:B------:R-:W-:Y:S02]  /*71d70*/  ULDC UR4, c[0x0][0x22c] ;  /* 0x00008b0000047ab9 */ /* 0x000fe40000000800 */
[----:B------:R-:W5:Y:S01]  /*71d80*/  LDL.LU R25, [R1+0x1c4] ;  /* 0x0001c40001197983 */ /* 0x000f620000300800 */
[----:B------:R-:W-:-:S05]  /*71d90*/  PRMT R6, R14, 0x7770, RZ ;  /* 0x000077700e067816 */ /* 0x000fca00000000ff */
[----:B------:R0:W-:Y:S01]  /*71da0*/  @P2 STG.E.U8 desc[UR8][R2.64], R6 ;  /* 0x0000000602002986 */ /* 0x0001e2000c101108 */
[----:B------:R-:W-:Y:S01]  /*71db0*/  ISETP.LT.AND P2, PT, R26, UR4, !P0 ;  /* 0x000000041a007c0c */ /* 0x000fe2000c741270 */
[----:B------:R-:W-:Y:S02]  /*71dc0*/  ULDC UR4, c[0x0][0x22c] ;  /* 0x00008b0000047ab9 */ /* 0x000fe40000000800 */
[----:B------:R-:W5:Y:S01]  /*71dd0*/  LDL.LU R26, [R1+0x1c8] ;  /* 0x0001c800011a7983 */ /* 0x000f620000300800 */
[----:B------:R-:W-:Y:S01]  /*71de0*/  IADD3 R4, P6, R5, R28, RZ ;  /* 0x0000001c05047210 */ /* 0x000fe20007fde0ff */
[----:B0-----:R-:W-:-:S03]  /*71df0*/  IMAD R3, R8, 0x4, R5 ;  /* 0x0000000408037824 */ /* 0x001fc600078e0205 */
[----:B------:R-:W-:Y:S01]  /*71e00*/  LEA.HI.X.SX32 R5, R5, R0, 0x1, P6 ;  /* 0x0000000005057211 */ /* 0x000fe200030f0eff */
[----:B------:R-:W0:Y:S01]  /*71e10*/  LDC R8, c[0x0][0x248] ;  /* 0x00009200ff087b82 */ /* 0x000e220000000800 */
[----:B------:R-:W-:Y:S02]  /*71e20*/  PRMT R6, R15, 0x7770, RZ ;  /* 0x000077700f067816 */ /* 0x000fe400000000ff */
[----:B------:R-:W-:-:S03]  /*71e30*/  IADD3 R2, P6, R3, R28, RZ ;  /* 0x0000001c03027210 */ /* 0x000fc60007fde0ff */
[----:B------:R1:W-:Y:S01]  /*71e40*/  @P5 STG.E.U8 desc[UR8][R4.64], R6 ;  /* 0x0000000604005986 */ /* 0x0003e2000c101108 */
[----:B------:R-:W-:Y:S01]  /*71e50*/  ISETP.LT.AND P5, PT, R20, UR4, !P0 ;  /* 0x0000000414007c0c */ /* 0x000fe2000c7a1270 */
[----:B------:R-:W-:Y:S02]  /*71e60*/  ULDC UR4, c[0x0][0x22c] ;  /* 0x00008b0000047ab9 */ /* 0x000fe40000000800 */
[----:B------:R-:W5:Y:S01]  /*71e70*/  LDL.LU R20, [R1+0x1cc] ;  /* 0x0001cc0001147983 */ /* 0x000f620000300800 */
[----:B-1----:R-:W-:Y:S01]  /*71e80*/  IMAD R5, R9, 0x4, R3 ;  /* 0x0000000409057824 */ /* 0x002fe200078e0203 */
[----:B------:R-:W-:Y:S01]  /*71e90*/  LEA.HI.X.SX32 R3, R3, R0, 0x1, P6 ;  /* 0x0000000003037211 */ /* 0x000fe200030f0eff */
[----:B------:R-:W1:Y:S01]  /*71ea0*/  LDC R9, c[0x0][0x248] ;  /* 0x00009200ff097b82 */ /* 0x000e620000000800 */
[----:B----4-:R-:W-:-:S05]  /*71eb0*/  PRMT R6, R24, 0x7770, RZ ;  /* 0x0000777018067816 */ /* 0x010fca00000000ff */
[----:B------:R4:W-:Y:S01]  /*71ec0*/  @P4 STG.E.U8 desc[UR8][R2.64], R6 ;  /* 0x0000000602004986 */ /* 0x0009e2000c101108 */
[----:B------:R-:W-:Y:S01]  /*71ed0*/  IADD3 R4, P6, R5, R28, RZ ;  /* 0x0000001c05047210 */ /* 0x000fe20007fde0ff */
[----:B----4-:R-:W-:-:S03]  /*71ee0*/  IMAD R3, R10, 0x4, R5 ;  /* 0x000000040a037824 */ /* 0x010fc600078e0205 */
[----:B------:R-:W-:Y:S01]  /*71ef0*/  LEA.HI.X.SX32 R5, R5, R0, 0x1, P6 ;  /* 0x0000000005057211 */ /* 0x000fe200030f0eff */
[----:B------:R-:W4:Y:S01]  /*71f00*/  LDC R10, c[0x0][0x248] ;  /* 0x00009200ff0a7b82 */ /* 0x000f220000000800 */
[----:B------:R-:W-:Y:S02]  /*71f10*/  PRMT R6, R11, 0x7770, RZ ;  /* 0x000077700b067816 */ /* 0x000fe400000000ff */
[----:B------:R-:W-:-:S03]  /*71f20*/  IADD3 R2, P6, R3, R28, RZ ;  /* 0x0000001c03027210 */ /* 0x000fc60007fde0ff */
[----:B------:R0:W-:Y:S02]  /*71f30*/  @P3 STG.E.U8 desc[UR8][R4.64], R6 ;  /* 0x0000000604003986 */ /* 0x0001e4000c101108 */
[----:B0-----:R-:W-:Y:S01]  /*71f40*/  IMAD R5, R8, 0x4, R3 ;  /* 0x0000000408057824 */ /* 0x001fe200078e0203 */
[----:B------:R-:W-:Y:S01]  /*71f50*/  LEA.HI.X.SX32 R3, R3, R0, 0x1, P6 ;  /* 0x0000000003037211 */ /* 0x000fe200030f0eff */
[----:B------:R-:W0:Y:S01]  /*71f60*/  LDC R8, c[0x0][0x248] ;  /* 0x00009200ff087b82 */ /* 0x000e220000000800 */
[----:B--2---:R-:W-:Y:S01]  /*71f70*/  ISETP.LT.AND P4, PT, R27, UR4, !P0 ;  /* 0x000000041b007c0c */ /* 0x004fe2000c781270 */
[----:B------:R-:W-:Y:S01]  /*71f80*/  ULDC UR4, c[0x0][0x22c] ;  /* 0x00008b0000047ab9 */ /* 0x000fe20000000800 */
[----:B------:R-:W2:Y:S01]  /*71f90*/  LDL.LU R27, [R1+0x1d0] ;  /* 0x0001d000011b7983 */ /* 0x000ea20000300800 */
[----:B---3--:R-:W-:-:S05]  /*71fa0*/  PRMT R6, R29, 0x7770, RZ ;  /* 0x000077701d067816 */ /* 0x008fca00000000ff */
[----:B------:R1:W-:Y:S01]  /*71fb0*/  @P2 STG.E.U8 desc[UR8][R2.64], R6 ;  /* 0x0000000602002986 */ /* 0x0003e2000c101108 */
[----:B-----5:R-:W-:Y:S01]  /*71fc0*/  ISETP.LT.AND P3, PT, R25, UR4, !P0 ;  /* 0x0000000419007c0c */ /* 0x020fe2000c761270 */
[----:B------:R-:W-:Y:S02]  /*71fd0*/  ULDC UR4, c[0x0][0x22c] ;  /* 0x00008b0000047ab9 */ /* 0x000fe40000000800 */
[----:B------:R-:W3:Y:S01]  /*71fe0*/  LDL.LU R25, [R1+0x1d4] ;  /* 0x0001d40001197983 */ /* 0x000ee20000300800 */
[----:B------:R-:W-:Y:S02]  /*71ff0*/  ISETP.LT.AND P2, PT, R26, UR4, !P0 ;  /* 0x000000041a007c0c */ /* 0x000fe4000c741270 */
[----:B------:R-:W-:Y:S01]  /*72000*/  IADD3 R4, P6, R5, R28, RZ ;  /* 0x0000001c05047210 */ /* 0x000fe20007fde0ff */
[----:B------:R-:W5:Y:S01]  /*72010*/  LDL.LU R26, [R1+0x1d8] ;  /* 0x0001d800011a7983 */ /* 0x000f620000300800 */
[----:B-1----:R-:W-:Y:S01]  /*72020*/  IMAD R3, R9, 0x4, R5 ;  /* 0x0000000409037824 */ /* 0x002fe200078e0205 */
[----:B------:R-:W-:Y:S01]  /*72030*/  PRMT R6, R7, 0x7770, RZ ;  /* 0x0000777007067816 */ /* 0x000fe200000000ff */
[----:B------:R-:W-:Y:S01]  /*72040*/  ULDC UR4, c[0x0][0x22c] ;  /* 0x00008b0000047ab9 */ /* 0x000fe20000000800 */
[----:B------:R-:W-:Y:S01]  /*72050*/  LEA.HI.X.SX32 R5, R5, R0, 0x1, P6 ;  /* 0x0000000005057211 */ /* 0x000fe200030f0eff */
[----:B------:R-:W1:Y:S01]  /*72060*/  LDC R9, c[0x0][0x248] ;  /* 0x00009200ff097b82 */ /* 0x000e620000000800 */
[----:B------:R-:W-:-:S03]  /*72070*/  IADD3 R2, P6, R3, R28, RZ ;  /* 0x0000001c03027210 */ /* 0x000fc60007fde0ff */
[----:B------:R4:W-:Y:S01]  /*72080*/  @P5 STG.E.U8 desc[UR8][R4.64], R6 ;  /* 0x0000000604005986 */ /* 0x0009e2000c101108 */
[----:B------:R-:W-:Y:S01]  /*72090*/  ISETP.LT.AND P5, PT, R20, UR4, !P0 ;  /* 0x0000000414007c0c */ /* 0x000fe2000c7a1270 */
[----:B------:R-:W-:Y:S02]  /*720a0*/  ULDC UR4, c[0x0][0x22c] ;  /* 0x00008b0000047ab9 */ /* 0x000fe40000000800 */
[----:B------:R-:W5:Y:S01]  /*720b0*/  LDL.LU R20, [R1+0x1dc] ;  /* 0x0001dc0001147983 */ /* 0x000f620000300800 */
[----:B----4-:R-:W-:Y:S01]  /*720c0*/  IMAD R5, R10, 0x4, R3 ;  /* 0x000000040a057824 */ /* 0x010fe200078e0203 */
[----:B------:R-:W-:Y:S01]  /*720d0*/  LEA.HI.X.SX32 R3, R3, R0, 0x1, P6 ;  /* 0x0000000003037211 */ /* 0x000fe200030f0eff */
[----:B------:R-:W4:Y:S01]  /*720e0*/  LDC R10, c[0x0][0x248] ;  /* 0x00009200ff0a7b82 */ /* 0x000f220000000800 */
[----:B------:R-:W-:-:S05]  /*720f0*/  PRMT R6, R23, 0x7770, RZ ;  /* 0x0000777017067816 */ /* 0x000fca00000000ff */
[----:B------:R0:W-:Y:S01]  /*72100*/  @P4 STG.E.U8 desc[UR8][R2.64], R6 ;  /* 0x0000000602004986 */ /* 0x0001e2000c101108 */
[----:B------:R-:W-:Y:S01]  /*72110*/  IADD3 R4, P6, R5, R28, RZ ;  /* 0x0000001c05047210 */ /* 0x000fe20007fde0ff */
[----:B0-----:R-:W-:-:S03]  /*72120*/  IMAD R3, R8, 0x4, R5 ;  /* 0x0000000408037824 */ /* 0x001fc600078e0205 */
        /* <DEDUP_REMOVED lines=19> */
[----:B----4-:R-:W-:Y:S01]  /*72260*/  IMAD R3, R10, 0x4, R5 ;  /* 0x000000040a037824 */ /* 0x010fe200078e0205 */
[----:B------:R-:W-:Y:S01]  /*72270*/  PRMT R6, R15, 0x7771, RZ ;  /* 0x000077710f067816 */ /* 0x000fe200000000ff */
[----:B------:R-:W-:Y:S01]  /*72280*/  ULDC UR4, c[0x0][0x22c] ;  /* 0x00008b0000047ab9 */ /* 0x000fe20000000800 */
[----:B------:R-:W-:Y:S01]  /*72290*/  LEA.HI.X.SX32 R5, R5, R0, 0x1, P6 ;  /* 0x0000000005057211 */ /* 0x000fe200030f0eff */
[----:B------:R-:W4:Y:S01]  /*722a0*/  LDC R10, c[0x0][0x248] ;  /* 0x00009200ff0a7b82 */ /* 0x000f220000000800 */
[----:B------:R-:W-:-:S03]  /*722b0*/  IADD3 R2, P6, R3, R28, RZ ;  /* 0x0000001c03027210 */ /* 0x000fc60007fde0ff */
[----:B------:R0:W-:Y:S01]  /*722c0*/  @P5 STG.E.U8 desc[UR8][R4.64], R6 ;  /* 0x0000000604005986 */ /* 0x0001e2000c101108 */
[----:B------:R-:W-:Y:S01]  /*722d0*/  ISETP.LT.AND P5, PT, R20, UR4, !P0 ;  /* 0x0000000414007c0c */ /* 0x000fe2000c7a1270 */
[----:B------:R-:W-:Y:S02]  /*722e0*/  ULDC UR4, c[0x0][0x22c] ;  /* 0x00008b0000047ab9 */ /* 0x000fe40000000800 */
[----:B------:R-:W5:Y:S01]  /*722f0*/  LDL.LU R20, [R1+0x1ec] ;  /* 0x0001ec0001147983 */ /* 0x000f620000300800 */
        /* <DEDUP_REMOVED lines=9> */
[----:B------:R-:W-:Y:S02]  /*72390*/  PRMT R6, R11, 0x7771, RZ ;  /* 0x000077710b067816 */ /* 0x000fe400000000ff */
[----:B------:R-:W-:-:S03]  /*723a0*/  IADD3 R2, P6, R3, R28, RZ ;  /* 0x0000001c03027210 */ /* 0x000fc60007fde0ff */
[----:B------:R4:W-:Y:S02]  /*723b0*/  @P3 STG.E.U8 desc[UR8][R4.64], R6 ;  /* 0x0000000604003986 */ /* 0x0009e4000c101108 */
[----:B----4-:R-:W-:Y:S01]  /*723c0*/  IMAD R5, R10, 0x4, R3 ;  /* 0x000000040a057824 */ /* 0x010fe200078e0203 */
[----:B------:R-:W-:Y:S01]  /*723d0*/  LEA.HI.X.SX32 R3, R3, R0, 0x1, P6 ;  /* 0x0000000003037211 */ /* 0x000fe200030f0eff */
[----:B------:R-:W4:Y:S01]  /*723e0*/  LDC R10, c[0x0][0x248] ;  /* 0x00009200ff0a7b82 */ /* 0x000f220000000800 */
        /* <DEDUP_REMOVED lines=11> */
[----:B0-----:R-:W-:Y:S01]  /*724a0*/  IMAD R3, R8, 0x4, R5 ;  /* 0x0000000408037824 */ /* 0x001fe200078e0205 */
[----:B------:R-:W-:Y:S01]  /*724b0*/  PRMT R6, R7, 0x7771, RZ ;  /* 0x0000777107067816 */ /* 0x000fe200000000ff */
[----:B------:R-:W-:Y:S01]  /*724c0*/  ULDC UR4, c[0x0][0x22c] ;  /* 0x00008b0000047ab9 */ /* 0x000fe20000000800 */
[----:B------:R-:W-:Y:S01]  /*724d0*/  LEA.HI.X.SX32 R5, R5, R0, 0x1, P6 ;  /* 0x0000000005057211 */ /* 0x000fe200030f0eff */
[----:B------:R-:W5:Y:S01]  /*724e0*/  LDL.LU R16, [R1+0x1fc] ;  /* 0x0001fc0001107983 */ /* 0x000f620000300800 */
[----:B------:R-:W-:Y:S01]  /*724f0*/  IADD3 R2, P6, R3, R28, RZ ;  /* 0x0000001c03027210 */ /* 0x000fe20007fde0ff */
[----:B------:R-:W0:Y:S02]  /*72500*/  LDC R8, c[0x0][0x248] ;  /* 0x00009200ff087b82 */ /* 0x000e240000000800 */
[----:B------:R1:W-:Y:S01]  /*72510*/  @P5 STG.E.U8 desc[UR8][R4.64], R6 ;  /* 0x0000000604005986 */ /* 0x0003e2000c101108 */
[----:B------:R-:W-:Y:S01]  /*72520*/  ISETP.LT.AND P5, PT, R20, UR4, !P0 ;  /* 0x0000000414007c0c */ /* 0x000fe2000c7a1270 */
[----:B------:R-:W-:Y:S01]  /*72530*/  ULDC UR4, c[0x0][0x22c] ;  /* 0x00008b0000047ab9 */ /* 0x000fe20000000800 */
[----:B-1----:R-:W-:Y:S01]  /*72540*/  IMAD R5, R9, 0x4, R3 ;  /* 0x0000000409057824 */ /* 0x002fe200078e0203 */
[----:B------:R-:W-:-:S02]  /*72550*/  LEA.HI.X.SX32 R3, R3, R0, 0x1, P6 ;  /* 0x0000000003037211 */ /* 0x000fc400030f0eff */
[----:B------:R-:W1:Y:S01]  /*72560*/  LDC R9, c[0x0][0x248] ;  /* 0x00009200ff097b82 */ /* 0x000e620000000800 */
[----:B------:R-:W-:-:S05]  /*72570*/  PRMT R6, R23, 0x7771, RZ ;  /* 0x0000777117067816 */ /* 0x000fca00000000ff */
        /* <DEDUP_REMOVED lines=11> */
[----:B------:R-:W-:-:S05]  /*72630*/  PRMT R5, R14, 0x7772, RZ ;  /* 0x000077720e057816 */ /* 0x000fca00000000ff */
[----:B------:R1:W-:Y:S01]  /*72640*/  @P2 STG.E.U8 desc[UR8][R2.64], R5 ;  /* 0x0000000502002986 */ /* 0x0003e2000c101108 */
[----:B--2---:R-:W-:Y:S01]  /*72650*/  ISETP.LT.AND P4, PT, R27, UR4, !P0 ;  /* 0x000000041b007c0c */ /* 0x004fe2000c781270 */
[----:B------:R-:W-:Y:S02]  /*72660*/  ULDC UR4, c[0x0][0x22c] ;  /* 0x00008b0000047ab9 */ /* 0x000fe40000000800 */
[----:B------:R-:W2:Y:S04]  /*72670*/  LDL.LU R27, [R1+0x200] ;  /* 0x00020000011b7983 */ /* 0x000ea80000300800 */
[----:B------:R-:W2:Y:S01]  /*72680*/  LDL.LU R20, [R1+0x204] ;  /* 0x0002040001147983 */ /* 0x000ea20000300800 */
[----:B---3--:R-:W-:Y:S01]  /*72690*/  ISETP.LT.AND P3, PT, R25, UR4, !P0 ;  /* 0x0000000419007c0c */ /* 0x008fe2000c761270 */
[----:B------:R-:W-:-:S02]  /*726a0*/  ULDC UR4, c[0x0][0x22c] ;  /* 0x00008b0000047ab9 */ /* 0x000fc40000000800 */
[----:B-----5:R-:W-:Y:S01]  /*726b0*/  ISETP.LT.AND P2, PT, R26, UR4, !P0 ;  /* 0x000000041a007c0c */ /* 0x020fe2000c741270 */
[----:B-1----:R-:W-:Y:S01]  /*726c0*/  IMAD R13, R9, 0x4, R6 ;  /* 0x00000004090d7824 */ /* 0x002fe200078e0206 */
[----:B------:R-:W3:Y:S01]  /*726d0*/  LDL.LU R26, [R1+0x208] ;  /* 0x00020800011a7983 */ /* 0x000ee20000300800 */
[C---:B------:R-:W-:Y:S01]  /*726e0*/  IADD3 R4, P6, R6.reuse, R28, RZ ;  /* 0x0000001c06047210 */ /* 0x040fe20007fde0ff */
[----:B------:R-:W-:Y:S01]  /*726f0*/  ULDC UR4, c[0x0][0x22c] ;  /* 0x00008b0000047ab9 */ /* 0x000fe20000000800 */
[----:B------:R-:W-:Y:S01]  /*72700*/  PRMT R25, R15, 0x7772, RZ ;  /* 0x000077720f197816 */ /* 0x000fe200000000ff */
[----:B------:R-:W5:Y:S01]  /*72710*/  LDL.LU R12, [R1+0x12c] ;  /* 0x00012c00010c7983 */ /* 0x000f620000300800 */
[----:B------:R-:W-:Y:S02]  /*72720*/  LEA.HI.X.SX32 R5, R6, R0, 0x1, P6 ;  /* 0x0000000006057211 */ /* 0x000fe400030f0eff */
[----:B------:R-:W-:Y:S01]  /*72730*/  PRMT R21, R24, 0x7772, RZ ;  /* 0x0000777218157816 */ /* 0x000fe200000000ff */
[----:B----4-:R-:W-:Y:S01]  /*72740*/  IMAD R17, R10, 0x4, R13 ;  /* 0x000000040a117824 */ /* 0x010fe200078e020d */
[----:B------:R-:W1:Y:S01]  /*72750*/  LDC R9, c[0x0][0x248] ;  /* 0x00009200ff097b82 */ /* 0x000e620000000800 */
[----:B------:R4:W-:Y:S01]  /*72760*/  @P5 STG.E.U8 desc[UR8][R4.64], R25 ;  /* 0x0000001904005986 */ /* 0x0009e2000c101108 */
[----:B------:R-:W-:-:S04]  /*72770*/  IADD3 R2, P5, R13, R28, RZ ;  /* 0x0000001c0d027210 */ /* 0x000fc80007fbe0ff */
[----:B------:R-:W-:Y:S02]  /*72780*/  LEA.HI.X.SX32 R3, R13, R0, 0x1, P5 ;  /* 0x000000000d037211 */ /* 0x000fe400028f0eff */
[----:B------:R-:W-:Y:S01]  /*72790*/  ISETP.LT.AND P5, PT, R16, UR4, !P0 ;  /* 0x0000000410007c0c */ /* 0x000fe2000c7a1270 */
[----:B------:R-:W-:Y:S01]  /*727a0*/  ULDC UR4, c[0x0][0x22c] ;  /* 0x00008b0000047ab9 */ /* 0x000fe20000000800 */
[----:B------:R-:W1:Y:S01]  /*727b0*/  LDC R6, c[0x0][0x248] ;  /* 0x00009200ff067b82 */ /* 0x000e620000000800 */
[----:B------:R4:W-:Y:S01]  /*727c0*/  @P4 STG.E.U8 desc[UR8][R2.64], R21 ;  /* 0x0000001502004986 */ /* 0x0009e2000c101108 */
[----:B0-----:R-:W-:Y:S01]  /*727d0*/  IMAD R13, R8, 0x4, R17 ;  /* 0x00000004080d7824 */ /* 0x001fe200078e0211 */
[----:B----4-:R-:W-:Y:S02]  /*727e0*/  IADD3 R4, P6, R17, R28, RZ ;  /* 0x0000001c11047210 */ /* 0x010fe40007fde0ff */
[----:B------:R-:W-:Y:S02]  /*727f0*/  PRMT R25, R11, 0x7772, RZ ;  /* 0x000077720b197816 */ /* 0x000fe400000000ff */
[----:B------:R-:W-:Y:S01]  /*72800*/  LEA.HI.X.SX32 R5, R17, R0, 0x1, P6 ;  /* 0x0000000011057211 */ /* 0x000fe200030f0eff */
[----:B------:R-:W0:Y:S01]  /*72810*/  LDC R8, c[0x0][0x248] ;  /* 0x00009200ff087b82 */ /* 0x000e220000000800 */
[----:B------:R-:W-:-:S02]  /*72820*/  PRMT R17, R29, 0x7772, RZ ;  /* 0x000077721d117816 */ /* 0x000fc400000000ff */
[C---:B------:R-:W-:Y:S01]  /*72830*/  IADD3 R2, P6, R13.reuse, R28, RZ ;  /* 0x0000001c0d027210 */ /* 0x040fe20007fde0ff */
[----:B------:R4:W-:Y:S04]  /*72840*/  @P3 STG.E.U8 desc[UR8][R4.64], R25 ;  /* 0x0000001904003986 */ /* 0x0009e8000c101108 */
[----:B------:R-:W5:Y:S01]  /*72850*/  LDC R10, c[0x0][0x248] ;  /* 0x00009200ff0a7b82 */ /* 0x000f620000000800 */
[----:B------:R-:W-:-:S05]  /*72860*/  LEA.HI.X.SX32 R3, R13, R0, 0x1, P6 ;  /* 0x000000000d037211 */ /* 0x000fca00030f0eff */
[----:B------:R4:W-:Y:S01]  /*72870*/  @P2 STG.E.U8 desc[UR8][R2.64], R17 ;  /* 0x0000001102002986 */ /* 0x0009e2000c101108 */
[----:B--2---:R-:W-:Y:S01]  /*72880*/  ISETP.LT.AND P4, PT, R27, UR4, !P0 ;  /* 0x000000041b007c0c */ /* 0x004fe2000c781270 */
[----:B------:R-:W-:Y:S02]  /*72890*/  ULDC UR4, c[0x0][0x22c] ;  /* 0x00008b0000047ab9 */ /* 0x000fe40000000800 */
[----:B------:R-:W2:Y:S04]  /*728a0*/  LDL.LU R27, [R1+0x20c] ;  /* 0x00020c00011b7983 */ /* 0x000ea80000300800 */
[----:B------:R-:W2:Y:S01]  /*728b0*/  LDL.LU R16, [R1+0x210] ;  /* 0x0002100001107983 */ /* 0x000ea20000300800 */
[----:B------:R-:W-:Y:S01]  /*728c0*/  ISETP.LT.AND P3, PT, R20, UR4, !P0 ;  /* 0x0000000414007c0c */ /* 0x000fe2000c761270 */
[----:B------:R-:W-:-:S02]  /*728d0*/  ULDC UR4, c[0x0][0x22c] ;  /* 0x00008b0000047ab9 */ /* 0x000fc40000000800 */
[----:B------:R-:W2:Y:S04]  /*728e0*/  LDL.LU R22, [R1+0x214] ;  /* 0x0002140001167983 */ /* 0x000ea80000300800 */
[----:B------:R-:W2:Y:S01]  /*728f0*/  LDL.LU R20, [R1+0x218] ;  /* 0x0002180001147983 */ /* 0x000ea20000300800 */
[----:B---3--:R-:W-:Y:S01]  /*72900*/  ISETP.LT.AND P2, PT, R26, UR4, !P0 ;  /* 0x000000041a007c0c */ /* 0x008fe2000c741270 */
[----:B-1----:R-:W-:Y:S02]  /*72910*/  IMAD R9, R9, 0x4, R13 ;  /* 0x0000000409097824 */ /* 0x002fe400078e020d */
[----:B------:R-:W3:Y:S01]  /*72920*/  LDL.LU R26, [R1+0x11c] ;  /* 0x00011c00011a7983 */ /* 0x000ee20000300800 */
[----:B----4-:R-:W-:Y:S01]  /*72930*/  PRMT R25, R7, 0x7772, RZ ;  /* 0x0000777207197816 */ /* 0x010fe200000000ff */
[----:B------:R-:W-:Y:S01]  /*72940*/  ULDC UR4, c[0x0][0x22c] ;  /* 0x00008b0000047ab9 */ /* 0x000fe20000000800 */
[----:B------:R-:W-:Y:S01]  /*72950*/  IMAD R13, R6, 0x4, R9 ;  /* 0x00000004060d7824 */ /* 0x000fe200078e0209 */
[C---:B------:R-:W-:Y:S01]  /*72960*/  IADD3 R2, P6, R9.reuse, R28, RZ ;  /* 0x0000001c09027210 */ /* 0x040fe20007fde0ff */
[----:B------:R-:W1:Y:S03]  /*72970*/  LDC R6, c[0x0][0x248] ;  /* 0x00009200ff067b82 */ /* 0x000e660000000800 */
[----:B------:R-:W-:-:S02]  /*72980*/  LEA.HI.X.SX32 R3, R9, R0, 0x1, P6 ;  /* 0x0000000009037211 */ /* 0x000fc400030f0eff */
[----:B------:R-:W-:Y:S02]  /*72990*/  IADD3 R4, P6, R13, R28, RZ ;  /* 0x0000001c0d047210 */ /* 0x000fe40007fde0ff */
[----:B------:R-:W-:Y:S02]  /*729a0*/  PRMT R21, R23, 0x7772, RZ ;  /* 0x0000777217157816 */ /* 0x000fe400000000ff */
[----:B------:R-:W-:Y:S01]  /*729b0*/  LEA.HI.X.SX32 R5, R13, R0, 0x1, P6 ;  /* 0x000000000d057211 */ /* 0x000fe200030f0eff */
[----:B0-----:R-:W-:Y:S01]  /*729c0*/  IMAD R13, R8, 0x4, R13 ;  /* 0x00000004080d7824 */ /* 0x001fe200078e020d */
[----:B------:R0:W-:Y:S01]  /*729d0*/  @P5 STG.E.U8 desc[UR8][R2.64], R25 ;  /* 0x0000001902005986 */ /* 0x0001e2000c101108 */
[----:B-----5:R-:W-:Y:S01]  /*729e0*/  ISETP.LT.AND P6, PT, R12, UR4, !P0 ;  /* 0x000000040c007c0c */ /* 0x020fe2000c7c1270 */
[----:B------:R-:W-:Y:S01]  /*729f0*/  ULDC UR4, c[0x0][0x22c] ;  /* 0x00008b0000047ab9 */ /* 0x000fe20000000800 */
[----:B------:R-:W-:Y:S01]  /*72a00*/  IMAD R9, R10, 0x4, R13 ;  /* 0x000000040a097824 */ /* 0x000fe200078e020d */
[----:B------:R4:W-:Y:S01]  /*72a10*/  @P4 STG.E.U8 desc[UR8][R4.64], R21 ;  /* 0x0000001504004986 */ /* 0x0009e2000c101108 */
[----:B------:R-:W5:Y:S01]  /*72a20*/  LDC R12, c[0x0][0x248] ;  /* 0x00009200ff0c7b82 */ /* 0x000f620000000800 */
[----:B------:R-:W-:-:S02]  /*72a30*/  PRMT R17, R14, 0x7773, RZ ;  /* 0x000077730e117816 */ /* 0x000fc400000000ff */
[----:B0-----:R-:W-:-:S05]  /*72a40*/  IADD3 R2, P4, R13, R28, RZ ;  /* 0x0000001c0d027210 */ /* 0x001fca0007f9e0ff */
[----:B------:R-:W0:Y:S01]  /*72a50*/  LDC R14, c[0x0][0x248] ;  /* 0x00009200ff0e7b82 */ /* 0x000e220000000800 */
[----:B------:R-:W-:Y:S02]  /*72a60*/  LEA.HI.X.SX32 R3, R13, R0, 0x1, P4 ;  /* 0x000000000d037211 */ /* 0x000fe400020f0eff */
[----:B----4-:R-:W-:-:S05]  /*72a70*/  IADD3 R4, P4, R9, R28, RZ ;  /* 0x0000001c09047210 */ /* 0x010fca0007f9e0ff */
[----:B------:R-:W4:Y:S01]  /*72a80*/  LDC R10, c[0x0][0x248] ;  /* 0x00009200ff0a7b82 */ /* 0x000f220000000800 */
[----:B------:R-:W-:Y:S01]  /*72a90*/  LEA.HI.X.SX32 R5, R9, R0, 0x1, P4 ;  /* 0x0000000009057211 */ /* 0x000fe200020f0eff */
[----:B-1----:R-:W-:-:S06]  /*72aa0*/  IMAD R13, R6, 0x4, R9 ;  /* 0x00000004060d7824 */ /* 0x002fcc00078e0209 */
[----:B------:R-:W1:Y:S01]  /*72ab0*/  LDC R6, c[0x0][0x248] ;  /* 0x00009200ff067b82 */ /* 0x000e620000000800 */
[----:B------:R-:W-:Y:S02]  /*72ac0*/  PRMT R15, R15, 0x7773, RZ ;  /* 0x000077730f0f7816 */ /* 0x000fe400000000ff */
[----:B------:R-:W-:Y:S02]  /*72ad0*/  PRMT R25, R11, 0x7773, RZ ;  /* 0x000077730b197816 */ /* 0x000fe400000000ff */
[----:B------:R-:W-:Y:S02]  /*72ae0*/  PRMT R11, R7, 0x7773, RZ ;  /* 0x00007773070b7816 */ /* 0x000fe400000000ff */
[----:B------:R-:W-:Y:S02]  /*72af0*/  PRMT R21, R24, 0x7773, RZ ;  /* 0x0000777318157816 */ /* 0x000fe400000000ff */
[----:B------:R-:W-:Y:S02]  /*72b00*/  PRMT R23, R23, 0x7773, RZ ;  /* 0x0000777317177816 */ /* 0x000fe400000000ff */
[----:B--2---:R-:W-:Y:S01]  /*72b10*/  ISETP.LT.AND P5, PT, R27, UR4, !P0 ;  /* 0x000000041b007c0c */ /* 0x004fe2000c7a1270 */
[----:B------:R-:W-:-:S02]  /*72b20*/  ULDC UR4, c[0x0][0x22c] ;  /* 0x00008b0000047ab9 */ /* 0x000fc40000000800 */
[----:B------:R-:W-:Y:S01]  /*72b30*/  ISETP.LT.AND P4, PT, R16, UR4, !P0 ;  /* 0x0000000410007c0c */ /* 0x000fe2000c781270 */
[----:B------:R-:W-:Y:S01]  /*72b40*/  ULDC UR4, c[0x0][0x22c] ;  /* 0x00008b0000047ab9 */ /* 0x000fe20000000800 */
[----:B------:R-:W2:Y:S01]  /*72b50*/  LDC R16, c[0x0][0x248] ;  /* 0x00009200ff107b82 */ /* 0x000ea20000000800 */
[----:B------:R-:W-:-:S05]  /*72b60*/  PRMT R27, R19, 0x7772, RZ ;  /* 0x00007772131b7816 */ /* 0x000fca00000000ff */
[----:B------:R5:W-:Y:S04]  /*72b70*/  @P3 STG.E.U8 desc[UR8][R2.64], R27 ;  /* 0x0000001b02003986 */ /* 0x000be8000c101108 */
[----:B------:R0:W-:Y:S01]  /*72b80*/  @P2 STG.E.U8 desc[UR8][R4.64], R17 ;  /* 0x0000001104002986 */ /* 0x0001e2000c101108 */
[----:B------:R-:W-:-:S04]  /*72b90*/  IADD3 R8, P2, R13, R28, RZ ;  /* 0x0000001c0d087210 */ /* 0x000fc80007f5e0ff */
[----:B------:R-:W-:Y:S01]  /*72ba0*/  LEA.HI.X.SX32 R9, R13, R0, 0x1, P2 ;  /* 0x000000000d097211 */ /* 0x000fe200010f0eff */
[----:B-----5:R-:W-:Y:S02]  /*72bb0*/  IMAD R3, R12, 0x4, R13 ;  /* 0x000000040c037824 */ /* 0x020fe400078e020d */
[----:B------:R-:W5:Y:S02]  /*72bc0*/  LDC R12, c[0x0][0x248] ;  /* 0x00009200ff0c7b82 */ /* 0x000f640000000800 */
[----:B------:R1:W-:Y:S01]  /*72bd0*/  @P6 STG.E.U8 desc[UR8][R8.64], R15 ;  /* 0x0000000f08006986 */ /* 0x0003e2000c101108 */
[----:B0-----:R-:W-:Y:S01]  /*72be0*/  IMAD R5, R14, 0x4, R3 ;  /* 0x000000040e057824 */ /* 0x001fe200078e0203 */
[----:B------:R-:W-:-:S03]  /*72bf0*/  IADD3 R2, P6, R3, R28, RZ ;  /* 0x0000001c03027210 */ /* 0x000fc60007fde0ff */
[----:B--2---:R-:W-:Y:S01]  /*72c00*/  IMAD R7, R16, 0x4, R5 ;  /* 0x0000000410077824 */ /* 0x004fe200078e0205 */
[----:B------:R-:W-:Y:S02]  /*72c10*/  LEA.HI.X.SX32 R3, R3, R0, 0x1, P6 ;  /* 0x0000000003037211 */ /* 0x000fe400030f0eff */
[----:B------:R-:W-:Y:S01]  /*72c20*/  ISETP.LT.AND P3, PT, R22, UR4, !P0 ;  /* 0x0000000416007c0c */ /* 0x000fe2000c761270 */
[----:B------:R-:W-:Y:S01]  /*72c30*/  ULDC UR4, c[0x0][0x22c] ;  /* 0x00008b0000047ab9 */ /* 0x000fe20000000800 */
[-C--:B------:R-:W-:Y:S01]  /*72c40*/  IADD3 R4, P6, R5, R28.reuse, RZ ;  /* 0x0000001c05047210 */ /* 0x080fe20007fde0ff */
[----:B-1----:R-:W-:Y:S01]  /*72c50*/  IMAD R15, R6, 0x4, R7 ;  /* 0x00000004060f7824 */ /* 0x002fe200078e0207 */
[----:B------:R-:W-:Y:S01]  /*72c60*/  ISETP.LT.AND P2, PT, R20, UR4, !P0 ;  /* 0x0000000414007c0c */ /* 0x000fe2000c741270 */
[----:B------:R5:W-:Y:S01]  /*72c70*/  @P5 STG.E.U8 desc[UR8][R2.64], R21 ;  /* 0x0000001502005986 */ /* 0x000be2000c101108 */
[----:B------:R-:W-:Y:S01]  /*72c80*/  ULDC UR4, c[0x0][0x22c] ;  /* 0x00008b0000047ab9 */ /* 0x000fe20000000800 */
[----:B------:R-:W-:Y:S01]  /*72c90*/  IADD3 R8, P5, R7, R28, RZ ;  /* 0x0000001c07087210 */ /* 0x000fe20007fbe0ff */
[----:B----4-:R-:W-:Y:S01]  /*72ca0*/  IMAD R17, R10, 0x4, R15 ;  /* 0x000000040a117824 */ /* 0x010fe200078e020f */
[----:B------:R-:W-:-:S02]  /*72cb0*/  LEA.HI.X.SX32 R5, R5, R0, 0x1, P6 ;  /* 0x0000000005057211 */ /* 0x000fc400030f0eff */
[----:B---3--:R-:W-:Y:S02]  /*72cc0*/  ISETP.LT.AND P0, PT, R26, UR4, !P0 ;  /* 0x000000041a007c0c */ /* 0x008fe4000c701270 */
[----:B------:R-:W-:Y:S01]  /*72cd0*/  LEA.HI.X.SX32 R9, R7, R0, 0x1, P5 ;  /* 0x0000000007097211 */ /* 0x000fe200028f0eff */
[----:B------:R0:W-:Y:S01]  /*72ce0*/  @P4 STG.E.U8 desc[UR8][R4.64], R25 ;  /* 0x0000001904004986 */ /* 0x0001e2000c101108 */
[-C--:B------:R-:W-:Y:S02]  /*72cf0*/  IADD3 R6, P5, R15, R28.reuse, RZ ;  /* 0x0000001c0f067210 */ /* 0x080fe40007fbe0ff */
[----:B------:R-:W-:Y:S01]  /*72d00*/  IADD3 R14, P4, R17, R28, RZ ;  /* 0x0000001c110e7210 */ /* 0x000fe20007f9e0ff */
[----:B-----5:R-:W-:Y:S01]  /*72d10*/  IMAD R3, R12, 0x4, R17 ;  /* 0x000000040c037824 */ /* 0x020fe200078e0211 */
[----:B------:R-:W-:Y:S02]  /*72d20*/  PRMT R13, R29, 0x7773, RZ ;  /* 0x000077731d0d7816 */ /* 0x000fe400000000ff */
[----:B------:R-:W-:-:S02]  /*72d30*/  LEA.HI.X.SX32 R7, R15, R0, 0x1, P5 ;  /* 0x000000000f077211 */ /* 0x000fc400028f0eff */
[----:B------:R-:W-:Y:S01]  /*72d40*/  LEA.HI.X.SX32 R15, R17, R0, 0x1, P4 ;  /* 0x00000000110f7211 */ /* 0x000fe200020f0eff */
[----:B------:R0:W-:Y:S01]  /*72d50*/  @P3 STG.E.U8 desc[UR8][R8.64], R13 ;  /* 0x0000000d08003986 */ /* 0x0001e2000c101108 */
[----:B------:R-:W-:-:S03]  /*72d60*/  IADD3 R28, P3, R3, R28, RZ ;  /* 0x0000001c031c7210 */ /* 0x000fc60007f7e0ff */
[----:B------:R0:W-:Y:S01]  /*72d70*/  @P2 STG.E.U8 desc[UR8][R6.64], R11 ;  /* 0x0000000b06002986 */ /* 0x0001e2000c101108 */
[----:B------:R-:W-:-:S03]  /*72d80*/  PRMT R19, R19, 0x7773, RZ ;  /* 0x0000777313137816 */ /* 0x000fc600000000ff */
[----:B------:R0:W-:Y:S01]  /*72d90*/  @P0 STG.E.U8 desc[UR8][R14.64], R23 ;  /* 0x000000170e000986 */ /* 0x0001e2000c101108 */
[----:B------:R-:W-:Y:S01]  /*72da0*/  LEA.HI.X.SX32 R29, R3, R0, 0x1, P3 ;  /* 0x00000000031d7211 */ /* 0x000fe200018f0eff */
[----:B------:R-:W-:Y:S06]  /*72db0*/  @!P1 EXIT ;  /* 0x000000000000994d */ /* 0x000fec0003800000 */
[----:B------:R-:W-:Y:S01]  /*72dc0*/  STG.E.U8 desc[UR8][R28.64], R19 ;  /* 0x000000131c007986 */ /* 0x000fe2000c101108 */
[----:B------:R-:W-:Y:S05]  /*72dd0*/  EXIT ;  /* 0x000000000000794d */ /* 0x000fea0003800000 */
.L_x_2:
[----:B------:R-:W-:-:S00]  /*72de0*/  BRA `(.L_x_2) ;  /* 0xfffffffc00fc7947 */ /* 0x000fc0000383ffff */
[----:B------:R-:W-:-:S00]  /*72df0*/  NOP ;  /* 0x0000000000007918 */ /* 0x000fc00000000000 */
        /* <DEDUP_REMOVED lines=8> */
.L_x_3:


//--------------------- .nv.shared.matmul_kernel  --------------------------
	.section	.nv.shared.matmul_kernel,"aw",@nobits
	.sectionflags	@""
	.align	16
	.zero		1024


//--------------------- .nv.shared.reserved.0     --------------------------
	.section	.nv.shared.reserved.0,"aw",@nobits
	.weak		__nv_reservedSMEM_offset_0_alias
	.size		__nv_reservedSMEM_offset_0_alias, 0, 0
	.other		__nv_reservedSMEM_offset_0_alias,@"STO_CUDA_RESERVED_SHARED STV_DEFAULT"
__nv_reservedSMEM_offset_0_alias:
	.zero		0


//--------------------- .nv.constant0.matmul_kernel --------------------------
	.section	.nv.constant0.matmul_kernel,"a",@progbits
	.sectionflags	@""
	.align	4
.nv.constant0.matmul_kernel:
	.zero		608


//--------------------- SYMBOLS --------------------------

	.type		.nv.reservedSmem.offset0,@object
	.size		.nv.reservedSmem.offset0,0x4
